// auto-generated by cutlass_sweep.conv — config: {"arch": "sm_100", "cluster_m": 2, "cluster_n": 1, "conv_kind": "wgrad", "dtype": "tf32", "ndim": 2, "tile_k": 64, "tile_m": 256, "tile_n": 128}
#include "cutlass/cutlass.h"
#include "cute/tensor.hpp"
#include "cutlass/kernel_hardware_info.hpp"
#include "cutlass/conv/convolution.h"
#include "cutlass/conv/dispatch_policy.hpp"
#include "cutlass/conv/collective/collective_builder.hpp"
#include "cutlass/conv/kernel/conv_universal.hpp"
#include "cutlass/conv/device/conv_universal_adapter.hpp"
#include "cutlass/epilogue/collective/collective_builder.hpp"

using namespace cute;
using Elem = cutlass::tfloat32_t;
using Acc  = float;
using LayoutAB = cutlass::layout::TensorNHWC;
using LayoutC  = cutlass::layout::TensorKCSR;
constexpr auto ConvOp = cutlass::conv::Operator::kWgrad;
using TileShape    = Shape<_256, Shape<_128>, Shape<_64>>;
using ClusterShape = Shape<_2, _1, _1>;

using CollectiveEpilogue = typename cutlass::epilogue::collective::CollectiveBuilder<
    cutlass::arch::Sm100, cutlass::arch::OpClassTensorOp,
    TileShape, ClusterShape,
    cutlass::epilogue::collective::EpilogueTileAuto,
    Acc, Acc,
    Elem, LayoutC, 128 / cutlass::sizeof_bits<Elem>::value,
    Elem, LayoutC, 128 / cutlass::sizeof_bits<Elem>::value,
    cutlass::epilogue::collective::EpilogueScheduleAuto
  >::CollectiveOp;

using CollectiveMainloop = typename cutlass::conv::collective::CollectiveBuilder<
    cutlass::arch::Sm100, cutlass::arch::OpClassTensorOp, ConvOp,
    Elem, LayoutAB, 128 / cutlass::sizeof_bits<Elem>::value,
    Elem, LayoutAB, 128 / cutlass::sizeof_bits<Elem>::value,
    Acc,
    TileShape, ClusterShape,
    cutlass::conv::collective::StageCountAutoCarveout<
        static_cast<int>(sizeof(typename CollectiveEpilogue::SharedStorage))>,
    cutlass::conv::collective::KernelScheduleAuto
  >::CollectiveOp;

using ProblemShape = cutlass::conv::ConvProblemShape<
    ConvOp, CollectiveMainloop::DispatchPolicy::NumSpatialDimensions>;
using ConvKernel = cutlass::conv::kernel::ConvUniversal<
    ProblemShape, CollectiveMainloop, CollectiveEpilogue>;
using Conv = cutlass::conv::device::ConvUniversalAdapter<ConvKernel>;

auto* _anchor = &cutlass::device_kernel<ConvKernel>;


// ===== COMPILED SASS (sm_100a) =====

	.target	sm_100a

	.elftype	@"ET_EXEC"


//--------------------- .note.nv.tkinfo           --------------------------
	.section	.note.nv.tkinfo,"",@"SHT_NOTE"
	.sectionflags	@"SHF_NOTE_NV_TKINFO"
	.tkinfo
        /*0018*/ 	.word	0x00000002
        /*0030*/ 	.string	""
        /*0030*/ 	.string	"ptxas"
        /*0030*/ 	.string	"Cuda compilation tools, release 13.0, V13.0.88"
        /*0030*/ 	.string	"Build cuda_13.0.r13.0/compiler.36424714_0"
        /*0030*/ 	.string	"-arch sm_100a -m 64 "



//--------------------- .note.nv.cuinfo           --------------------------
	.section	.note.nv.cuinfo,"",@"SHT_NOTE"
	.sectionflags	@"SHF_NOTE_NV_CUINFO"
        /*0018*/ 	.short	0x0002
        /*001a*/ 	.short	0x0064
        /*001c*/ 	.short	0x0082
	.zero		2


//--------------------- .nv.info                  --------------------------
	.section	.nv.info,"",@"SHT_CUDA_INFO"
	.align	4


	//----- nvinfo : EIATTR_REGCOUNT
	.align		4
        /*0000*/ 	.byte	0x04, 0x2f
        /*0002*/ 	.short	(.L_19 - .L_18)
	.align		4
.L_18:
        /*0004*/ 	.word	index@(_ZN7cutlass13device_kernelINS_4conv6kernel13ConvUniversalINS1_16ConvProblemShapeILNS1_8OperatorE2ELi2EEENS1_10collective14CollectiveConvINS1_47MainloopSm100TmaUmmaWarpSpecializedImplicitGemmILS5_2ELi4ELi2ELi1ELi2EN4cute5tupleIJNSA_1CILi2EEENSC_ILi1EEESE_EEEEENSB_IJNSC_ILi256EEENSB_IJNSC_ILi128EEEEEENSB_IJNSC_ILi64EEEEEEEEENS_10tfloat32_tESN_NSA_8TiledMMAINSA_8MMA_AtomIJNSA_23SM100_MMA_TF32_2x1SM_SSISN_SN_fLi256ELi128ELNSA_4UMMA5MajorE1ELSS_1ELNSR_7ScaleInE0ELST_0EEEEEENSA_6LayoutINSB_IJSE_SE_SE_EEENSB_IJNSC_ILi0EEESY_SY_EEEEENSB_IJNSA_10UnderscoreES11_S11_EEEEENS7_6detail27Sm100ImplicitGemmTileTraitsINSA_18SM100_TMA_2SM_LOADENSA_14ComposedLayoutINSA_7SwizzleILi2ELi5ELi2EEENSA_18smem_ptr_flag_bitsILi32EEENSW_INSB_IJNSC_ILi32EEENSC_ILi4EEEEEENSB_IJSE_S1C_EEEEEEEvEENS15_INSA_25SM100_TMA_2SM_LOAD_IM2COLES1H_vEEEENS_8epilogue10collective18CollectiveEpilogueINS1M_23Sm100TmaWarpSpecializedILi4ELi2ELi16ELb1ELb0EEEJNSB_IJSI_SJ_SL_EEENSB_IJNSW_ISI_SE_EENSW_INSC_ILi16EEESE_EEEEESN_NSB_IJlNSB_IJSE_llEEESY_EEESN_S1X_NS1M_6fusion15FusionCallbacksIS1Q_NS1Y_17LinearCombinationISN_fSN_fLNS_15FloatRoundStyleE2EEES1R_S1V_JEEENSA_5SM1004TMEM4LOAD26SM100_TMEM_LOAD_32dp32b16xENSA_13SM90_TMA_LOADENS17_INS18_ILi2ELi4ELi3EEES1B_NSW_INSB_IJNSC_ILi8EEES1T_EEENSB_IJS1T_SE_EEEEEEENSA_39AutoVectorizingCopyWithAssumedAlignmentILi128EEENSA_14SM90_TMA_STOREES2E_S2G_S2G_EEEvvEEEEvNT_6ParamsE)
        /*0008*/ 	.word	0x00000060


	//----- nvinfo : EIATTR_FRAME_SIZE
	.align		4
.L_19:
        /*000c*/ 	.byte	0x04, 0x11
        /*000e*/ 	.short	(.L_21 - .L_20)
	.align		4
.L_20:
        /*0010*/ 	.word	index@($__internal_2_$__cuda_sm10x_tcgen05_guardrail_trap_unallocated_columns_being_dealloced)
        /*0014*/ 	.word	0x00000008


	//----- nvinfo : EIATTR_FRAME_SIZE
	.align		4
.L_21:
        /*0018*/ 	.byte	0x04, 0x11
        /*001a*/ 	.short	(.L_23 - .L_22)
	.align		4
.L_22:
        /*001c*/ 	.word	index@($__internal_1_$__cuda_sm10x_tcgen05_guardrail_trap_phase_invalid_during_alloc)
        /*0020*/ 	.word	0x00000008


	//----- nvinfo : EIATTR_FRAME_SIZE
	.align		4
.L_23:
        /*0024*/ 	.byte	0x04, 0x11
        /*0026*/ 	.short	(.L_25 - .L_24)
	.align		4
.L_24:
        /*0028*/ 	.word	index@($__internal_0_$__cuda_sm10x_tcgen05_guardrail_trap_col_being_dealloced_not_returned_by_alloc)
        /*002c*/ 	.word	0x00000008


	//----- nvinfo : EIATTR_FRAME_SIZE
	.align		4
.L_25:
        /*0030*/ 	.byte	0x04, 0x11
        /*0032*/ 	.short	(.L_27 - .L_26)
	.align		4
.L_26:
        /*0034*/ 	.word	index@(_ZN7cutlass13device_kernelINS_4conv6kernel13ConvUniversalINS1_16ConvProblemShapeILNS1_8OperatorE2ELi2EEENS1_10collective14CollectiveConvINS1_47MainloopSm100TmaUmmaWarpSpecializedImplicitGemmILS5_2ELi4ELi2ELi1ELi2EN4cute5tupleIJNSA_1CILi2EEENSC_ILi1EEESE_EEEEENSB_IJNSC_ILi256EEENSB_IJNSC_ILi128EEEEEENSB_IJNSC_ILi64EEEEEEEEENS_10tfloat32_tESN_NSA_8TiledMMAINSA_8MMA_AtomIJNSA_23SM100_MMA_TF32_2x1SM_SSISN_SN_fLi256ELi128ELNSA_4UMMA5MajorE1ELSS_1ELNSR_7ScaleInE0ELST_0EEEEEENSA_6LayoutINSB_IJSE_SE_SE_EEENSB_IJNSC_ILi0EEESY_SY_EEEEENSB_IJNSA_10UnderscoreES11_S11_EEEEENS7_6detail27Sm100ImplicitGemmTileTraitsINSA_18SM100_TMA_2SM_LOADENSA_14ComposedLayoutINSA_7SwizzleILi2ELi5ELi2EEENSA_18smem_ptr_flag_bitsILi32EEENSW_INSB_IJNSC_ILi32EEENSC_ILi4EEEEEENSB_IJSE_S1C_EEEEEEEvEENS15_INSA_25SM100_TMA_2SM_LOAD_IM2COLES1H_vEEEENS_8epilogue10collective18CollectiveEpilogueINS1M_23Sm100TmaWarpSpecializedILi4ELi2ELi16ELb1ELb0EEEJNSB_IJSI_SJ_SL_EEENSB_IJNSW_ISI_SE_EENSW_INSC_ILi16EEESE_EEEEESN_NSB_IJlNSB_IJSE_llEEESY_EEESN_S1X_NS1M_6fusion15FusionCallbacksIS1Q_NS1Y_17LinearCombinationISN_fSN_fLNS_15FloatRoundStyleE2EEES1R_S1V_JEEENSA_5SM1004TMEM4LOAD26SM100_TMEM_LOAD_32dp32b16xENSA_13SM90_TMA_LOADENS17_INS18_ILi2ELi4ELi3EEES1B_NSW_INSB_IJNSC_ILi8EEES1T_EEENSB_IJS1T_SE_EEEEEEENSA_39AutoVectorizingCopyWithAssumedAlignmentILi128EEENSA_14SM90_TMA_STOREES2E_S2G_S2G_EEEvvEEEEvNT_6ParamsE)
        /*0038*/ 	.word	0x00000008


	//----- nvinfo : EIATTR_MIN_STACK_SIZE
	.align		4
.L_27:
        /*003c*/ 	.byte	0x04, 0x12
        /*003e*/ 	.short	(.L_29 - .L_28)
	.align		4
.L_28:
        /*0040*/ 	.word	index@(_ZN7cutlass13device_kernelINS_4conv6kernel13ConvUniversalINS1_16ConvProblemShapeILNS1_8OperatorE2ELi2EEENS1_10collective14CollectiveConvINS1_47MainloopSm100TmaUmmaWarpSpecializedImplicitGemmILS5_2ELi4ELi2ELi1ELi2EN4cute5tupleIJNSA_1CILi2EEENSC_ILi1EEESE_EEEEENSB_IJNSC_ILi256EEENSB_IJNSC_ILi128EEEEEENSB_IJNSC_ILi64EEEEEEEEENS_10tfloat32_tESN_NSA_8TiledMMAINSA_8MMA_AtomIJNSA_23SM100_MMA_TF32_2x1SM_SSISN_SN_fLi256ELi128ELNSA_4UMMA5MajorE1ELSS_1ELNSR_7ScaleInE0ELST_0EEEEEENSA_6LayoutINSB_IJSE_SE_SE_EEENSB_IJNSC_ILi0EEESY_SY_EEEEENSB_IJNSA_10UnderscoreES11_S11_EEEEENS7_6detail27Sm100ImplicitGemmTileTraitsINSA_18SM100_TMA_2SM_LOADENSA_14ComposedLayoutINSA_7SwizzleILi2ELi5ELi2EEENSA_18smem_ptr_flag_bitsILi32EEENSW_INSB_IJNSC_ILi32EEENSC_ILi4EEEEEENSB_IJSE_S1C_EEEEEEEvEENS15_INSA_25SM100_TMA_2SM_LOAD_IM2COLES1H_vEEEENS_8epilogue10collective18CollectiveEpilogueINS1M_23Sm100TmaWarpSpecializedILi4ELi2ELi16ELb1ELb0EEEJNSB_IJSI_SJ_SL_EEENSB_IJNSW_ISI_SE_EENSW_INSC_ILi16EEESE_EEEEESN_NSB_IJlNSB_IJSE_llEEESY_EEESN_S1X_NS1M_6fusion15FusionCallbacksIS1Q_NS1Y_17LinearCombinationISN_fSN_fLNS_15FloatRoundStyleE2EEES1R_S1V_JEEENSA_5SM1004TMEM4LOAD26SM100_TMEM_LOAD_32dp32b16xENSA_13SM90_TMA_LOADENS17_INS18_ILi2ELi4ELi3EEES1B_NSW_INSB_IJNSC_ILi8EEES1T_EEENSB_IJS1T_SE_EEEEEEENSA_39AutoVectorizingCopyWithAssumedAlignmentILi128EEENSA_14SM90_TMA_STOREES2E_S2G_S2G_EEEvvEEEEvNT_6ParamsE)
        /*0044*/ 	.word	0x00000008
.L_29:


//--------------------- .nv.compat                --------------------------
	.section	.nv.compat,"",@"SHT_CUDA_COMPAT_INFO"
	.align	4
        /*0000*/ 	.byte	0x02, 0x09, 0x01, 0x00, 0x02, 0x02, 0x02, 0x00, 0x02, 0x05, 0x05, 0x00, 0x03, 0x07, 0x01, 0x01
        /*0010*/ 	.byte	0x02, 0x03, 0x01, 0x00, 0x02, 0x06, 0x01, 0x00, 0x04, 0x0b, 0x08, 0x00, 0x09, 0x00, 0x00, 0x00
        /*0020*/ 	.byte	0x00, 0x00, 0x00, 0x00


//--------------------- .nv.info._ZN7cutlass13device_kernelINS_4conv6kernel13ConvUniversalINS1_16ConvProblemShapeILNS1_8OperatorE2ELi2EEENS1_10collective14CollectiveConvINS1_47MainloopSm100TmaUmmaWarpSpecializedImplicitGemmILS5_2ELi4ELi2ELi1ELi2EN4cute5tupleIJNSA_1CILi2EEENSC_ILi1EEESE_EEEEENSB_IJNSC_ILi256EEENSB_IJNSC_ILi128EEEEEENSB_IJNSC_ILi64EEEEEEEEENS_10tfloat32_tESN_NSA_8TiledMMAINSA_8MMA_AtomIJNSA_23SM100_MMA_TF32_2x1SM_SSISN_SN_fLi256ELi128ELNSA_4UMMA5MajorE1ELSS_1ELNSR_7ScaleInE0ELST_0EEEEEENSA_6LayoutINSB_IJSE_SE_SE_EEENSB_IJNSC_ILi0EEESY_SY_EEEEENSB_IJNSA_10UnderscoreES11_S11_EEEEENS7_6detail27Sm100ImplicitGemmTileTraitsINSA_18SM100_TMA_2SM_LOADENSA_14ComposedLayoutINSA_7SwizzleILi2ELi5ELi2EEENSA_18smem_ptr_flag_bitsILi32EEENSW_INSB_IJNSC_ILi32EEENSC_ILi4EEEEEENSB_IJSE_S1C_EEEEEEEvEENS15_INSA_25SM100_TMA_2SM_LOAD_IM2COLES1H_vEEEENS_8epilogue10collective18CollectiveEpilogueINS1M_23Sm100TmaWarpSpecializedILi4ELi2ELi16ELb1ELb0EEEJNSB_IJSI_SJ_SL_EEENSB_IJNSW_ISI_SE_EENSW_INSC_ILi16EEESE_EEEEESN_NSB_IJlNSB_IJSE_llEEESY_EEESN_S1X_NS1M_6fusion15FusionCallbacksIS1Q_NS1Y_17LinearCombinationISN_fSN_fLNS_15FloatRoundStyleE2EEES1R_S1V_JEEENSA_5SM1004TMEM4LOAD26SM100_TMEM_LOAD_32dp32b16xENSA_13SM90_TMA_LOADENS17_INS18_ILi2ELi4ELi3EEES1B_NSW_INSB_IJNSC_ILi8EEES1T_EEENSB_IJS1T_SE_EEEEEEENSA_39AutoVectorizingCopyWithAssumedAlignmentILi128EEENSA_14SM90_TMA_STOREES2E_S2G_S2G_EEEvvEEEEvNT_6ParamsE --------------------------
	.section	.nv.info._ZN7cutlass13device_kernelINS_4conv6kernel13ConvUniversalINS1_16ConvProblemShapeILNS1_8OperatorE2ELi2EEENS1_10collective14CollectiveConvINS1_47MainloopSm100TmaUmmaWarpSpecializedImplicitGemmILS5_2ELi4ELi2ELi1ELi2EN4cute5tupleIJNSA_1CILi2EEENSC_ILi1EEESE_EEEEENSB_IJNSC_ILi256EEENSB_IJNSC_ILi128EEEEEENSB_IJNSC_ILi64EEEEEEEEENS_10tfloat32_tESN_NSA_8TiledMMAINSA_8MMA_AtomIJNSA_23SM100_MMA_TF32_2x1SM_SSISN_SN_fLi256ELi128ELNSA_4UMMA5MajorE1ELSS_1ELNSR_7ScaleInE0ELST_0EEEEEENSA_6LayoutINSB_IJSE_SE_SE_EEENSB_IJNSC_ILi0EEESY_SY_EEEEENSB_IJNSA_10UnderscoreES11_S11_EEEEENS7_6detail27Sm100ImplicitGemmTileTraitsINSA_18SM100_TMA_2SM_LOADENSA_14ComposedLayoutINSA_7SwizzleILi2ELi5ELi2EEENSA_18smem_ptr_flag_bitsILi32EEENSW_INSB_IJNSC_ILi32EEENSC_ILi4EEEEEENSB_IJSE_S1C_EEEEEEEvEENS15_INSA_25SM100_TMA_2SM_LOAD_IM2COLES1H_vEEEENS_8epilogue10collective18CollectiveEpilogueINS1M_23Sm100TmaWarpSpecializedILi4ELi2ELi16ELb1ELb0EEEJNSB_IJSI_SJ_SL_EEENSB_IJNSW_ISI_SE_EENSW_INSC_ILi16EEESE_EEEEESN_NSB_IJlNSB_IJSE_llEEESY_EEESN_S1X_NS1M_6fusion15FusionCallbacksIS1Q_NS1Y_17LinearCombinationISN_fSN_fLNS_15FloatRoundStyleE2EEES1R_S1V_JEEENSA_5SM1004TMEM4LOAD26SM100_TMEM_LOAD_32dp32b16xENSA_13SM90_TMA_LOADENS17_INS18_ILi2ELi4ELi3EEES1B_NSW_INSB_IJNSC_ILi8EEES1T_EEENSB_IJS1T_SE_EEEEEEENSA_39AutoVectorizingCopyWithAssumedAlignmentILi128EEENSA_14SM90_TMA_STOREES2E_S2G_S2G_EEEvvEEEEvNT_6ParamsE,"",@"SHT_CUDA_INFO"
	.sectionflags	@""
	.align	4


	//----- nvinfo : EIATTR_CUDA_API_VERSION
	.align		4
        /*0000*/ 	.byte	0x04, 0x37
        /*0002*/ 	.short	(.L_31 - .L_30)
.L_30:
        /*0004*/ 	.word	0x00000082


	//----- nvinfo : EIATTR_KPARAM_INFO
	.align		4
.L_31:
        /*0008*/ 	.byte	0x04, 0x17
        /*000a*/ 	.short	(.L_33 - .L_32)
.L_32:
        /*000c*/ 	.word	0x00000000
        /*0010*/ 	.short	0x0000
        /*0012*/ 	.short	0x0000
        /*0014*/ 	.byte	0x00, 0xf0, 0x01, 0x20


	//----- nvinfo : EIATTR_AT_ENTRY_FRAGMENTS
	.align		4
.L_33:
        /*0018*/ 	.byte	0x04, 0x4f
        /*001a*/ 	.short	(.L_35 - .L_34)


	//   ....[0]....
.L_34:
        /*001c*/ 	.word	0x00000007


	//----- nvinfo : EIATTR_RESERVED_SMEM_USED
	.align		4
.L_35:
        /*0020*/ 	.byte	0x01, 0x41
	.zero		2


	//----- nvinfo : EIATTR_SPARSE_MMA_MASK
	.align		4
        /*0024*/ 	.byte	0x03, 0x50
        /*0026*/ 	.short	0x0000


	//----- nvinfo : EIATTR_TCGEN05_2CTA_USED
	.align		4
        /*0028*/ 	.byte	0x01, 0x52
	.zero		2


	//----- nvinfo : EIATTR_MAXREG_COUNT
	.align		4
        /*002c*/ 	.byte	0x03, 0x1b
        /*002e*/ 	.short	0x00ff


	//----- nvinfo : EIATTR_NUM_BARRIERS
	.align		4
        /*0030*/ 	.byte	0x02, 0x4c
        /*0032*/ 	.byte	0x07
	.zero		1


	//----- nvinfo : EIATTR_EXTERNS
	.align		4
        /*0034*/ 	.byte	0x04, 0x0f
        /*0036*/ 	.short	(.L_37 - .L_36)


	//   ....[0]....
	.align		4
.L_36:
        /*0038*/ 	.word	index@(__assertfail)


	//----- nvinfo : EIATTR_MERCURY_ISA_VERSION
	.align		4
.L_37:
        /*003c*/ 	.byte	0x03, 0x5f
        /*003e*/ 	.short	0x0101


	//----- nvinfo : EIATTR_INT_WARP_WIDE_INSTR_OFFSETS
	.align		4
        /*0040*/ 	.byte	0x04, 0x31
        /*0042*/ 	.short	(.L_39 - .L_38)


	//   ....[0]....
.L_38:
        /*0044*/ 	.word	0x00000c50


	//   ....[1]....
        /*0048*/ 	.word	0x00000d00


	//   ....[2]....
        /*004c*/ 	.word	0x00004920


	//   ....[3]....
        /*0050*/ 	.word	0x00004940


	//   ....[4]....
        /*0054*/ 	.word	0x00004970


	//   ....[5]....
        /*0058*/ 	.word	0x00005990


	//   ....[6]....
        /*005c*/ 	.word	0x000059f0


	//   ....[7]....
        /*0060*/ 	.word	0x00005ad0


	//   ....[8]....
        /*0064*/ 	.word	0x00005b50


	//   ....[9]....
        /*0068*/ 	.word	0x00005c50


	//   ....[10]....
        /*006c*/ 	.word	0x00005cd0


	//   ....[11]....
        /*0070*/ 	.word	0x00005dd0


	//   ....[12]....
        /*0074*/ 	.word	0x00005e60


	//   ....[13]....
        /*0078*/ 	.word	0x00005f60


	//   ....[14]....
        /*007c*/ 	.word	0x00005fe0


	//   ....[15]....
        /*0080*/ 	.word	0x000060f0


	//   ....[16]....
        /*0084*/ 	.word	0x00006170


	//   ....[17]....
        /*0088*/ 	.word	0x00006280


	//   ....[18]....
        /*008c*/ 	.word	0x00006310


	//   ....[19]....
        /*0090*/ 	.word	0x00006430


	//   ....[20]....
        /*0094*/ 	.word	0x000064c0


	//----- nvinfo : EIATTR_COOP_GROUP_MASK_REGIDS
	.align		4
.L_39:
        /*0098*/ 	.byte	0x04, 0x29
        /*009a*/ 	.short	(.L_41 - .L_40)


	//   ....[0]....
.L_40:
        /*009c*/ 	.word	0xffffffff


	//   ....[1]....
        /*00a0*/ 	.word	0xffffffff


	//   ....[2]....
        /*00a4*/ 	.word	0xffffffff


	//   ....[3]....
        /*00a8*/ 	.word	0xffffffff


	//   ....[4]....
        /*00ac*/ 	.word	0xffffffff


	//   ....[5]....
        /*00b0*/ 	.word	0xffffffff


	//   ....[6]....
        /*00b4*/ 	.word	0xffffffff


	//   ....[7]....
        /*00b8*/ 	.word	0xffffffff


	//   ....[8]....
        /*00bc*/ 	.word	0xffffffff


	//   ....[9]....
        /*00c0*/ 	.word	0xffffffff


	//   ....[10]....
        /*00c4*/ 	.word	0xffffffff


	//   ....[11]....
        /*00c8*/ 	.word	0xffffffff


	//   ....[12]....
        /*00cc*/ 	.word	0xffffffff


	//----- nvinfo : EIATTR_COOP_GROUP_INSTR_OFFSETS
	.align		4
.L_41:
        /*00d0*/ 	.byte	0x04, 0x28
        /*00d2*/ 	.short	(.L_43 - .L_42)


	//   ....[0]....
.L_42:
        /*00d4*/ 	.word	0x000000d0


	//   ....[1]....
        /*00d8*/ 	.word	0x00000540


	//   ....[2]....
        /*00dc*/ 	.word	0x000006e0


	//   ....[3]....
        /*00e0*/ 	.word	0x00000880


	//   ....[4]....
        /*00e4*/ 	.word	0x00000980


	//   ....[5]....
        /*00e8*/ 	.word	0x00000ad0


	//   ....[6]....
        /*00ec*/ 	.word	0x00000d70


	//   ....[7]....
        /*00f0*/ 	.word	0x000029b0


	//   ....[8]....
        /*00f4*/ 	.word	0x000035f0


	//   ....[9]....
        /*00f8*/ 	.word	0x00003ac0


	//   ....[10]....
        /*00fc*/ 	.word	0x00003af0


	//   ....[11]....
        /*0100*/ 	.word	0x00004840


	//   ....[12]....
        /*0104*/ 	.word	0x00004a40


	//----- nvinfo : EIATTR_VRC_CTA_INIT_COUNT
	.align		4
.L_43:
        /*0108*/ 	.byte	0x02, 0x4a
        /*010a*/ 	.byte	0x80
	.zero		1


	//----- nvinfo : EIATTR_SYSCALL_OFFSETS
	.align		4
        /*010c*/ 	.byte	0x04, 0x46
        /*010e*/ 	.short	(.L_45 - .L_44)


	//   ....[0]....
.L_44:
        /*0110*/ 	.word	0x000075b0


	//   ....[1]....
        /*0114*/ 	.word	0x000076a0


	//   ....[2]....
        /*0118*/ 	.word	0x00007e60


	//   ....[3]....
        /*011c*/ 	.word	0x000087e0


	//   ....[4]....
        /*0120*/ 	.word	0x00009110


	//   ....[5]....
        /*0124*/ 	.word	0x00009a80


	//   ....[6]....
        /*0128*/ 	.word	0x0000a3f0


	//   ....[7]....
        /*012c*/ 	.word	0x0000ad90


	//   ....[8]....
        /*0130*/ 	.word	0x0000b700


	//   ....[9]....
        /*0134*/ 	.word	0x0000c020


	//----- nvinfo : EIATTR_MBARRIER_INSTR_OFFSETS
	.align		4
.L_45:
        /*0138*/ 	.byte	0x04, 0x39
        /*013a*/ 	.short	(.L_47 - .L_46)


	//   ....[0]....
.L_46:
        /*013c*/ 	.word	0x00000650
        /*0140*/ 	.word	0x000000ff
        /*0144*/ 	.word	0x00000000
        /*0148*/ 	.short	0x0100
        /*014a*/ 	.byte	0x04
	.zero		1


	//   ....[1]....
        /*014c*/ 	.word	0x00000660
        /*0150*/ 	.word	0x000000ff
        /*0154*/ 	.word	0x00000020
        /*0158*/ 	.short	0x0100
        /*015a*/ 	.byte	0x04
	.zero		1


	//   ....[2]....
        /*015c*/ 	.word	0x00000670
        /*0160*/ 	.word	0x000000ff
        /*0164*/ 	.word	0x00000008
        /*0168*/ 	.short	0x0100
        /*016a*/ 	.byte	0x04
	.zero		1


	//   ....[3]....
        /*016c*/ 	.word	0x00000680
        /*0170*/ 	.word	0x000000ff
        /*0174*/ 	.word	0x00000028
        /*0178*/ 	.short	0x0100
        /*017a*/ 	.byte	0x04
	.zero		1


	//   ....[4]....
        /*017c*/ 	.word	0x00000690
        /*0180*/ 	.word	0x000000ff
        /*0184*/ 	.word	0x00000010
        /*0188*/ 	.short	0x0100
        /*018a*/ 	.byte	0x04
	.zero		1


	//   ....[5]....
        /*018c*/ 	.word	0x000006a0
        /*0190*/ 	.word	0x000000ff
        /*0194*/ 	.word	0x00000030
        /*0198*/ 	.short	0x0100
        /*019a*/ 	.byte	0x04
	.zero		1


	//   ....[6]....
        /*019c*/ 	.word	0x000006b0
        /*01a0*/ 	.word	0x000000ff
        /*01a4*/ 	.word	0x00000018
        /*01a8*/ 	.short	0x0100
        /*01aa*/ 	.byte	0x04
	.zero		1


	//   ....[7]....
        /*01ac*/ 	.word	0x000006c0
        /*01b0*/ 	.word	0x000000ff
        /*01b4*/ 	.word	0x00000038
        /*01b8*/ 	.short	0x0100
        /*01ba*/ 	.byte	0x04
	.zero		1


	//   ....[8]....
        /*01bc*/ 	.word	0x000007f0
        /*01c0*/ 	.word	0x000000ff
        /*01c4*/ 	.word	0x00000040
        /*01c8*/ 	.short	0x0100
        /*01ca*/ 	.byte	0x04
	.zero		1


	//   ....[9]....
        /*01cc*/ 	.word	0x00000800
        /*01d0*/ 	.word	0x000000ff
        /*01d4*/ 	.word	0x00000060
        /*01d8*/ 	.short	0x0100
        /*01da*/ 	.byte	0x04
	.zero		1


	//   ....[10]....
        /*01dc*/ 	.word	0x00000810
        /*01e0*/ 	.word	0x000000ff
        /*01e4*/ 	.word	0x00000048
        /*01e8*/ 	.short	0x0100
        /*01ea*/ 	.byte	0x04
	.zero		1


	//   ....[11]....
        /*01ec*/ 	.word	0x00000820
        /*01f0*/ 	.word	0x000000ff
        /*01f4*/ 	.word	0x00000068
        /*01f8*/ 	.short	0x0100
        /*01fa*/ 	.byte	0x04
	.zero		1


	//   ....[12]....
        /*01fc*/ 	.word	0x00000830
        /*0200*/ 	.word	0x000000ff
        /*0204*/ 	.word	0x00000050
        /*0208*/ 	.short	0x0100
        /*020a*/ 	.byte	0x04
	.zero		1


	//   ....[13]....
        /*020c*/ 	.word	0x00000840
        /*0210*/ 	.word	0x000000ff
        /*0214*/ 	.word	0x00000070
        /*0218*/ 	.short	0x0100
        /*021a*/ 	.byte	0x04
	.zero		1


	//   ....[14]....
        /*021c*/ 	.word	0x00000850
        /*0220*/ 	.word	0x000000ff
        /*0224*/ 	.word	0x00000058
        /*0228*/ 	.short	0x0100
        /*022a*/ 	.byte	0x04
	.zero		1


	//   ....[15]....
        /*022c*/ 	.word	0x00000860
        /*0230*/ 	.word	0x000000ff
        /*0234*/ 	.word	0x00000078
        /*0238*/ 	.short	0x0100
        /*023a*/ 	.byte	0x04
	.zero		1


	//   ....[16]....
        /*023c*/ 	.word	0x00000950
        /*0240*/ 	.word	0x000000ff
        /*0244*/ 	.word	0x00000080
        /*0248*/ 	.short	0x0100
        /*024a*/ 	.byte	0x04
	.zero		1


	//   ....[17]....
        /*024c*/ 	.word	0x00000960
        /*0250*/ 	.word	0x000000ff
        /*0254*/ 	.word	0x00000088
        /*0258*/ 	.short	0x0100
        /*025a*/ 	.byte	0x04
	.zero		1


	//   ....[18]....
        /*025c*/ 	.word	0x00000aa0
        /*0260*/ 	.word	0x000000ff
        /*0264*/ 	.word	0x00000090
        /*0268*/ 	.short	0x0100
        /*026a*/ 	.byte	0x06
	.zero		1


	//   ....[19]....
        /*026c*/ 	.word	0x00000ab0
        /*0270*/ 	.word	0x000000ff
        /*0274*/ 	.word	0x00000098
        /*0278*/ 	.short	0x0100
        /*027a*/ 	.byte	0x06
	.zero		1


	//   ....[20]....
        /*027c*/ 	.word	0x00000bf0
        /*0280*/ 	.word	0x000000ff
        /*0284*/ 	.word	0x000000a0
        /*0288*/ 	.short	0x0100
        /*028a*/ 	.byte	0x04
	.zero		1


	//   ....[21]....
        /*028c*/ 	.word	0x00000c00
        /*0290*/ 	.word	0x000000ff
        /*0294*/ 	.word	0x000000b0
        /*0298*/ 	.short	0x0100
        /*029a*/ 	.byte	0x04
	.zero		1


	//   ....[22]....
        /*029c*/ 	.word	0x00000c10
        /*02a0*/ 	.word	0x000000ff
        /*02a4*/ 	.word	0x000000a8
        /*02a8*/ 	.short	0x0100
        /*02aa*/ 	.byte	0x04
	.zero		1


	//   ....[23]....
        /*02ac*/ 	.word	0x00000c20
        /*02b0*/ 	.word	0x000000ff
        /*02b4*/ 	.word	0x000000b8
        /*02b8*/ 	.short	0x0100
        /*02ba*/ 	.byte	0x04
	.zero		1


	//   ....[24]....
        /*02bc*/ 	.word	0x00000d20
        /*02c0*/ 	.word	0x000000ff
        /*02c4*/ 	.word	0x000000c0
        /*02c8*/ 	.short	0x0100
        /*02ca*/ 	.byte	0x06
	.zero		1


	//   ....[25]....
        /*02cc*/ 	.word	0x00001b20
        /*02d0*/ 	.word	0x000000ff
        /*02d4*/ 	.word	0x00000020
        /*02d8*/ 	.short	0x010a
        /*02da*/ 	.byte	0x06
	.zero		1


	//   ....[26]....
        /*02dc*/ 	.word	0x00001e60
        /*02e0*/ 	.word	0x000000ff
        /*02e4*/ 	.word	0x00000020
        /*02e8*/ 	.short	0x010a
        /*02ea*/ 	.byte	0x08
	.zero		1


	//   ....[27]....
        /*02ec*/ 	.word	0x00002010
        /*02f0*/ 	.word	0x000000ff
        /*02f4*/ 	.word	0x00000020
        /*02f8*/ 	.short	0x010a
        /*02fa*/ 	.byte	0x09
	.zero		1


	//   ....[28]....
        /*02fc*/ 	.word	0x00002340
        /*0300*/ 	.word	0x000000ff
        /*0304*/ 	.word	0x00000088
        /*0308*/ 	.short	0x0101
        /*030a*/ 	.byte	0x21
	.zero		1


	//   ....[29]....
        /*030c*/ 	.word	0x00002370
        /*0310*/ 	.word	0x000000ff
        /*0314*/ 	.word	0x00000020
        /*0318*/ 	.short	0x010a
        /*031a*/ 	.byte	0x04
	.zero		1


	//   ....[30]....
        /*031c*/ 	.word	0x000024f0
        /*0320*/ 	.word	0x000000ff
        /*0324*/ 	.word	0x00000020
        /*0328*/ 	.short	0x010a
        /*032a*/ 	.byte	0x08
	.zero		1


	//   ....[31]....
        /*032c*/ 	.word	0x000026a0
        /*0330*/ 	.word	0x000000ff
        /*0334*/ 	.word	0x00000020
        /*0338*/ 	.short	0x010a
        /*033a*/ 	.byte	0x09
	.zero		1


	//   ....[32]....
        /*033c*/ 	.word	0x000029c0
        /*0340*/ 	.word	0x000000ff
        /*0344*/ 	.word	0x00000090
        /*0348*/ 	.short	0x010a
        /*034a*/ 	.byte	0x21
	.zero		1


	//   ....[33]....
        /*034c*/ 	.word	0x00002a80
        /*0350*/ 	.word	0x000000ff
        /*0354*/ 	.word	0x00000000
        /*0358*/ 	.short	0x0101
        /*035a*/ 	.byte	0x04
	.zero		1


	//   ....[34]....
        /*035c*/ 	.word	0x00003070
        /*0360*/ 	.word	0x000000ff
        /*0364*/ 	.word	0x00000000
        /*0368*/ 	.short	0x010a
        /*036a*/ 	.byte	0x04
	.zero		1


	//   ....[35]....
        /*036c*/ 	.word	0x00003110
        /*0370*/ 	.word	0x000000ff
        /*0374*/ 	.word	0x00000000
        /*0378*/ 	.short	0x010a
        /*037a*/ 	.byte	0x05
	.zero		1


	//   ....[36]....
        /*037c*/ 	.word	0x000031b0
        /*0380*/ 	.word	0x000000ff
        /*0384*/ 	.word	0x00000000
        /*0388*/ 	.short	0x010a
        /*038a*/ 	.byte	0x05
	.zero		1


	//   ....[37]....
        /*038c*/ 	.word	0x00003260
        /*0390*/ 	.word	0x00000000
        /*0394*/ 	.word	0x00000000
        /*0398*/ 	.short	0x010a
        /*039a*/ 	.byte	0xff
	.zero		1


	//   ....[38]....
        /*039c*/ 	.word	0x000033b0
        /*03a0*/ 	.word	0x000000ff
        /*03a4*/ 	.word	0x00000098
        /*03a8*/ 	.short	0x010a
        /*03aa*/ 	.byte	0x04
	.zero		1


	//   ....[39]....
        /*03ac*/ 	.word	0x00003450
        /*03b0*/ 	.word	0x000000ff
        /*03b4*/ 	.word	0x00000090
        /*03b8*/ 	.short	0x010a
        /*03ba*/ 	.byte	0x04
	.zero		1


	//   ....[40]....
        /*03bc*/ 	.word	0x000034f0
        /*03c0*/ 	.word	0x000000ff
        /*03c4*/ 	.word	0x00000000
        /*03c8*/ 	.short	0x0101
        /*03ca*/ 	.byte	0x05
	.zero		1


	//   ....[41]....
        /*03cc*/ 	.word	0x00003530
        /*03d0*/ 	.word	0x000000ff
        /*03d4*/ 	.word	0x00000098
        /*03d8*/ 	.short	0x0106
        /*03da*/ 	.byte	0x04
	.zero		1


	//   ....[42]....
        /*03dc*/ 	.word	0x00003570
        /*03e0*/ 	.word	0x00000000
        /*03e4*/ 	.word	0x00000098
        /*03e8*/ 	.short	0x010a
        /*03ea*/ 	.byte	0xff
	.zero		1


	//   ....[43]....
        /*03ec*/ 	.word	0x000037c0
        /*03f0*/ 	.word	0x000000ff
        /*03f4*/ 	.word	0x00000008
        /*03f8*/ 	.short	0x010a
        /*03fa*/ 	.byte	0x05
	.zero		1


	//   ....[44]....
        /*03fc*/ 	.word	0x000037e0
        /*0400*/ 	.word	0x000000ff
        /*0404*/ 	.word	0x00000008
        /*0408*/ 	.short	0x010a
        /*040a*/ 	.byte	0x05
	.zero		1


	//   ....[45]....
        /*040c*/ 	.word	0x00003970
        /*0410*/ 	.word	0x000000ff
        /*0414*/ 	.word	0x00000008
        /*0418*/ 	.short	0x010a
        /*041a*/ 	.byte	0x05
	.zero		1


	//   ....[46]....
        /*041c*/ 	.word	0x00003990
        /*0420*/ 	.word	0x000000ff
        /*0424*/ 	.word	0x00000008
        /*0428*/ 	.short	0x010a
        /*042a*/ 	.byte	0x05
	.zero		1


	//   ....[47]....
        /*042c*/ 	.word	0x00003a50
        /*0430*/ 	.word	0x000000ff
        /*0434*/ 	.word	0x00000000
        /*0438*/ 	.short	0x0101
        /*043a*/ 	.byte	0x04
	.zero		1


	//   ....[48]....
        /*043c*/ 	.word	0x00003e40
        /*0440*/ 	.word	0x000000ff
        /*0444*/ 	.word	0x00000090
        /*0448*/ 	.short	0x010a
        /*044a*/ 	.byte	0x17
	.zero		1


	//   ....[49]....
        /*044c*/ 	.word	0x00003ee0
        /*0450*/ 	.word	0x000000ff
        /*0454*/ 	.word	0x00000000
        /*0458*/ 	.short	0x0101
        /*045a*/ 	.byte	0x2e
	.zero		1


	//   ....[50]....
        /*045c*/ 	.word	0x00003f20
        /*0460*/ 	.word	0x000000ff
        /*0464*/ 	.word	0x000000b0
        /*0468*/ 	.short	0x010a
        /*046a*/ 	.byte	0x1c
	.zero		1


	//   ....[51]....
        /*046c*/ 	.word	0x00003ff0
        /*0470*/ 	.word	0x000000ff
        /*0474*/ 	.word	0x00000000
        /*0478*/ 	.short	0x010a
        /*047a*/ 	.byte	0x04
	.zero		1


	//   ....[52]....
        /*047c*/ 	.word	0x00004060
        /*0480*/ 	.word	0x000000ff
        /*0484*/ 	.word	0x00000000
        /*0488*/ 	.short	0x010a
        /*048a*/ 	.byte	0x13
	.zero		1


	//   ....[53]....
        /*048c*/ 	.word	0x000041b0
        /*0490*/ 	.word	0x000000ff
        /*0494*/ 	.word	0x00000000
        /*0498*/ 	.short	0x010a
        /*049a*/ 	.byte	0x05
	.zero		1


	//   ....[54]....
        /*049c*/ 	.word	0x00004630
        /*04a0*/ 	.word	0x000000ff
        /*04a4*/ 	.word	0x00000000
        /*04a8*/ 	.short	0x010a
        /*04aa*/ 	.byte	0x04
	.zero		1


	//   ....[55]....
        /*04ac*/ 	.word	0x000046d0
        /*04b0*/ 	.word	0x00000000
        /*04b4*/ 	.word	0x00000000
        /*04b8*/ 	.short	0x010a
        /*04ba*/ 	.byte	0xff
	.zero		1


	//   ....[56]....
        /*04bc*/ 	.word	0x00004710
        /*04c0*/ 	.word	0x00000000
        /*04c4*/ 	.word	0x00000000
        /*04c8*/ 	.short	0x010a
        /*04ca*/ 	.byte	0xff
	.zero		1


	//   ....[57]....
        /*04cc*/ 	.word	0x00004780
        /*04d0*/ 	.word	0x000000ff
        /*04d4*/ 	.word	0x00000000
        /*04d8*/ 	.short	0x0101
        /*04da*/ 	.byte	0x04
	.zero		1


	//   ....[58]....
        /*04dc*/ 	.word	0x000047c0
        /*04e0*/ 	.word	0x000000ff
        /*04e4*/ 	.word	0x000000c0
        /*04e8*/ 	.short	0x010a
        /*04ea*/ 	.byte	0x17
	.zero		1


	//   ....[59]....
        /*04ec*/ 	.word	0x00004830
        /*04f0*/ 	.word	0x000000ff
        /*04f4*/ 	.word	0x00000000
        /*04f8*/ 	.short	0x0101
        /*04fa*/ 	.byte	0x04
	.zero		1


	//   ....[60]....
        /*04fc*/ 	.word	0x00004eb0
        /*0500*/ 	.word	0x000000ff
        /*0504*/ 	.word	0x00000090
        /*0508*/ 	.short	0x010a
        /*050a*/ 	.byte	0x1f
	.zero		1


	//   ....[61]....
        /*050c*/ 	.word	0x00004f50
        /*0510*/ 	.word	0x000000ff
        /*0514*/ 	.word	0x00000000
        /*0518*/ 	.short	0x0101
        /*051a*/ 	.byte	0x40
	.zero		1


	//   ....[62]....
        /*051c*/ 	.word	0x00005470
        /*0520*/ 	.word	0x000000ff
        /*0524*/ 	.word	0x00000088
        /*0528*/ 	.short	0x010a
        /*052a*/ 	.byte	0x1f
	.zero		1


	//   ....[63]....
        /*052c*/ 	.word	0x00005930
        /*0530*/ 	.word	0x000000ff
        /*0534*/ 	.word	0x00000060
        /*0538*/ 	.short	0x010a
        /*053a*/ 	.byte	0x1f
	.zero		1


	//   ....[64]....
        /*053c*/ 	.word	0x00005a80
        /*0540*/ 	.word	0x000000ff
        /*0544*/ 	.word	0x00000040
        /*0548*/ 	.short	0x010b
        /*054a*/ 	.byte	0x1f
	.zero		1


	//   ....[65]....
        /*054c*/ 	.word	0x00005a90
        /*0550*/ 	.word	0x000000ff
        /*0554*/ 	.word	0x00000000
        /*0558*/ 	.short	0x0101
        /*055a*/ 	.byte	0x33
	.zero		1


	//   ....[66]....
        /*055c*/ 	.word	0x00005aa0
        /*0560*/ 	.word	0x000000ff
        /*0564*/ 	.word	0x00000068
        /*0568*/ 	.short	0x010a
        /*056a*/ 	.byte	0x1f
	.zero		1


	//   ....[67]....
        /*056c*/ 	.word	0x00005c00
        /*0570*/ 	.word	0x000000ff
        /*0574*/ 	.word	0x00000048
        /*0578*/ 	.short	0x010b
        /*057a*/ 	.byte	0x1f
	.zero		1


	//   ....[68]....
        /*057c*/ 	.word	0x00005c10
        /*0580*/ 	.word	0x000000ff
        /*0584*/ 	.word	0x00000000
        /*0588*/ 	.short	0x0101
        /*058a*/ 	.byte	0x31
	.zero		1


	//   ....[69]....
        /*058c*/ 	.word	0x00005c20
        /*0590*/ 	.word	0x000000ff
        /*0594*/ 	.word	0x00000070
        /*0598*/ 	.short	0x010a
        /*059a*/ 	.byte	0x1f
	.zero		1


	//   ....[70]....
        /*059c*/ 	.word	0x00005d80
        /*05a0*/ 	.word	0x000000ff
        /*05a4*/ 	.word	0x00000050
        /*05a8*/ 	.short	0x010b
        /*05aa*/ 	.byte	0x1f
	.zero		1


	//   ....[71]....
        /*05ac*/ 	.word	0x00005d90
        /*05b0*/ 	.word	0x000000ff
        /*05b4*/ 	.word	0x00000000
        /*05b8*/ 	.short	0x0101
        /*05ba*/ 	.byte	0x30
	.zero		1


	//   ....[72]....
        /*05bc*/ 	.word	0x00005da0
        /*05c0*/ 	.word	0x000000ff
        /*05c4*/ 	.word	0x00000078
        /*05c8*/ 	.short	0x010a
        /*05ca*/ 	.byte	0x1f
	.zero		1


	//   ....[73]....
        /*05cc*/ 	.word	0x00005f10
        /*05d0*/ 	.word	0x000000ff
        /*05d4*/ 	.word	0x00000058
        /*05d8*/ 	.short	0x010b
        /*05da*/ 	.byte	0x1f
	.zero		1


	//   ....[74]....
        /*05dc*/ 	.word	0x00005f20
        /*05e0*/ 	.word	0x000000ff
        /*05e4*/ 	.word	0x00000000
        /*05e8*/ 	.short	0x0101
        /*05ea*/ 	.byte	0x2f
	.zero		1


	//   ....[75]....
        /*05ec*/ 	.word	0x00005f30
        /*05f0*/ 	.word	0x000000ff
        /*05f4*/ 	.word	0x00000060
        /*05f8*/ 	.short	0x010a
        /*05fa*/ 	.byte	0x1f
	.zero		1


	//   ....[76]....
        /*05fc*/ 	.word	0x000060a0
        /*0600*/ 	.word	0x000000ff
        /*0604*/ 	.word	0x00000040
        /*0608*/ 	.short	0x010b
        /*060a*/ 	.byte	0x1f
	.zero		1


	//   ....[77]....
        /*060c*/ 	.word	0x000060b0
        /*0610*/ 	.word	0x000000ff
        /*0614*/ 	.word	0x00000000
        /*0618*/ 	.short	0x0101
        /*061a*/ 	.byte	0x33
	.zero		1


	//   ....[78]....
        /*061c*/ 	.word	0x000060c0
        /*0620*/ 	.word	0x000000ff
        /*0624*/ 	.word	0x00000068
        /*0628*/ 	.short	0x010a
        /*062a*/ 	.byte	0x1f
	.zero		1


	//   ....[79]....
        /*062c*/ 	.word	0x00006230
        /*0630*/ 	.word	0x000000ff
        /*0634*/ 	.word	0x00000048
        /*0638*/ 	.short	0x010b
        /*063a*/ 	.byte	0x1f
	.zero		1


	//   ....[80]....
        /*063c*/ 	.word	0x00006240
        /*0640*/ 	.word	0x000000ff
        /*0644*/ 	.word	0x00000000
        /*0648*/ 	.short	0x0101
        /*064a*/ 	.byte	0x31
	.zero		1


	//   ....[81]....
        /*064c*/ 	.word	0x00006250
        /*0650*/ 	.word	0x000000ff
        /*0654*/ 	.word	0x00000070
        /*0658*/ 	.short	0x010a
        /*065a*/ 	.byte	0x1f
	.zero		1


	//   ....[82]....
        /*065c*/ 	.word	0x000063e0
        /*0660*/ 	.word	0x000000ff
        /*0664*/ 	.word	0x00000050
        /*0668*/ 	.short	0x010b
        /*066a*/ 	.byte	0x1f
	.zero		1


	//   ....[83]....
        /*066c*/ 	.word	0x000063f0
        /*0670*/ 	.word	0x000000ff
        /*0674*/ 	.word	0x00000000
        /*0678*/ 	.short	0x0101
        /*067a*/ 	.byte	0x30
	.zero		1


	//   ....[84]....
        /*067c*/ 	.word	0x00006400
        /*0680*/ 	.word	0x000000ff
        /*0684*/ 	.word	0x00000078
        /*0688*/ 	.short	0x010a
        /*068a*/ 	.byte	0x1f
	.zero		1


	//   ....[85]....
        /*068c*/ 	.word	0x000065c0
        /*0690*/ 	.word	0x000000ff
        /*0694*/ 	.word	0x00000058
        /*0698*/ 	.short	0x010b
        /*069a*/ 	.byte	0x1f
	.zero		1


	//   ....[86]....
        /*069c*/ 	.word	0x000065d0
        /*06a0*/ 	.word	0x000000ff
        /*06a4*/ 	.word	0x00000000
        /*06a8*/ 	.short	0x0101
        /*06aa*/ 	.byte	0x2f
	.zero		1


	//   ....[87]....
        /*06ac*/ 	.word	0x000065f0
        /*06b0*/ 	.word	0x000000ff
        /*06b4*/ 	.word	0x00000060
        /*06b8*/ 	.short	0x010a
        /*06ba*/ 	.byte	0x1f
	.zero		1


	//   ....[88]....
        /*06bc*/ 	.word	0x00006610
        /*06c0*/ 	.word	0x000000ff
        /*06c4*/ 	.word	0x00000068
        /*06c8*/ 	.short	0x010a
        /*06ca*/ 	.byte	0x1f
	.zero		1


	//   ....[89]....
        /*06cc*/ 	.word	0x00006630
        /*06d0*/ 	.word	0x000000ff
        /*06d4*/ 	.word	0x00000070
        /*06d8*/ 	.short	0x010a
        /*06da*/ 	.byte	0x1f
	.zero		1


	//   ....[90]....
        /*06dc*/ 	.word	0x00006680
        /*06e0*/ 	.word	0x00000002
        /*06e4*/ 	.word	0x00000078
        /*06e8*/ 	.short	0x010a
        /*06ea*/ 	.byte	0xff
	.zero		1


	//   ....[91]....
        /*06ec*/ 	.word	0x00006a00
        /*06f0*/ 	.word	0x000000ff
        /*06f4*/ 	.word	0x00000090
        /*06f8*/ 	.short	0x010a
        /*06fa*/ 	.byte	0x31
	.zero		1


	//   ....[92]....
        /*06fc*/ 	.word	0x00006ad0
        /*0700*/ 	.word	0x000000ff
        /*0704*/ 	.word	0x00000000
        /*0708*/ 	.short	0x0101
        /*070a*/ 	.byte	0x04
	.zero		1


	//   ....[93]....
        /*070c*/ 	.word	0x00007b30
        /*0710*/ 	.word	0x000000ff
        /*0714*/ 	.word	0x00000040
        /*0718*/ 	.short	0x010a
        /*071a*/ 	.byte	0x31
	.zero		1


	//   ....[94]....
        /*071c*/ 	.word	0x00007b60
        /*0720*/ 	.word	0x00000054
        /*0724*/ 	.word	0x000000a0
        /*0728*/ 	.short	0x010a
        /*072a*/ 	.byte	0xff
	.zero		1


	//   ....[95]....
        /*072c*/ 	.word	0x00007c50
        /*0730*/ 	.word	0x000000ff
        /*0734*/ 	.word	0x00000040
        /*0738*/ 	.short	0x010a
        /*073a*/ 	.byte	0x31
	.zero		1


	//   ....[96]....
        /*073c*/ 	.word	0x00007d40
        /*0740*/ 	.word	0x00000054
        /*0744*/ 	.word	0x000000a0
        /*0748*/ 	.short	0x010a
        /*074a*/ 	.byte	0xff
	.zero		1


	//   ....[97]....
        /*074c*/ 	.word	0x00008510
        /*0750*/ 	.word	0x00000000
        /*0754*/ 	.word	0x00000000
        /*0758*/ 	.short	0x0101
        /*075a*/ 	.byte	0xff
	.zero		1


	//   ....[98]....
        /*075c*/ 	.word	0x00008520
        /*0760*/ 	.word	0x00000003
        /*0764*/ 	.word	0x00000040
        /*0768*/ 	.short	0x010a
        /*076a*/ 	.byte	0xff
	.zero		1


	//   ....[99]....
        /*076c*/ 	.word	0x00008600
        /*0770*/ 	.word	0x00000003
        /*0774*/ 	.word	0x00000040
        /*0778*/ 	.short	0x010a
        /*077a*/ 	.byte	0xff
	.zero		1


	//   ....[100]....
        /*077c*/ 	.word	0x00008e40
        /*0780*/ 	.word	0x00000059
        /*0784*/ 	.word	0x00000000
        /*0788*/ 	.short	0x0101
        /*078a*/ 	.byte	0xff
	.zero		1


	//   ....[101]....
        /*078c*/ 	.word	0x00008e60
        /*0790*/ 	.word	0x00000028
        /*0794*/ 	.word	0x00000040
        /*0798*/ 	.short	0x010a
        /*079a*/ 	.byte	0xff
	.zero		1


	//   ....[102]....
        /*079c*/ 	.word	0x00008f30
        /*07a0*/ 	.word	0x00000028
        /*07a4*/ 	.word	0x00000040
        /*07a8*/ 	.short	0x010a
        /*07aa*/ 	.byte	0xff
	.zero		1


	//   ....[103]....
        /*07ac*/ 	.word	0x00009760
        /*07b0*/ 	.word	0x00000059
        /*07b4*/ 	.word	0x00000000
        /*07b8*/ 	.short	0x0101
        /*07ba*/ 	.byte	0xff
	.zero		1


	//   ....[104]....
        /*07bc*/ 	.word	0x00009780
        /*07c0*/ 	.word	0x0000005a
        /*07c4*/ 	.word	0x00000040
        /*07c8*/ 	.short	0x010a
        /*07ca*/ 	.byte	0xff
	.zero		1


	//   ....[105]....
        /*07cc*/ 	.word	0x00009860
        /*07d0*/ 	.word	0x0000005a
        /*07d4*/ 	.word	0x00000040
        /*07d8*/ 	.short	0x010a
        /*07da*/ 	.byte	0xff
	.zero		1


	//   ....[106]....
        /*07dc*/ 	.word	0x0000a0d0
        /*07e0*/ 	.word	0x0000005b
        /*07e4*/ 	.word	0x00000000
        /*07e8*/ 	.short	0x0101
        /*07ea*/ 	.byte	0xff
	.zero		1


	//   ....[107]....
        /*07ec*/ 	.word	0x0000a0f0
        /*07f0*/ 	.word	0x0000005a
        /*07f4*/ 	.word	0x00000040
        /*07f8*/ 	.short	0x010a
        /*07fa*/ 	.byte	0xff
	.zero		1


	//   ....[108]....
        /*07fc*/ 	.word	0x0000a1c0
        /*0800*/ 	.word	0x0000005a
        /*0804*/ 	.word	0x00000040
        /*0808*/ 	.short	0x010a
        /*080a*/ 	.byte	0xff
	.zero		1


	//   ....[109]....
        /*080c*/ 	.word	0x0000aa70
        /*0810*/ 	.word	0x0000005b
        /*0814*/ 	.word	0x00000000
        /*0818*/ 	.short	0x0101
        /*081a*/ 	.byte	0xff
	.zero		1


	//   ....[110]....
        /*081c*/ 	.word	0x0000aa90
        /*0820*/ 	.word	0x0000005a
        /*0824*/ 	.word	0x00000040
        /*0828*/ 	.short	0x010a
        /*082a*/ 	.byte	0xff
	.zero		1


	//   ....[111]....
        /*082c*/ 	.word	0x0000ab60
        /*0830*/ 	.word	0x0000005a
        /*0834*/ 	.word	0x00000040
        /*0838*/ 	.short	0x010a
        /*083a*/ 	.byte	0xff
	.zero		1


	//   ....[112]....
        /*083c*/ 	.word	0x0000b3e0
        /*0840*/ 	.word	0x0000005b
        /*0844*/ 	.word	0x00000000
        /*0848*/ 	.short	0x0101
        /*084a*/ 	.byte	0xff
	.zero		1


	//   ....[113]....
        /*084c*/ 	.word	0x0000b400
        /*0850*/ 	.word	0x0000005a
        /*0854*/ 	.word	0x00000040
        /*0858*/ 	.short	0x010a
        /*085a*/ 	.byte	0xff
	.zero		1


	//   ....[114]....
        /*085c*/ 	.word	0x0000b4d0
        /*0860*/ 	.word	0x0000005a
        /*0864*/ 	.word	0x00000040
        /*0868*/ 	.short	0x010a
        /*086a*/ 	.byte	0xff
	.zero		1


	//   ....[115]....
        /*086c*/ 	.word	0x0000bd50
        /*0870*/ 	.word	0x0000005b
        /*0874*/ 	.word	0x00000000
        /*0878*/ 	.short	0x0101
        /*087a*/ 	.byte	0xff
	.zero		1


	//   ....[116]....
        /*087c*/ 	.word	0x0000bd70
        /*0880*/ 	.word	0x0000005a
        /*0884*/ 	.word	0x00000040
        /*0888*/ 	.short	0x010a
        /*088a*/ 	.byte	0xff
	.zero		1


	//   ....[117]....
        /*088c*/ 	.word	0x0000be40
        /*0890*/ 	.word	0x0000005a
        /*0894*/ 	.word	0x00000040
        /*0898*/ 	.short	0x010a
        /*089a*/ 	.byte	0xff
	.zero		1


	//   ....[118]....
        /*089c*/ 	.word	0x0000c150
        /*08a0*/ 	.word	0x00000054
        /*08a4*/ 	.word	0x00000000
        /*08a8*/ 	.short	0x0101
        /*08aa*/ 	.byte	0xff
	.zero		1


	//   ....[119]....
        /*08ac*/ 	.word	0x0000c6c0
        /*08b0*/ 	.word	0x00000003
        /*08b4*/ 	.word	0x00000000
        /*08b8*/ 	.short	0x0101
        /*08ba*/ 	.byte	0xff
	.zero		1


	//   ....[120]....
        /*08bc*/ 	.word	0x0000c950
        /*08c0*/ 	.word	0x000000ff
        /*08c4*/ 	.word	0x00000000
        /*08c8*/ 	.short	0x0101
        /*08ca*/ 	.byte	0x04
	.zero		1


	//   ....[121]....
        /*08cc*/ 	.word	0x0000c980
        /*08d0*/ 	.word	0x00000000
        /*08d4*/ 	.word	0x00000020
        /*08d8*/ 	.short	0x010a
        /*08da*/ 	.byte	0xff
	.zero		1


	//   ....[122]....
        /*08dc*/ 	.word	0x0000c9e0
        /*08e0*/ 	.word	0x00000000
        /*08e4*/ 	.word	0x00000020
        /*08e8*/ 	.short	0x010a
        /*08ea*/ 	.byte	0xff
	.zero		1


	//   ....[123]....
        /*08ec*/ 	.word	0x0000ca40
        /*08f0*/ 	.word	0x00000000
        /*08f4*/ 	.word	0x00000090
        /*08f8*/ 	.short	0x010a
        /*08fa*/ 	.byte	0xff
	.zero		1


	//   ....[124]....
        /*08fc*/ 	.word	0x0000caa0
        /*0900*/ 	.word	0x00000000
        /*0904*/ 	.word	0x00000000
        /*0908*/ 	.short	0x010a
        /*090a*/ 	.byte	0xff
	.zero		1


	//   ....[125]....
        /*090c*/ 	.word	0x0000cb00
        /*0910*/ 	.word	0x00000000
        /*0914*/ 	.word	0x00000000
        /*0918*/ 	.short	0x010a
        /*091a*/ 	.byte	0xff
	.zero		1


	//   ....[126]....
        /*091c*/ 	.word	0x0000cb60
        /*0920*/ 	.word	0x00000000
        /*0924*/ 	.word	0x00000000
        /*0928*/ 	.short	0x010a
        /*092a*/ 	.byte	0xff
	.zero		1


	//   ....[127]....
        /*092c*/ 	.word	0x0000cbc0
        /*0930*/ 	.word	0x00000004
        /*0934*/ 	.word	0x00000098
        /*0938*/ 	.short	0x010a
        /*093a*/ 	.byte	0xff
	.zero		1


	//   ....[128]....
        /*093c*/ 	.word	0x0000cc20
        /*0940*/ 	.word	0x00000004
        /*0944*/ 	.word	0x00000090
        /*0948*/ 	.short	0x010a
        /*094a*/ 	.byte	0xff
	.zero		1


	//   ....[129]....
        /*094c*/ 	.word	0x0000cc80
        /*0950*/ 	.word	0x00000005
        /*0954*/ 	.word	0x00000008
        /*0958*/ 	.short	0x010a
        /*095a*/ 	.byte	0xff
	.zero		1


	//   ....[130]....
        /*095c*/ 	.word	0x0000cd70
        /*0960*/ 	.word	0x00000003
        /*0964*/ 	.word	0x00000008
        /*0968*/ 	.short	0x010a
        /*096a*/ 	.byte	0xff
	.zero		1


	//   ....[131]....
        /*096c*/ 	.word	0x0000cdd0
        /*0970*/ 	.word	0x00000004
        /*0974*/ 	.word	0x00000090
        /*0978*/ 	.short	0x010a
        /*097a*/ 	.byte	0xff
	.zero		1


	//   ....[132]....
        /*097c*/ 	.word	0x0000ce30
        /*0980*/ 	.word	0x00000004
        /*0984*/ 	.word	0x000000b0
        /*0988*/ 	.short	0x010a
        /*098a*/ 	.byte	0xff
	.zero		1


	//   ....[133]....
        /*098c*/ 	.word	0x0000ce90
        /*0990*/ 	.word	0x00000004
        /*0994*/ 	.word	0x00000000
        /*0998*/ 	.short	0x010a
        /*099a*/ 	.byte	0xff
	.zero		1


	//   ....[134]....
        /*099c*/ 	.word	0x0000cef0
        /*09a0*/ 	.word	0x00000000
        /*09a4*/ 	.word	0x00000000
        /*09a8*/ 	.short	0x010a
        /*09aa*/ 	.byte	0xff
	.zero		1


	//   ....[135]....
        /*09ac*/ 	.word	0x0000cf50
        /*09b0*/ 	.word	0x00000000
        /*09b4*/ 	.word	0x000000c0
        /*09b8*/ 	.short	0x010a
        /*09ba*/ 	.byte	0xff
	.zero		1


	//   ....[136]....
        /*09bc*/ 	.word	0x0000cfb0
        /*09c0*/ 	.word	0x00000000
        /*09c4*/ 	.word	0x00000090
        /*09c8*/ 	.short	0x010a
        /*09ca*/ 	.byte	0xff
	.zero		1


	//   ....[137]....
        /*09cc*/ 	.word	0x0000d010
        /*09d0*/ 	.word	0x00000003
        /*09d4*/ 	.word	0x00000088
        /*09d8*/ 	.short	0x010a
        /*09da*/ 	.byte	0xff
	.zero		1


	//   ....[138]....
        /*09dc*/ 	.word	0x0000d070
        /*09e0*/ 	.word	0x00000003
        /*09e4*/ 	.word	0x00000060
        /*09e8*/ 	.short	0x010a
        /*09ea*/ 	.byte	0xff
	.zero		1


	//   ....[139]....
        /*09ec*/ 	.word	0x0000d0d0
        /*09f0*/ 	.word	0x00000003
        /*09f4*/ 	.word	0x00000068
        /*09f8*/ 	.short	0x010a
        /*09fa*/ 	.byte	0xff
	.zero		1


	//   ....[140]....
        /*09fc*/ 	.word	0x0000d130
        /*0a00*/ 	.word	0x00000003
        /*0a04*/ 	.word	0x00000070
        /*0a08*/ 	.short	0x010a
        /*0a0a*/ 	.byte	0xff
	.zero		1


	//   ....[141]....
        /*0a0c*/ 	.word	0x0000d190
        /*0a10*/ 	.word	0x00000003
        /*0a14*/ 	.word	0x00000078
        /*0a18*/ 	.short	0x010a
        /*0a1a*/ 	.byte	0xff
	.zero		1


	//   ....[142]....
        /*0a1c*/ 	.word	0x0000d1f0
        /*0a20*/ 	.word	0x00000000
        /*0a24*/ 	.word	0x00000060
        /*0a28*/ 	.short	0x010a
        /*0a2a*/ 	.byte	0xff
	.zero		1


	//   ....[143]....
        /*0a2c*/ 	.word	0x0000d250
        /*0a30*/ 	.word	0x00000000
        /*0a34*/ 	.word	0x00000068
        /*0a38*/ 	.short	0x010a
        /*0a3a*/ 	.byte	0xff
	.zero		1


	//   ....[144]....
        /*0a3c*/ 	.word	0x0000d2b0
        /*0a40*/ 	.word	0x00000000
        /*0a44*/ 	.word	0x00000070
        /*0a48*/ 	.short	0x010a
        /*0a4a*/ 	.byte	0xff
	.zero		1


	//   ....[145]....
        /*0a4c*/ 	.word	0x0000d310
        /*0a50*/ 	.word	0x00000000
        /*0a54*/ 	.word	0x00000078
        /*0a58*/ 	.short	0x010a
        /*0a5a*/ 	.byte	0xff
	.zero		1


	//   ....[146]....
        /*0a5c*/ 	.word	0x0000d370
        /*0a60*/ 	.word	0x00000003
        /*0a64*/ 	.word	0x00000060
        /*0a68*/ 	.short	0x010a
        /*0a6a*/ 	.byte	0xff
	.zero		1


	//   ....[147]....
        /*0a6c*/ 	.word	0x0000d3d0
        /*0a70*/ 	.word	0x00000003
        /*0a74*/ 	.word	0x00000068
        /*0a78*/ 	.short	0x010a
        /*0a7a*/ 	.byte	0xff
	.zero		1


	//   ....[148]....
        /*0a7c*/ 	.word	0x0000d430
        /*0a80*/ 	.word	0x00000003
        /*0a84*/ 	.word	0x00000070
        /*0a88*/ 	.short	0x010a
        /*0a8a*/ 	.byte	0xff
	.zero		1


	//   ....[149]....
        /*0a8c*/ 	.word	0x0000d490
        /*0a90*/ 	.word	0x00000000
        /*0a94*/ 	.word	0x00000090
        /*0a98*/ 	.short	0x010a
        /*0a9a*/ 	.byte	0xff
	.zero		1


	//   ....[150]....
        /*0a9c*/ 	.word	0x0000d4f0
        /*0aa0*/ 	.word	0x00000000
        /*0aa4*/ 	.word	0x00000040
        /*0aa8*/ 	.short	0x010a
        /*0aaa*/ 	.byte	0xff
	.zero		1


	//   ....[151]....
        /*0aac*/ 	.word	0x0000d540
        /*0ab0*/ 	.word	0x00000054
        /*0ab4*/ 	.word	0x000000a0
        /*0ab8*/ 	.short	0x010a
        /*0aba*/ 	.byte	0xff
	.zero		1


	//   ....[152]....
        /*0abc*/ 	.word	0x0000d590
        /*0ac0*/ 	.word	0x00000003
        /*0ac4*/ 	.word	0x00000040
        /*0ac8*/ 	.short	0x010a
        /*0aca*/ 	.byte	0xff
	.zero		1


	//   ....[153]....
        /*0acc*/ 	.word	0x0000d5e0
        /*0ad0*/ 	.word	0x00000028
        /*0ad4*/ 	.word	0x00000040
        /*0ad8*/ 	.short	0x010a
        /*0ada*/ 	.byte	0xff
	.zero		1


	//   ....[154]....
        /*0adc*/ 	.word	0x0000d630
        /*0ae0*/ 	.word	0x0000005a
        /*0ae4*/ 	.word	0x00000040
        /*0ae8*/ 	.short	0x010a
        /*0aea*/ 	.byte	0xff
	.zero		1


	//   ....[155]....
        /*0aec*/ 	.word	0x0000d680
        /*0af0*/ 	.word	0x0000005a
        /*0af4*/ 	.word	0x00000040
        /*0af8*/ 	.short	0x010a
        /*0afa*/ 	.byte	0xff
	.zero		1


	//   ....[156]....
        /*0afc*/ 	.word	0x0000d6d0
        /*0b00*/ 	.word	0x0000005a
        /*0b04*/ 	.word	0x00000040
        /*0b08*/ 	.short	0x010a
        /*0b0a*/ 	.byte	0xff
	.zero		1


	//   ....[157]....
        /*0b0c*/ 	.word	0x0000d720
        /*0b10*/ 	.word	0x0000005a
        /*0b14*/ 	.word	0x00000040
        /*0b18*/ 	.short	0x010a
        /*0b1a*/ 	.byte	0xff
	.zero		1


	//   ....[158]....
        /*0b1c*/ 	.word	0x0000d770
        /*0b20*/ 	.word	0x0000005a
        /*0b24*/ 	.word	0x00000040
        /*0b28*/ 	.short	0x010a
        /*0b2a*/ 	.byte	0xff
	.zero		1


	//----- nvinfo : EIATTR_NUM_MBARRIERS
	.align		4
.L_47:
        /*0b2c*/ 	.byte	0x03, 0x38
        /*0b2e*/ 	.short	0x0019


	//----- nvinfo : EIATTR_EXIT_INSTR_OFFSETS
	.align		4
        /*0b30*/ 	.byte	0x04, 0x1c
        /*0b32*/ 	.short	(.L_49 - .L_48)


	//   ....[0]....
.L_48:
        /*0b34*/ 	.word	0x00003290


	//   ....[1]....
        /*0b38*/ 	.word	0x00003540


	//   ....[2]....
        /*0b3c*/ 	.word	0x000035a0


	//   ....[3]....
        /*0b40*/ 	.word	0x00004a50


	//   ....[4]....
        /*0b44*/ 	.word	0x000066b0


	//   ....[5]....
        /*0b48*/ 	.word	0x000066f0


	//   ....[6]....
        /*0b4c*/ 	.word	0x0000c830


	//   ....[7]....
        /*0b50*/ 	.word	0x0000c8b0


	//   ....[8]....
        /*0b54*/ 	.word	0x0000c8e0


	//   ....[9]....
        /*0b58*/ 	.word	0x0000c960


	//----- nvinfo : EIATTR_MAX_THREADS
	.align		4
.L_49:
        /*0b5c*/ 	.byte	0x04, 0x05
        /*0b5e*/ 	.short	(.L_51 - .L_50)
.L_50:
        /*0b60*/ 	.word	0x00000100
        /*0b64*/ 	.word	0x00000001
        /*0b68*/ 	.word	0x00000001


	//----- nvinfo : EIATTR_CRS_STACK_SIZE
	.align		4
.L_51:
        /*0b6c*/ 	.byte	0x04, 0x1e
        /*0b6e*/ 	.short	(.L_53 - .L_52)
.L_52:
        /*0b70*/ 	.word	0x00000000


	//----- nvinfo : EIATTR_CBANK_PARAM_SIZE
	.align		4
.L_53:
        /*0b74*/ 	.byte	0x03, 0x19
        /*0b76*/ 	.short	0x0800


	//----- nvinfo : EIATTR_PARAM_CBANK
	.align		4
        /*0b78*/ 	.byte	0x04, 0x0a
        /*0b7a*/ 	.short	(.L_55 - .L_54)
	.align		4
.L_54:
        /*0b7c*/ 	.word	index@(.nv.constant0._ZN7cutlass13device_kernelINS_4conv6kernel13ConvUniversalINS1_16ConvProblemShapeILNS1_8OperatorE2ELi2EEENS1_10collective14CollectiveConvINS1_47MainloopSm100TmaUmmaWarpSpecializedImplicitGemmILS5_2ELi4ELi2ELi1ELi2EN4cute5tupleIJNSA_1CILi2EEENSC_ILi1EEESE_EEEEENSB_IJNSC_ILi256EEENSB_IJNSC_ILi128EEEEEENSB_IJNSC_ILi64EEEEEEEEENS_10tfloat32_tESN_NSA_8TiledMMAINSA_8MMA_AtomIJNSA_23SM100_MMA_TF32_2x1SM_SSISN_SN_fLi256ELi128ELNSA_4UMMA5MajorE1ELSS_1ELNSR_7ScaleInE0ELST_0EEEEEENSA_6LayoutINSB_IJSE_SE_SE_EEENSB_IJNSC_ILi0EEESY_SY_EEEEENSB_IJNSA_10UnderscoreES11_S11_EEEEENS7_6detail27Sm100ImplicitGemmTileTraitsINSA_18SM100_TMA_2SM_LOADENSA_14ComposedLayoutINSA_7SwizzleILi2ELi5ELi2EEENSA_18smem_ptr_flag_bitsILi32EEENSW_INSB_IJNSC_ILi32EEENSC_ILi4EEEEEENSB_IJSE_S1C_EEEEEEEvEENS15_INSA_25SM100_TMA_2SM_LOAD_IM2COLES1H_vEEEENS_8epilogue10collective18CollectiveEpilogueINS1M_23Sm100TmaWarpSpecializedILi4ELi2ELi16ELb1ELb0EEEJNSB_IJSI_SJ_SL_EEENSB_IJNSW_ISI_SE_EENSW_INSC_ILi16EEESE_EEEEESN_NSB_IJlNSB_IJSE_llEEESY_EEESN_S1X_NS1M_6fusion15FusionCallbacksIS1Q_NS1Y_17LinearCombinationISN_fSN_fLNS_15FloatRoundStyleE2EEES1R_S1V_JEEENSA_5SM1004TMEM4LOAD26SM100_TMEM_LOAD_32dp32b16xENSA_13SM90_TMA_LOADENS17_INS18_ILi2ELi4ELi3EEES1B_NSW_INSB_IJNSC_ILi8EEES1T_EEENSB_IJS1T_SE_EEEEEEENSA_39AutoVectorizingCopyWithAssumedAlignmentILi128EEENSA_14SM90_TMA_STOREES2E_S2G_S2G_EEEvvEEEEvNT_6ParamsE)
        /*0b80*/ 	.short	0x0380
        /*0b82*/ 	.short	0x0800


	//----- nvinfo : EIATTR_SW_WAR
	.align		4
.L_55:
        /*0b84*/ 	.byte	0x04, 0x36
        /*0b86*/ 	.short	(.L_57 - .L_56)
.L_56:
        /*0b88*/ 	.word	0x00000008
.L_57:


//--------------------- .nv.callgraph             --------------------------
	.section	.nv.callgraph,"",@"SHT_CUDA_CALLGRAPH"
	.align	4
	.sectionentsize	8
	.align		4
        /*0000*/ 	.word	0x00000000
	.align		4
        /*0004*/ 	.word	0xffffffff
	.align		4
        /*0008*/ 	.word	index@(_ZN7cutlass13device_kernelINS_4conv6kernel13ConvUniversalINS1_16ConvProblemShapeILNS1_8OperatorE2ELi2EEENS1_10collective14CollectiveConvINS1_47MainloopSm100TmaUmmaWarpSpecializedImplicitGemmILS5_2ELi4ELi2ELi1ELi2EN4cute5tupleIJNSA_1CILi2EEENSC_ILi1EEESE_EEEEENSB_IJNSC_ILi256EEENSB_IJNSC_ILi128EEEEEENSB_IJNSC_ILi64EEEEEEEEENS_10tfloat32_tESN_NSA_8TiledMMAINSA_8MMA_AtomIJNSA_23SM100_MMA_TF32_2x1SM_SSISN_SN_fLi256ELi128ELNSA_4UMMA5MajorE1ELSS_1ELNSR_7ScaleInE0ELST_0EEEEEENSA_6LayoutINSB_IJSE_SE_SE_EEENSB_IJNSC_ILi0EEESY_SY_EEEEENSB_IJNSA_10UnderscoreES11_S11_EEEEENS7_6detail27Sm100ImplicitGemmTileTraitsINSA_18SM100_TMA_2SM_LOADENSA_14ComposedLayoutINSA_7SwizzleILi2ELi5ELi2EEENSA_18smem_ptr_flag_bitsILi32EEENSW_INSB_IJNSC_ILi32EEENSC_ILi4EEEEEENSB_IJSE_S1C_EEEEEEEvEENS15_INSA_25SM100_TMA_2SM_LOAD_IM2COLES1H_vEEEENS_8epilogue10collective18CollectiveEpilogueINS1M_23Sm100TmaWarpSpecializedILi4ELi2ELi16ELb1ELb0EEEJNSB_IJSI_SJ_SL_EEENSB_IJNSW_ISI_SE_EENSW_INSC_ILi16EEESE_EEEEESN_NSB_IJlNSB_IJSE_llEEESY_EEESN_S1X_NS1M_6fusion15FusionCallbacksIS1Q_NS1Y_17LinearCombinationISN_fSN_fLNS_15FloatRoundStyleE2EEES1R_S1V_JEEENSA_5SM1004TMEM4LOAD26SM100_TMEM_LOAD_32dp32b16xENSA_13SM90_TMA_LOADENS17_INS18_ILi2ELi4ELi3EEES1B_NSW_INSB_IJNSC_ILi8EEES1T_EEENSB_IJS1T_SE_EEEEEEENSA_39AutoVectorizingCopyWithAssumedAlignmentILi128EEENSA_14SM90_TMA_STOREES2E_S2G_S2G_EEEvvEEEEvNT_6ParamsE)
	.align		4
        /*000c*/ 	.word	index@(__assertfail)
	.align		4
        /*0010*/ 	.word	0x00000000
	.align		4
        /*0014*/ 	.word	0xfffffffe
	.align		4
        /*0018*/ 	.word	0x00000000
	.align		4
        /*001c*/ 	.word	0xfffffffd
	.align		4
        /*0020*/ 	.word	0x00000000
	.align		4
        /*0024*/ 	.word	0xfffffffc


//--------------------- .nv.constant4             --------------------------
	.section	.nv.constant4,"a",@progbits
	.align	8
	.align		8
.nv.constant4:
        /*0000*/ 	.dword	__assertfail
	.align		8
        /*0008*/ 	.dword	__unnamed_1
	.align		8
        /*0010*/ 	.dword	__unnamed_2
	.align		8
        /*0018*/ 	.dword	_ZN39_INTERNAL_8c1df29d_4_k_cu_8b0ab1de_31814cuda3std3__45__cpo5beginE
	.align		8
        /*0020*/ 	.dword	_ZN39_INTERNAL_8c1df29d_4_k_cu_8b0ab1de_31814cuda3std3__45__cpo3endE
	.align		8
        /*0028*/ 	.dword	_ZN39_INTERNAL_8c1df29d_4_k_cu_8b0ab1de_31814cuda3std3__45__cpo6cbeginE
	.align		8
        /*0030*/ 	.dword	_ZN39_INTERNAL_8c1df29d_4_k_cu_8b0ab1de_31814cuda3std3__45__cpo4cendE
	.align		8
        /*0038*/ 	.dword	_ZN39_INTERNAL_8c1df29d_4_k_cu_8b0ab1de_31814cuda3std3__441_GLOBAL__N__8c1df29d_4_k_cu_8b0ab1de_31816ignoreE
	.align		8
        /*0040*/ 	.dword	_ZN39_INTERNAL_8c1df29d_4_k_cu_8b0ab1de_31814cuda3std3__419piecewise_constructE
	.align		8
        /*0048*/ 	.dword	_ZN39_INTERNAL_8c1df29d_4_k_cu_8b0ab1de_31814cuda3std3__48in_placeE
	.align		8
        /*0050*/ 	.dword	_ZN39_INTERNAL_8c1df29d_4_k_cu_8b0ab1de_31814cuda3std6ranges3__45__cpo4swapE
	.align		8
        /*0058*/ 	.dword	_ZN39_INTERNAL_8c1df29d_4_k_cu_8b0ab1de_31814cuda3std6ranges3__45__cpo9iter_moveE
	.align		8
        /*0060*/ 	.dword	_ZN39_INTERNAL_8c1df29d_4_k_cu_8b0ab1de_31814cute7productE
	.align		8
        /*0068*/ 	.dword	_ZN39_INTERNAL_8c1df29d_4_k_cu_8b0ab1de_31814cute1_E
	.align		8
        /*0070*/ 	.dword	$str$27
	.align		8
        /*0078*/ 	.dword	$str$28
	.align		8
        /*0080*/ 	.dword	$str$29
	.align		8
        /*0088*/ 	.dword	$str$30


//--------------------- .text._ZN7cutlass13device_kernelINS_4conv6kernel13ConvUniversalINS1_16ConvProblemShapeILNS1_8OperatorE2ELi2EEENS1_10collective14CollectiveConvINS1_47MainloopSm100TmaUmmaWarpSpecializedImplicitGemmILS5_2ELi4ELi2ELi1ELi2EN4cute5tupleIJNSA_1CILi2EEENSC_ILi1EEESE_EEEEENSB_IJNSC_ILi256EEENSB_IJNSC_ILi128EEEEEENSB_IJNSC_ILi64EEEEEEEEENS_10tfloat32_tESN_NSA_8TiledMMAINSA_8MMA_AtomIJNSA_23SM100_MMA_TF32_2x1SM_SSISN_SN_fLi256ELi128ELNSA_4UMMA5MajorE1ELSS_1ELNSR_7ScaleInE0ELST_0EEEEEENSA_6LayoutINSB_IJSE_SE_SE_EEENSB_IJNSC_ILi0EEESY_SY_EEEEENSB_IJNSA_10UnderscoreES11_S11_EEEEENS7_6detail27Sm100ImplicitGemmTileTraitsINSA_18SM100_TMA_2SM_LOADENSA_14ComposedLayoutINSA_7SwizzleILi2ELi5ELi2EEENSA_18smem_ptr_flag_bitsILi32EEENSW_INSB_IJNSC_ILi32EEENSC_ILi4EEEEEENSB_IJSE_S1C_EEEEEEEvEENS15_INSA_25SM100_TMA_2SM_LOAD_IM2COLES1H_vEEEENS_8epilogue10collective18CollectiveEpilogueINS1M_23Sm100TmaWarpSpecializedILi4ELi2ELi16ELb1ELb0EEEJNSB_IJSI_SJ_SL_EEENSB_IJNSW_ISI_SE_EENSW_INSC_ILi16EEESE_EEEEESN_NSB_IJlNSB_IJSE_llEEESY_EEESN_S1X_NS1M_6fusion15FusionCallbacksIS1Q_NS1Y_17LinearCombinationISN_fSN_fLNS_15FloatRoundStyleE2EEES1R_S1V_JEEENSA_5SM1004TMEM4LOAD26SM100_TMEM_LOAD_32dp32b16xENSA_13SM90_TMA_LOADENS17_INS18_ILi2ELi4ELi3EEES1B_NSW_INSB_IJNSC_ILi8EEES1T_EEENSB_IJS1T_SE_EEEEEEENSA_39AutoVectorizingCopyWithAssumedAlignmentILi128EEENSA_14SM90_TMA_STOREES2E_S2G_S2G_EEEvvEEEEvNT_6ParamsE --------------------------
	.section	.text._ZN7cutlass13device_kernelINS_4conv6kernel13ConvUniversalINS1_16ConvProblemShapeILNS1_8OperatorE2ELi2EEENS1_10collective14CollectiveConvINS1_47MainloopSm100TmaUmmaWarpSpecializedImplicitGemmILS5_2ELi4ELi2ELi1ELi2EN4cute5tupleIJNSA_1CILi2EEENSC_ILi1EEESE_EEEEENSB_IJNSC_ILi256EEENSB_IJNSC_ILi128EEEEEENSB_IJNSC_ILi64EEEEEEEEENS_10tfloat32_tESN_NSA_8TiledMMAINSA_8MMA_AtomIJNSA_23SM100_MMA_TF32_2x1SM_SSISN_SN_fLi256ELi128ELNSA_4UMMA5MajorE1ELSS_1ELNSR_7ScaleInE0ELST_0EEEEEENSA_6LayoutINSB_IJSE_SE_SE_EEENSB_IJNSC_ILi0EEESY_SY_EEEEENSB_IJNSA_10UnderscoreES11_S11_EEEEENS7_6detail27Sm100ImplicitGemmTileTraitsINSA_18SM100_TMA_2SM_LOADENSA_14ComposedLayoutINSA_7SwizzleILi2ELi5ELi2EEENSA_18smem_ptr_flag_bitsILi32EEENSW_INSB_IJNSC_ILi32EEENSC_ILi4EEEEEENSB_IJSE_S1C_EEEEEEEvEENS15_INSA_25SM100_TMA_2SM_LOAD_IM2COLES1H_vEEEENS_8epilogue10collective18CollectiveEpilogueINS1M_23Sm100TmaWarpSpecializedILi4ELi2ELi16ELb1ELb0EEEJNSB_IJSI_SJ_SL_EEENSB_IJNSW_ISI_SE_EENSW_INSC_ILi16EEESE_EEEEESN_NSB_IJlNSB_IJSE_llEEESY_EEESN_S1X_NS1M_6fusion15FusionCallbacksIS1Q_NS1Y_17LinearCombinationISN_fSN_fLNS_15FloatRoundStyleE2EEES1R_S1V_JEEENSA_5SM1004TMEM4LOAD26SM100_TMEM_LOAD_32dp32b16xENSA_13SM90_TMA_LOADENS17_INS18_ILi2ELi4ELi3EEES1B_NSW_INSB_IJNSC_ILi8EEES1T_EEENSB_IJS1T_SE_EEEEEEENSA_39AutoVectorizingCopyWithAssumedAlignmentILi128EEENSA_14SM90_TMA_STOREES2E_S2G_S2G_EEEvvEEEEvNT_6ParamsE,"ax",@progbits
	.align	128
.text._ZN7cutlass13device_kernelINS_4conv6kernel13ConvUniversalINS1_16ConvProblemShapeILNS1_8OperatorE2ELi2EEENS1_10collective14CollectiveConvINS1_47MainloopSm100TmaUmmaWarpSpecializedImplicitGemmILS5_2ELi4ELi2ELi1ELi2EN4cute5tupleIJNSA_1CILi2EEENSC_ILi1EEESE_EEEEENSB_IJNSC_ILi256EEENSB_IJNSC_ILi128EEEEEENSB_IJNSC_ILi64EEEEEEEEENS_10tfloat32_tESN_NSA_8TiledMMAINSA_8MMA_AtomIJNSA_23SM100_MMA_TF32_2x1SM_SSISN_SN_fLi256ELi128ELNSA_4UMMA5MajorE1ELSS_1ELNSR_7ScaleInE0ELST_0EEEEEENSA_6LayoutINSB_IJSE_SE_SE_EEENSB_IJNSC_ILi0EEESY_SY_EEEEENSB_IJNSA_10UnderscoreES11_S11_EEEEENS7_6detail27Sm100ImplicitGemmTileTraitsINSA_18SM100_TMA_2SM_LOADENSA_14ComposedLayoutINSA_7SwizzleILi2ELi5ELi2EEENSA_18smem_ptr_flag_bitsILi32EEENSW_INSB_IJNSC_ILi32EEENSC_ILi4EEEEEENSB_IJSE_S1C_EEEEEEEvEENS15_INSA_25SM100_TMA_2SM_LOAD_IM2COLES1H_vEEEENS_8epilogue10collective18CollectiveEpilogueINS1M_23Sm100TmaWarpSpecializedILi4ELi2ELi16ELb1ELb0EEEJNSB_IJSI_SJ_SL_EEENSB_IJNSW_ISI_SE_EENSW_INSC_ILi16EEESE_EEEEESN_NSB_IJlNSB_IJSE_llEEESY_EEESN_S1X_NS1M_6fusion15FusionCallbacksIS1Q_NS1Y_17LinearCombinationISN_fSN_fLNS_15FloatRoundStyleE2EEES1R_S1V_JEEENSA_5SM1004TMEM4LOAD26SM100_TMEM_LOAD_32dp32b16xENSA_13SM90_TMA_LOADENS17_INS18_ILi2ELi4ELi3EEES1B_NSW_INSB_IJNSC_ILi8EEES1T_EEENSB_IJS1T_SE_EEEEEEENSA_39AutoVectorizingCopyWithAssumedAlignmentILi128EEENSA_14SM90_TMA_STOREES2E_S2G_S2G_EEEvvEEEEvNT_6ParamsE:
        .type           _ZN7cutlass13device_kernelINS_4conv6kernel13ConvUniversalINS1_16ConvProblemShapeILNS1_8OperatorE2ELi2EEENS1_10collective14CollectiveConvINS1_47MainloopSm100TmaUmmaWarpSpecializedImplicitGemmILS5_2ELi4ELi2ELi1ELi2EN4cute5tupleIJNSA_1CILi2EEENSC_ILi1EEESE_EEEEENSB_IJNSC_ILi256EEENSB_IJNSC_ILi128EEEEEENSB_IJNSC_ILi64EEEEEEEEENS_10tfloat32_tESN_NSA_8TiledMMAINSA_8MMA_AtomIJNSA_23SM100_MMA_TF32_2x1SM_SSISN_SN_fLi256ELi128ELNSA_4UMMA5MajorE1ELSS_1ELNSR_7ScaleInE0ELST_0EEEEEENSA_6LayoutINSB_IJSE_SE_SE_EEENSB_IJNSC_ILi0EEESY_SY_EEEEENSB_IJNSA_10UnderscoreES11_S11_EEEEENS7_6detail27Sm100ImplicitGemmTileTraitsINSA_18SM100_TMA_2SM_LOADENSA_14ComposedLayoutINSA_7SwizzleILi2ELi5ELi2EEENSA_18smem_ptr_flag_bitsILi32EEENSW_INSB_IJNSC_ILi32EEENSC_ILi4EEEEEENSB_IJSE_S1C_EEEEEEEvEENS15_INSA_25SM100_TMA_2SM_LOAD_IM2COLES1H_vEEEENS_8epilogue10collective18CollectiveEpilogueINS1M_23Sm100TmaWarpSpecializedILi4ELi2ELi16ELb1ELb0EEEJNSB_IJSI_SJ_SL_EEENSB_IJNSW_ISI_SE_EENSW_INSC_ILi16EEESE_EEEEESN_NSB_IJlNSB_IJSE_llEEESY_EEESN_S1X_NS1M_6fusion15FusionCallbacksIS1Q_NS1Y_17LinearCombinationISN_fSN_fLNS_15FloatRoundStyleE2EEES1R_S1V_JEEENSA_5SM1004TMEM4LOAD26SM100_TMEM_LOAD_32dp32b16xENSA_13SM90_TMA_LOADENS17_INS18_ILi2ELi4ELi3EEES1B_NSW_INSB_IJNSC_ILi8EEES1T_EEENSB_IJS1T_SE_EEEEEEENSA_39AutoVectorizingCopyWithAssumedAlignmentILi128EEENSA_14SM90_TMA_STOREES2E_S2G_S2G_EEEvvEEEEvNT_6ParamsE,@function
        .size           _ZN7cutlass13device_kernelINS_4conv6kernel13ConvUniversalINS1_16ConvProblemShapeILNS1_8OperatorE2ELi2EEENS1_10collective14CollectiveConvINS1_47MainloopSm100TmaUmmaWarpSpecializedImplicitGemmILS5_2ELi4ELi2ELi1ELi2EN4cute5tupleIJNSA_1CILi2EEENSC_ILi1EEESE_EEEEENSB_IJNSC_ILi256EEENSB_IJNSC_ILi128EEEEEENSB_IJNSC_ILi64EEEEEEEEENS_10tfloat32_tESN_NSA_8TiledMMAINSA_8MMA_AtomIJNSA_23SM100_MMA_TF32_2x1SM_SSISN_SN_fLi256ELi128ELNSA_4UMMA5MajorE1ELSS_1ELNSR_7ScaleInE0ELST_0EEEEEENSA_6LayoutINSB_IJSE_SE_SE_EEENSB_IJNSC_ILi0EEESY_SY_EEEEENSB_IJNSA_10UnderscoreES11_S11_EEEEENS7_6detail27Sm100ImplicitGemmTileTraitsINSA_18SM100_TMA_2SM_LOADENSA_14ComposedLayoutINSA_7SwizzleILi2ELi5ELi2EEENSA_18smem_ptr_flag_bitsILi32EEENSW_INSB_IJNSC_ILi32EEENSC_ILi4EEEEEENSB_IJSE_S1C_EEEEEEEvEENS15_INSA_25SM100_TMA_2SM_LOAD_IM2COLES1H_vEEEENS_8epilogue10collective18CollectiveEpilogueINS1M_23Sm100TmaWarpSpecializedILi4ELi2ELi16ELb1ELb0EEEJNSB_IJSI_SJ_SL_EEENSB_IJNSW_ISI_SE_EENSW_INSC_ILi16EEESE_EEEEESN_NSB_IJlNSB_IJSE_llEEESY_EEESN_S1X_NS1M_6fusion15FusionCallbacksIS1Q_NS1Y_17LinearCombinationISN_fSN_fLNS_15FloatRoundStyleE2EEES1R_S1V_JEEENSA_5SM1004TMEM4LOAD26SM100_TMEM_LOAD_32dp32b16xENSA_13SM90_TMA_LOADENS17_INS18_ILi2ELi4ELi3EEES1B_NSW_INSB_IJNSC_ILi8EEES1T_EEENSB_IJS1T_SE_EEEEEEENSA_39AutoVectorizingCopyWithAssumedAlignmentILi128EEENSA_14SM90_TMA_STOREES2E_S2G_S2G_EEEvvEEEEvNT_6ParamsE,(.L_x_231 - _ZN7cutlass13device_kernelINS_4conv6kernel13ConvUniversalINS1_16ConvProblemShapeILNS1_8OperatorE2ELi2EEENS1_10collective14CollectiveConvINS1_47MainloopSm100TmaUmmaWarpSpecializedImplicitGemmILS5_2ELi4ELi2ELi1ELi2EN4cute5tupleIJNSA_1CILi2EEENSC_ILi1EEESE_EEEEENSB_IJNSC_ILi256EEENSB_IJNSC_ILi128EEEEEENSB_IJNSC_ILi64EEEEEEEEENS_10tfloat32_tESN_NSA_8TiledMMAINSA_8MMA_AtomIJNSA_23SM100_MMA_TF32_2x1SM_SSISN_SN_fLi256ELi128ELNSA_4UMMA5MajorE1ELSS_1ELNSR_7ScaleInE0ELST_0EEEEEENSA_6LayoutINSB_IJSE_SE_SE_EEENSB_IJNSC_ILi0EEESY_SY_EEEEENSB_IJNSA_10UnderscoreES11_S11_EEEEENS7_6detail27Sm100ImplicitGemmTileTraitsINSA_18SM100_TMA_2SM_LOADENSA_14ComposedLayoutINSA_7SwizzleILi2ELi5ELi2EEENSA_18smem_ptr_flag_bitsILi32EEENSW_INSB_IJNSC_ILi32EEENSC_ILi4EEEEEENSB_IJSE_S1C_EEEEEEEvEENS15_INSA_25SM100_TMA_2SM_LOAD_IM2COLES1H_vEEEENS_8epilogue10collective18CollectiveEpilogueINS1M_23Sm100TmaWarpSpecializedILi4ELi2ELi16ELb1ELb0EEEJNSB_IJSI_SJ_SL_EEENSB_IJNSW_ISI_SE_EENSW_INSC_ILi16EEESE_EEEEESN_NSB_IJlNSB_IJSE_llEEESY_EEESN_S1X_NS1M_6fusion15FusionCallbacksIS1Q_NS1Y_17LinearCombinationISN_fSN_fLNS_15FloatRoundStyleE2EEES1R_S1V_JEEENSA_5SM1004TMEM4LOAD26SM100_TMEM_LOAD_32dp32b16xENSA_13SM90_TMA_LOADENS17_INS18_ILi2ELi4ELi3EEES1B_NSW_INSB_IJNSC_ILi8EEES1T_EEENSB_IJS1T_SE_EEEEEEENSA_39AutoVectorizingCopyWithAssumedAlignmentILi128EEENSA_14SM90_TMA_STOREES2E_S2G_S2G_EEEvvEEEEvNT_6ParamsE)
        .other          _ZN7cutlass13device_kernelINS_4conv6kernel13ConvUniversalINS1_16ConvProblemShapeILNS1_8OperatorE2ELi2EEENS1_10collective14CollectiveConvINS1_47MainloopSm100TmaUmmaWarpSpecializedImplicitGemmILS5_2ELi4ELi2ELi1ELi2EN4cute5tupleIJNSA_1CILi2EEENSC_ILi1EEESE_EEEEENSB_IJNSC_ILi256EEENSB_IJNSC_ILi128EEEEEENSB_IJNSC_ILi64EEEEEEEEENS_10tfloat32_tESN_NSA_8TiledMMAINSA_8MMA_AtomIJNSA_23SM100_MMA_TF32_2x1SM_SSISN_SN_fLi256ELi128ELNSA_4UMMA5MajorE1ELSS_1ELNSR_7ScaleInE0ELST_0EEEEEENSA_6LayoutINSB_IJSE_SE_SE_EEENSB_IJNSC_ILi0EEESY_SY_EEEEENSB_IJNSA_10UnderscoreES11_S11_EEEEENS7_6detail27Sm100ImplicitGemmTileTraitsINSA_18SM100_TMA_2SM_LOADENSA_14ComposedLayoutINSA_7SwizzleILi2ELi5ELi2EEENSA_18smem_ptr_flag_bitsILi32EEENSW_INSB_IJNSC_ILi32EEENSC_ILi4EEEEEENSB_IJSE_S1C_EEEEEEEvEENS15_INSA_25SM100_TMA_2SM_LOAD_IM2COLES1H_vEEEENS_8epilogue10collective18CollectiveEpilogueINS1M_23Sm100TmaWarpSpecializedILi4ELi2ELi16ELb1ELb0EEEJNSB_IJSI_SJ_SL_EEENSB_IJNSW_ISI_SE_EENSW_INSC_ILi16EEESE_EEEEESN_NSB_IJlNSB_IJSE_llEEESY_EEESN_S1X_NS1M_6fusion15FusionCallbacksIS1Q_NS1Y_17LinearCombinationISN_fSN_fLNS_15FloatRoundStyleE2EEES1R_S1V_JEEENSA_5SM1004TMEM4LOAD26SM100_TMEM_LOAD_32dp32b16xENSA_13SM90_TMA_LOADENS17_INS18_ILi2ELi4ELi3EEES1B_NSW_INSB_IJNSC_ILi8EEES1T_EEENSB_IJS1T_SE_EEEEEEENSA_39AutoVectorizingCopyWithAssumedAlignmentILi128EEENSA_14SM90_TMA_STOREES2E_S2G_S2G_EEEvvEEEEvNT_6ParamsE,@"STO_CUDA_ENTRY STV_DEFAULT"
_ZN7cutlass13device_kernelINS_4conv6kernel13ConvUniversalINS1_16ConvProblemShapeILNS1_8OperatorE2ELi2EEENS1_10collective14CollectiveConvINS1_47MainloopSm100TmaUmmaWarpSpecializedImplicitGemmILS5_2ELi4ELi2ELi1ELi2EN4cute5tupleIJNSA_1CILi2EEENSC_ILi1EEESE_EEEEENSB_IJNSC_ILi256EEENSB_IJNSC_ILi128EEEEEENSB_IJNSC_ILi64EEEEEEEEENS_10tfloat32_tESN_NSA_8TiledMMAINSA_8MMA_AtomIJNSA_23SM100_MMA_TF32_2x1SM_SSISN_SN_fLi256ELi128ELNSA_4UMMA5MajorE1ELSS_1ELNSR_7ScaleInE0ELST_0EEEEEENSA_6LayoutINSB_IJSE_SE_SE_EEENSB_IJNSC_ILi0EEESY_SY_EEEEENSB_IJNSA_10UnderscoreES11_S11_EEEEENS7_6detail27Sm100ImplicitGemmTileTraitsINSA_18SM100_TMA_2SM_LOADENSA_14ComposedLayoutINSA_7SwizzleILi2ELi5ELi2EEENSA_18smem_ptr_flag_bitsILi32EEENSW_INSB_IJNSC_ILi32EEENSC_ILi4EEEEEENSB_IJSE_S1C_EEEEEEEvEENS15_INSA_25SM100_TMA_2SM_LOAD_IM2COLES1H_vEEEENS_8epilogue10collective18CollectiveEpilogueINS1M_23Sm100TmaWarpSpecializedILi4ELi2ELi16ELb1ELb0EEEJNSB_IJSI_SJ_SL_EEENSB_IJNSW_ISI_SE_EENSW_INSC_ILi16EEESE_EEEEESN_NSB_IJlNSB_IJSE_llEEESY_EEESN_S1X_NS1M_6fusion15FusionCallbacksIS1Q_NS1Y_17LinearCombinationISN_fSN_fLNS_15FloatRoundStyleE2EEES1R_S1V_JEEENSA_5SM1004TMEM4LOAD26SM100_TMEM_LOAD_32dp32b16xENSA_13SM90_TMA_LOADENS17_INS18_ILi2ELi4ELi3EEES1B_NSW_INSB_IJNSC_ILi8EEES1T_EEENSB_IJS1T_SE_EEEEEEENSA_39AutoVectorizingCopyWithAssumedAlignmentILi128EEENSA_14SM90_TMA_STOREES2E_S2G_S2G_EEEvvEEEEvNT_6ParamsE:
[----:B------:R-:W1:Y:S01]  /*0000*/  LDC R1, c[0x0][0x37c] ;  /* 0x0000df00ff017b82 */ /* 0x000e620000000800 */
[----:B------:R-:W2:Y:S01]  /*0010*/  S2R R66, SR_TID.X ;  /* 0x0000000000427919 */ /* 0x000ea20000002100 */
[----:B------:R-:W3:Y:S06]  /*0020*/  LDCU.64 UR8, c[0x0][0x890] ;  /* 0x00011200ff0877ac */ /* 0x000eec0008000a00 */
[----:B------:R-:W4:Y:S01]  /*0030*/  S2UR UR4, SR_CgaCtaId ;  /* 0x00000000000479c3 */ /* 0x000f220000008800 */
[----:B-1----:R-:W-:Y:S01]  /*0040*/  VIADD R1, R1, 0xfffffff8 ;  /* 0xfffffff801017836 */ /* 0x002fe20000000000 */
[----:B------:R-:W-:-:S02]  /*0050*/  PRMT R68, RZ, 0x7610, R68 ;  /* 0x00007610ff447816 */ /* 0x000fc40000000044 */
[----:B------:R-:W-:Y:S02]  /*0060*/  ELECT P1, URZ, PT ;  /* 0x0000000000ff782f */ /* 0x000fe40003820000 */
[----:B------:R-:W-:Y:S01]  /*0070*/  R2UR UR48, R1 ;  /* 0x00000000013072ca */ /* 0x000fe200000e0000 */
[----:B---3--:R-:W-:-:S04]  /*0080*/  UISETP.NE.U32.AND UP0, UPT, UR8, URZ, UPT ;  /* 0x000000ff0800728c */ /* 0x008fc8000bf05070 */
[----:B------:R-:W-:Y:S02]  /*0090*/  UISETP.NE.AND.EX UP0, UPT, UR9, URZ, UPT, UP0 ;  /* 0x000000ff0900728c */ /* 0x000fe4000bf05300 */
[----:B----4-:R-:W-:Y:S02]  /*00a0*/  ULOP3.LUT UR52, UR4, 0x1, URZ, 0xc0, !UPT ;  /* 0x0000000104347892 */ /* 0x010fe4000f8ec0ff */
[----:B------:R-:W-:Y:S01]  /*00b0*/  ULOP3.LUT UR51, UR4, 0x1, URZ, 0x3c, !UPT ;  /* 0x0000000104337892 */ /* 0x000fe2000f8e3cff */
[----:B--2---:R-:W-:-:S05]  /*00c0*/  SHF.R.U32.HI R69, RZ, 0x5, R66 ;  /* 0x00000005ff457819 */ /* 0x004fca0000011642 */
[----:B------:R-:W1:Y:S02]  /*00d0*/  SHFL.IDX PT, R0, R69, RZ, 0x1f ;  /* 0x00001fff45007589 */ /* 0x000e6400000e0000 */
[----:B-1----:R-:W-:Y:S01]  /*00e0*/  R2UR UR18, R0 ;  /* 0x00000000001272ca */ /* 0x002fe200000e0000 */
[----:B------:R-:W-:-:S14]  /*00f0*/  BRA.U UP0, `(.L_x_0) ;  /* 0x0000000100307547 */ /* 0x000fdc000b800000 */
[----:B------:R-:W1:Y:S02]  /*0100*/  LDCU.64 UR4, c[0x0][0x888] ;  /* 0x00011100ff0477ac */ /* 0x000e640008000a00 */
[----:B-1----:R-:W-:-:S04]  /*0110*/  UISETP.NE.U32.AND UP0, UPT, UR4, URZ, UPT ;  /* 0x000000ff0400728c */ /* 0x002fc8000bf05070 */
[----:B------:R-:W-:-:S09]  /*0120*/  UISETP.NE.AND.EX UP0, UPT, UR5, URZ, UPT, UP0 ;  /* 0x000000ff0500728c */ /* 0x000fd2000bf05300 */
[----:B------:R-:W-:Y:S05]  /*0130*/  BRA.U !UP0, `(.L_x_1) ;  /* 0x0000000108147547 */ /* 0x000fea000b800000 */
[----:B------:R-:W1:Y:S01]  /*0140*/  LDC.64 R2, c[0x0][0x888] ;  /* 0x00022200ff027b82 */ /* 0x000e620000000a00 */
[----:B------:R-:W1:Y:S02]  /*0150*/  LDCU.64 UR4, c[0x0][0x358] ;  /* 0x00006b00ff0477ac */ /* 0x000e640008000a00 */
[----:B-1----:R1:W5:Y:S01]  /*0160*/  LDG.E R27, desc[UR4][R2.64] ;  /* 0x00000004021b7981 */ /* 0x002362000c1e1900 */
[----:B------:R-:W-:Y:S01]  /*0170*/  HFMA2 R68, -RZ, RZ, 0, 5.9604644775390625e-08 ;  /* 0x00000001ff447431 */ /* 0x000fe200000001ff */
[----:B------:R-:W-:Y:S05]  /*0180*/  BRA `(.L_x_0) ;  /* 0x00000000000c7947 */ /* 0x000fea0003800000 */
.L_x_1:
[----:B------:R-:W1:Y:S01]  /*0190*/  LDCU UR4, c[0x0][0x880] ;  /* 0x00011000ff0477ac */ /* 0x000e620008000800 */
[----:B------:R-:W-:Y:S01]  /*01a0*/  HFMA2 R68, -RZ, RZ, 0, 5.9604644775390625e-08 ;  /* 0x00000001ff447431 */ /* 0x000fe200000001ff */
[----:B-1----:R-:W-:-:S07]  /*01b0*/  MOV R27, UR4 ;  /* 0x00000004001b7c02 */ /* 0x002fce0008000f00 */
.L_x_0:
[----:B------:R-:W2:Y:S02]  /*01c0*/  LDCU.64 UR4, c[0x0][0x8b0] ;  /* 0x00011600ff0477ac */ /* 0x000ea40008000a00 */
[----:B--2---:R-:W-:-:S04]  /*01d0*/  UISETP.NE.U32.AND UP0, UPT, UR4, URZ, UPT ;  /* 0x000000ff0400728c */ /* 0x004fc8000bf05070 */
[----:B------:R-:W-:-:S09]  /*01e0*/  UISETP.NE.AND.EX UP0, UPT, UR5, URZ, UPT, UP0 ;  /* 0x000000ff0500728c */ /* 0x000fd2000bf05300 */
[----:B------:R-:W-:Y:S05]  /*01f0*/  BRA.U UP0, `(.L_x_2) ;  /* 0x0000000100287547 */ /* 0x000fea000b800000 */
[----:B------:R-:W2:Y:S02]  /*0200*/  LDCU.64 UR4, c[0x0][0x8a8] ;  /* 0x00011500ff0477ac */ /* 0x000ea40008000a00 */
[----:B--2---:R-:W-:-:S04]  /*0210*/  UISETP.NE.U32.AND UP0, UPT, UR4, URZ, UPT ;  /* 0x000000ff0400728c */ /* 0x004fc8000bf05070 */
[----:B------:R-:W-:-:S09]  /*0220*/  UISETP.NE.AND.EX UP0, UPT, UR5, URZ, UPT, UP0 ;  /* 0x000000ff0500728c */ /* 0x000fd2000bf05300 */
[----:B------:R-:W-:Y:S05]  /*0230*/  BRA.U !UP0, `(.L_x_3) ;  /* 0x0000000108107547 */ /* 0x000fea000b800000 */
[----:B------:R-:W2:Y:S01]  /*0240*/  LDC.64 R24, c[0x0][0x8a8] ;  /* 0x00022a00ff187b82 */ /* 0x000ea20000000a00 */
[----:B------:R-:W2:Y:S02]  /*0250*/  LDCU.64 UR4, c[0x0][0x358] ;  /* 0x00006b00ff0477ac */ /* 0x000ea40008000a00 */
[----:B--2---:R2:W5:Y:S01]  /*0260*/  LDG.E R24, desc[UR4][R24.64] ;  /* 0x0000000418187981 */ /* 0x004562000c1e1900 */
[----:B------:R-:W-:Y:S05]  /*0270*/  BRA `(.L_x_2) ;  /* 0x0000000000087947 */ /* 0x000fea0003800000 */
.L_x_3:
[----:B------:R-:W2:Y:S02]  /*0280*/  LDCU UR4, c[0x0][0x8a0] ;  /* 0x00011400ff0477ac */ /* 0x000ea40008000800 */
[----:B--2---:R-:W-:Y:S02]  /*0290*/  MOV R24, UR4 ;  /* 0x0000000400187c02 */ /* 0x004fe40008000f00 */
.L_x_2:
[----:B------:R-:W-:Y:S01]  /*02a0*/  IMAD.U32 R0, RZ, RZ, UR18 ;  /* 0x00000012ff007e24 */ /* 0x000fe2000f8e00ff */
[----:B------:R-:W-:Y:S04]  /*02b0*/  BSSY.RECONVERGENT B0, `(.L_x_4) ;  /* 0x000000c000007945 */ /* 0x000fe80003800200 */
[C---:B------:R-:W-:Y:S02]  /*02c0*/  ISETP.NE.OR P2, PT, R0.reuse, 0x1, !P1 ;  /* 0x000000010000780c */ /* 0x040fe40004f45670 */
[----:B------:R-:W-:-:S11]  /*02d0*/  ISETP.NE.OR P0, PT, R0, 0x3, !P1 ;  /* 0x000000030000780c */ /* 0x000fd60004f05670 */
[----:B------:R-:W-:Y:S05]  /*02e0*/  @P2 BRA `(.L_x_5) ;  /* 0x0000000000202947 */ /* 0x000fea0003800000 */
[----:B------:R-:W3:Y:S02]  /*02f0*/  LDCU.64 UR4, c[0x0][0x348] ;  /* 0x00006900ff0477ac */ /* 0x000ee40008000a00 */
[----:B---3--:R-:W-:Y:S02]  /*0300*/  UIADD3 UR6, UP1, UPT, UR4, 0x80, URZ ;  /* 0x0000008004067890 */ /* 0x008fe4000ff3e0ff */
[----:B------:R-:W-:Y:S02]  /*0310*/  UIADD3 UR4, UP0, UPT, UR4, 0x180, URZ ;  /* 0x0000018004047890 */ /* 0x000fe4000ff1e0ff */
[----:B------:R-:W-:Y:S02]  /*0320*/  UIADD3.X UR7, UPT, UPT, URZ, UR5, URZ, UP1, !UPT ;  /* 0x00000005ff077290 */ /* 0x000fe40008ffe4ff */
[----:B------:R-:W-:-:S07]  /*0330*/  UIADD3.X UR5, UPT, UPT, URZ, UR5, URZ, UP0, !UPT ;  /* 0x00000005ff057290 */ /* 0x000fce00087fe4ff */
[----:B------:R3:W-:Y:S02]  /*0340*/  UTMACCTL.PF [UR6] ;  /* 0x00000000060079b9 */ /* 0x0007e40008040000 */
[----:B------:R3:W-:Y:S02]  /*0350*/  UTMACCTL.PF [UR4] ;  /* 0x00000000040079b9 */ /* 0x0007e40008040000 */
[----:B---3--:R-:W-:Y:S01]  /*0360*/  NOP ;  /* 0x0000000000007918 */ /* 0x008fe20000000000 */
.L_x_5:
[----:B------:R-:W-:Y:S05]  /*0370*/  BSYNC.RECONVERGENT B0 ;  /* 0x0000000000007941 */ /* 0x000fea0003800200 */
.L_x_4:
[----:B------:R-:W-:Y:S04]  /*0380*/  BSSY.RECONVERGENT B0, `(.L_x_6) ;  /* 0x000000a000007945 */ /* 0x000fe80003800200 */
        /* <DEDUP_REMOVED lines=9> */
.L_x_7:
[----:B------:R-:W-:Y:S05]  /*0420*/  BSYNC.RECONVERGENT B0 ;  /* 0x0000000000007941 */ /* 0x000fea0003800200 */
.L_x_6:
[----:B------:R-:W3:Y:S01]  /*0430*/  LDCU.64 UR4, c[0x0][0x888] ;  /* 0x00011100ff0477ac */ /* 0x000ee20008000a00 */
[----:B------:R-:W-:Y:S02]  /*0440*/  UISETP.EQ.U32.AND UP2, UPT, UR8, URZ, UPT ;  /* 0x000000ff0800728c */ /* 0x000fe4000bf42070 */
[----:B------:R-:W-:Y:S02]  /*0450*/  UPLOP3.LUT UP3, UPT, UPT, UPT, UPT, 0x80, 0x8 ;  /* 0x000000000008789c */ /* 0x000fe40003f6f070 */
[----:B---3--:R-:W-:-:S04]  /*0460*/  UISETP.NE.U32.AND UP0, UPT, UR4, URZ, UPT ;  /* 0x000000ff0400728c */ /* 0x008fc8000bf05070 */
[----:B------:R-:W-:-:S04]  /*0470*/  UISETP.NE.AND.EX UP1, UPT, UR5, URZ, UPT, UP0 ;  /* 0x000000ff0500728c */ /* 0x000fc8000bf25300 */
[----:B------:R-:W-:-:S04]  /*0480*/  UISETP.EQ.OR.EX UP4, UPT, UR9, URZ, !UP1, UP2 ;  /* 0x000000ff0900728c */ /* 0x000fc8000cf82720 */
[----:B------:R-:W-:-:S06]  /*0490*/  UP2UR UR4, UPR, URZ, 0x10 ;  /* 0x00000010ff047883 */ /* 0x000fcc0008000000 */
[----:B------:R-:W-:Y:S01]  /*04a0*/  MOV R76, UR4 ;  /* 0x00000004004c7c02 */ /* 0x000fe20008000f00 */
[----:B------:R-:W-:Y:S06]  /*04b0*/  BRA.U !UP4, `(.L_x_8) ;  /* 0x000000010c207547 */ /* 0x000fec000b800000 */
[----:B------:R-:W-:Y:S01]  /*04c0*/  UISETP.NE.U32.AND UP0, UPT, UR8, URZ, UPT ;  /* 0x000000ff0800728c */ /* 0x000fe2000bf05070 */
[----:B-----5:R-:W-:Y:S01]  /*04d0*/  FSETP.NEU.AND P0, PT, R27, RZ, PT ;  /* 0x000000ff1b00720b */ /* 0x020fe20003f0d000 */
[----:B------:R-:W-:Y:S02]  /*04e0*/  USEL UR4, URZ, 0xffffffff, UP1 ;  /* 0xffffffffff047887 */ /* 0x000fe40008800000 */
[----:B------:R-:W-:-:S10]  /*04f0*/  UISETP.NE.AND.EX UP2, UPT, UR9, URZ, UPT, UP0 ;  /* 0x000000ff0900728c */ /* 0x000fd4000bf45300 */
[----:B------:R-:W-:Y:S01]  /*0500*/  VOTEU.ANY UP0, P0 ;  /* 0x0000000000ff7886 */ /* 0x000fe20000000100 */
[----:B------:R-:W-:-:S04]  /*0510*/  @!UP2 USEL UR4, URZ, 0xffffffff, UP0 ;  /* 0xffffffffff04a887 */ /* 0x000fc80008000000 */
[----:B------:R-:W-:-:S04]  /*0520*/  ULOP3.LUT UR4, UR4, 0x1, URZ, 0xc0, !UPT ;  /* 0x0000000104047892 */ /* 0x000fc8000f8ec0ff */
[----:B------:R-:W-:-:S11]  /*0530*/  UISETP.NE.U32.AND UP3, UPT, UR4, 0x1, UPT ;  /* 0x000000010400788c */ /* 0x000fd6000bf65070 */
.L_x_8:
[----:B------:R-:W3:Y:S01]  /*0540*/  SHFL.IDX PT, R0, R69, RZ, 0x1f ;  /* 0x00001fff45007589 */ /* 0x000ee200000e0000 */
[----:B------:R-:W-:Y:S02]  /*0550*/  UISETP.NE.AND UP5, UPT, UR18, 0x2, UPT ;  /* 0x000000021200788c */ /* 0x000fe4000bfa5270 */
[----:B------:R-:W-:Y:S02]  /*0560*/  UISETP.NE.AND UP0, UPT, UR18, 0x2, UPT ;  /* 0x000000021200788c */ /* 0x000fe4000bf05270 */
[----:B------:R-:W-:Y:S02]  /*0570*/  UISETP.NE.OR UP2, UPT, UR52, URZ, UP5 ;  /* 0x000000ff3400728c */ /* 0x000fe4000af45670 */
[----:B------:R-:W-:-:S04]  /*0580*/  USEL UR68, URZ, 0x1, UP0 ;  /* 0x00000001ff447887 */ /* 0x000fc80008000000 */
[----:B------:R-:W-:Y:S02]  /*0590*/  PLOP3.LUT P3, PT, P1, PT, UP2, 0xae, 0xea ;  /* 0x0000000000ea781c */ /* 0x000fe40000f6f52e */
[----:B---3--:R-:W-:-:S13]  /*05a0*/  ISETP.NE.AND P0, PT, R0, RZ, PT ;  /* 0x000000ff0000720c */ /* 0x008fda0003f05270 */
[----:B------:R-:W-:Y:S05]  /*05b0*/  @P0 BRA `(.L_x_9) ;  /* 0x0000000000480947 */ /* 0x000fea0003800000 */
[----:B------:R-:W3:Y:S01]  /*05c0*/  S2UR UR5, SR_CgaCtaId ;  /* 0x00000000000579c3 */ /* 0x000ee20000008800 */
[----:B------:R-:W-:Y:S01]  /*05d0*/  UMOV UR4, 0x400 ;  /* 0x0000040000047882 */ /* 0x000fe20000000000 */
[----:B------:R-:W-:Y:S01]  /*05e0*/  UMOV UR6, 0x1 ;  /* 0x0000000100067882 */ /* 0x000fe20000000000 */
[----:B------:R-:W-:Y:S01]  /*05f0*/  ELECT P0, URZ, PT ;  /* 0x0000000000ff782f */ /* 0x000fe20003800000 */
[----:B------:R-:W-:-:S04]  /*0600*/  UIADD3 UR6, UPT, UPT, -UR6, 0x100000, URZ ;  /* 0x0010000006067890 */ /* 0x000fc8000fffe1ff */
[----:B------:R-:W-:Y:S02]  /*0610*/  USHF.L.U32 UR7, UR6, 0xb, URZ ;  /* 0x0000000b06077899 */ /* 0x000fe400080006ff */
[----:B------:R-:W-:Y:S02]  /*0620*/  USHF.L.U32 UR6, UR6, 0x1, URZ ;  /* 0x0000000106067899 */ /* 0x000fe400080006ff */
[----:B---3--:R-:W-:Y:S01]  /*0630*/  ULEA UR4, UR5, UR4, 0x18 ;  /* 0x0000000405047291 */ /* 0x008fe2000f8ec0ff */
[----:B------:R-:W3:Y:S11]  /*0640*/  FENCE.VIEW.ASYNC.S ;  /* 0x00000000000073c6 */ /* 0x000ef60000000000 */
[----:B---3--:R3:W4:Y:S01]  /*0650*/  SYNCS.EXCH.64 URZ, [UR4], UR6 ;  /* 0x0000000604ff75b2 */ /* 0x0087220008000100 */
[----:B------:R3:W1:Y:S01]  /*0660*/  SYNCS.EXCH.64 URZ, [UR4+0x20], UR6 ;  /* 0x0000200604ff75b2 */ /* 0x0006620008000100 */
[----:B------:R3:W1:Y:S01]  /*0670*/  SYNCS.EXCH.64 URZ, [UR4+0x8], UR6 ;  /* 0x0000080604ff75b2 */ /* 0x0006620008000100 */
[----:B------:R3:W1:Y:S01]  /*0680*/  SYNCS.EXCH.64 URZ, [UR4+0x28], UR6 ;  /* 0x0000280604ff75b2 */ /* 0x0006620008000100 */
[----:B------:R3:W1:Y:S01]  /*0690*/  SYNCS.EXCH.64 URZ, [UR4+0x10], UR6 ;  /* 0x0000100604ff75b2 */ /* 0x0006620008000100 */
[----:B------:R3:W1:Y:S01]  /*06a0*/  SYNCS.EXCH.64 URZ, [UR4+0x30], UR6 ;  /* 0x0000300604ff75b2 */ /* 0x0006620008000100 */
[----:B------:R3:W1:Y:S01]  /*06b0*/  SYNCS.EXCH.64 URZ, [UR4+0x18], UR6 ;  /* 0x0000180604ff75b2 */ /* 0x0006620008000100 */
[----:B------:R3:W1:Y:S01]  /*06c0*/  SYNCS.EXCH.64 URZ, [UR4+0x38], UR6 ;  /* 0x0000380604ff75b2 */ /* 0x0006620008000100 */
[----:B------:R-:W-:Y:S01]  /*06d0*/  NOP ;  /* 0x0000000000007918 */ /* 0x000fe20000000000 */
.L_x_9:
[----:B------:R-:W2:Y:S01]  /*06e0*/  SHFL.IDX PT, R0, R69, RZ, 0x1f ;  /* 0x00001fff45007589 */ /* 0x000ea200000e0000 */
[----:B------:R-:W-:Y:S01]  /*06f0*/  NOP ;  /* 0x0000000000007918 */ /* 0x000fe20000000000 */
[----:B--2---:R-:W-:-:S13]  /*0700*/  ISETP.NE.AND P0, PT, R0, 0x1, PT ;  /* 0x000000010000780c */ /* 0x004fda0003f05270 */
[----:B------:R-:W-:Y:S05]  /*0710*/  @P0 BRA `(.L_x_10) ;  /* 0x0000000000580947 */ /* 0x000fea0003800000 */
[----:B------:R-:W2:Y:S01]  /*0720*/  S2UR UR5, SR_CgaCtaId ;  /* 0x00000000000579c3 */ /* 0x000ea20000008800 */
[----:B---3--:R-:W-:Y:S01]  /*0730*/  UMOV UR4, 0x400 ;  /* 0x0000040000047882 */ /* 0x008fe20000000000 */
[----:B------:R-:W-:Y:S01]  /*0740*/  UMOV UR8, 0x20 ;  /* 0x0000002000087882 */ /* 0x000fe20000000000 */
[----:B------:R-:W-:Y:S01]  /*0750*/  UMOV UR6, 0x80 ;  /* 0x0000008000067882 */ /* 0x000fe20000000000 */
[----:B------:R-:W-:-:S04]  /*0760*/  UIADD3 UR8, UPT, UPT, -UR8, 0x100000, URZ ;  /* 0x0010000008087890 */ /* 0x000fc8000fffe1ff */
[----:B------:R-:W-:Y:S02]  /*0770*/  USHF.L.U32 UR9, UR8, 0xb, URZ ;  /* 0x0000000b08097899 */ /* 0x000fe400080006ff */
[----:B------:R-:W-:Y:S02]  /*0780*/  USHF.L.U32 UR8, UR8, 0x1, URZ ;  /* 0x0000000108087899 */ /* 0x000fe400080006ff */
[----:B------:R-:W-:-:S04]  /*0790*/  UIADD3 UR6, UPT, UPT, -UR6, 0x100000, URZ ;  /* 0x0010000006067890 */ /* 0x000fc8000fffe1ff */
[----:B------:R-:W-:Y:S02]  /*07a0*/  USHF.L.U32 UR7, UR6, 0xb, URZ ;  /* 0x0000000b06077899 */ /* 0x000fe400080006ff */
[----:B------:R-:W-:Y:S01]  /*07b0*/  USHF.L.U32 UR6, UR6, 0x1, URZ ;  /* 0x0000000106067899 */ /* 0x000fe200080006ff */
[----:B------:R-:W-:Y:S01]  /*07c0*/  ELECT P0, URZ, PT ;  /* 0x0000000000ff782f */ /* 0x000fe20003800000 */
[----:B--2---:R-:W-:Y:S01]  /*07d0*/  ULEA UR4, UR5, UR4, 0x18 ;  /* 0x0000000405047291 */ /* 0x004fe2000f8ec0ff */
[----:B------:R-:W2:Y:S11]  /*07e0*/  FENCE.VIEW.ASYNC.S ;  /* 0x00000000000073c6 */ /* 0x000eb60000000000 */
[----:B--2---:R2:W3:Y:S01]  /*07f0*/  SYNCS.EXCH.64 URZ, [UR4+0x40], UR8 ;  /* 0x0000400804ff75b2 */ /* 0x0044e20008000100 */
        /* <DEDUP_REMOVED lines=8> */
.L_x_10:
[----:B------:R-:W4:Y:S01]  /*0880*/  SHFL.IDX PT, R0, R69, RZ, 0x1f ;  /* 0x00001fff45007589 */ /* 0x000f2200000e0000 */
[----:B------:R-:W-:Y:S01]  /*0890*/  NOP ;  /* 0x0000000000007918 */ /* 0x000fe20000000000 */
[----:B----4-:R-:W-:-:S13]  /*08a0*/  ISETP.NE.AND P0, PT, R0, 0x3, PT ;  /* 0x000000030000780c */ /* 0x010fda0003f05270 */
[----:B------:R-:W-:Y:S05]  /*08b0*/  @P0 BRA `(.L_x_11) ;  /* 0x0000000000300947 */ /* 0x000fea0003800000 */
[----:B------:R-:W4:Y:S01]  /*08c0*/  S2UR UR5, SR_CgaCtaId ;  /* 0x00000000000579c3 */ /* 0x000f220000008800 */
[----:B--23--:R-:W-:Y:S01]  /*08d0*/  UMOV UR4, 0x400 ;  /* 0x0000040000047882 */ /* 0x00cfe20000000000 */
[----:B------:R-:W-:Y:S01]  /*08e0*/  UMOV UR6, 0x20 ;  /* 0x0000002000067882 */ /* 0x000fe20000000000 */
[----:B------:R-:W-:Y:S01]  /*08f0*/  ELECT P0, URZ, PT ;  /* 0x0000000000ff782f */ /* 0x000fe20003800000 */
[----:B------:R-:W-:-:S04]  /*0900*/  UIADD3 UR6, UPT, UPT, -UR6, 0x100000, URZ ;  /* 0x0010000006067890 */ /* 0x000fc8000fffe1ff */
[----:B------:R-:W-:Y:S02]  /*0910*/  USHF.L.U32 UR7, UR6, 0xb, URZ ;  /* 0x0000000b06077899 */ /* 0x000fe400080006ff */
[----:B------:R-:W-:Y:S02]  /*0920*/  USHF.L.U32 UR6, UR6, 0x1, URZ ;  /* 0x0000000106067899 */ /* 0x000fe400080006ff */
[----:B----4-:R-:W-:Y:S01]  /*0930*/  ULEA UR4, UR5, UR4, 0x18 ;  /* 0x0000000405047291 */ /* 0x010fe2000f8ec0ff */
[----:B------:R-:W2:Y:S11]  /*0940*/  FENCE.VIEW.ASYNC.S ;  /* 0x00000000000073c6 */ /* 0x000eb60000000000 */
[----:B--2---:R4:W2:Y:S01]  /*0950*/  SYNCS.EXCH.64 URZ, [UR4+0x80], UR6 ;  /* 0x0000800604ff75b2 */ /* 0x0048a20008000100 */
[----:B------:R4:W3:Y:S02]  /*0960*/  SYNCS.EXCH.64 URZ, [UR4+0x88], UR6 ;  /* 0x0000880604ff75b2 */ /* 0x0008e40008000100 */
[----:B----4-:R-:W-:Y:S01]  /*0970*/  NOP ;  /* 0x0000000000007918 */ /* 0x010fe20000000000 */
.L_x_11:
[----:B------:R-:W4:Y:S01]  /*0980*/  SHFL.IDX PT, R0, R69, RZ, 0x1f ;  /* 0x00001fff45007589 */ /* 0x000f2200000e0000 */
[----:B------:R-:W-:Y:S01]  /*0990*/  NOP ;  /* 0x0000000000007918 */ /* 0x000fe20000000000 */
[----:B----4-:R-:W-:-:S13]  /*09a0*/  ISETP.NE.AND P0, PT, R0, 0x4, PT ;  /* 0x000000040000780c */ /* 0x010fda0003f05270 */
[----:B------:R-:W-:Y:S05]  /*09b0*/  @P0 BRA `(.L_x_12) ;  /* 0x0000000000440947 */ /* 0x000fea0003800000 */
[----:B------:R-:W4:Y:S01]  /*09c0*/  S2UR UR5, SR_CgaCtaId ;  /* 0x00000000000579c3 */ /* 0x000f220000008800 */
[----:B--23--:R-:W-:Y:S01]  /*09d0*/  UMOV UR4, 0x1e0 ;  /* 0x000001e000047882 */ /* 0x00cfe20000000000 */
[----:B------:R-:W-:Y:S01]  /*09e0*/  UMOV UR6, 0x400 ;  /* 0x0000040000067882 */ /* 0x000fe20000000000 */
[----:B------:R-:W-:Y:S01]  /*09f0*/  USEL UR4, UR4, 0x1a0, UP3 ;  /* 0x000001a004047887 */ /* 0x000fe20009800000 */
[----:B------:R-:W-:Y:S01]  /*0a00*/  UMOV UR8, 0x1 ;  /* 0x0000000100087882 */ /* 0x000fe20000000000 */
[----:B------:R-:W-:Y:S01]  /*0a10*/  ELECT P0, URZ, PT ;  /* 0x0000000000ff782f */ /* 0x000fe20003800000 */
[----:B------:R-:W-:-:S04]  /*0a20*/  UIADD3 UR8, UPT, UPT, -UR8, 0x100000, URZ ;  /* 0x0010000008087890 */ /* 0x000fc8000fffe1ff */
[----:B------:R-:W-:Y:S02]  /*0a30*/  USHF.L.U32 UR9, UR8, 0xb, URZ ;  /* 0x0000000b08097899 */ /* 0x000fe400080006ff */
[----:B------:R-:W-:Y:S02]  /*0a40*/  USHF.L.U32 UR8, UR8, 0x1, URZ ;  /* 0x0000000108087899 */ /* 0x000fe400080006ff */
[----:B----4-:R-:W-:Y:S02]  /*0a50*/  ULEA UR6, UR5, UR6, 0x18 ;  /* 0x0000000605067291 */ /* 0x010fe4000f8ec0ff */
[----:B------:R-:W-:-:S04]  /*0a60*/  UIADD3 UR4, UPT, UPT, -UR4, 0x100000, URZ ;  /* 0x0010000004047890 */ /* 0x000fc8000fffe1ff */
[----:B------:R-:W-:Y:S02]  /*0a70*/  USHF.L.U32 UR5, UR4, 0xb, URZ ;  /* 0x0000000b04057899 */ /* 0x000fe400080006ff */
[----:B------:R-:W-:Y:S01]  /*0a80*/  USHF.L.U32 UR4, UR4, 0x1, URZ ;  /* 0x0000000104047899 */ /* 0x000fe200080006ff */
[----:B------:R-:W2:Y:S03]  /*0a90*/  FENCE.VIEW.ASYNC.S ;  /* 0x00000000000073c6 */ /* 0x000ea60000000000 */
[----:B--2---:R4:W2:Y:S08]  /*0aa0*/  SYNCS.EXCH.64 URZ, [UR6+0x90], UR8 ;  /* 0x0000900806ff75b2 */ /* 0x0048b00008000100 */
[----:B------:R4:W3:Y:S02]  /*0ab0*/  SYNCS.EXCH.64 URZ, [UR6+0x98], UR4 ;  /* 0x0000980406ff75b2 */ /* 0x0008e40008000100 */
[----:B----4-:R-:W-:Y:S01]  /*0ac0*/  NOP ;  /* 0x0000000000007918 */ /* 0x010fe20000000000 */
.L_x_12:
[----:B------:R-:W4:Y:S01]  /*0ad0*/  SHFL.IDX PT, R0, R69, RZ, 0x1f ;  /* 0x00001fff45007589 */ /* 0x000f2200000e0000 */
[----:B------:R-:W-:Y:S01]  /*0ae0*/  ISETP.NE.OR P1, PT, RZ, UR18, !P1 ;  /* 0x00000012ff007c0c */ /* 0x000fe2000cf25670 */
[----:B------:R-:W-:Y:S01]  /*0af0*/  NOP ;  /* 0x0000000000007918 */ /* 0x000fe20000000000 */
[----:B----4-:R-:W-:-:S13]  /*0b00*/  ISETP.NE.AND P0, PT, R0, 0x5, PT ;  /* 0x000000050000780c */ /* 0x010fda0003f05270 */
[----:B------:R-:W-:Y:S05]  /*0b10*/  @P0 BRA `(.L_x_13) ;  /* 0x0000000000480947 */ /* 0x000fea0003800000 */
[----:B------:R-:W4:Y:S01]  /*0b20*/  S2UR UR5, SR_CgaCtaId ;  /* 0x00000000000579c3 */ /* 0x000f220000008800 */
[----:B--23--:R-:W-:Y:S01]  /*0b30*/  UMOV UR4, 0x400 ;  /* 0x0000040000047882 */ /* 0x00cfe20000000000 */
        /* <DEDUP_REMOVED lines=9> */
[----:B----4-:R-:W-:Y:S01]  /*0bd0*/  ULEA UR4, UR5, UR4, 0x18 ;  /* 0x0000000405047291 */ /* 0x010fe2000f8ec0ff */
[----:B------:R-:W2:Y:S11]  /*0be0*/  FENCE.VIEW.ASYNC.S ;  /* 0x00000000000073c6 */ /* 0x000eb60000000000 */
[----:B--2---:R4:W2:Y:S01]  /*0bf0*/  SYNCS.EXCH.64 URZ, [UR4+0xa0], UR6 ;  /* 0x0000a00604ff75b2 */ /* 0x0048a20008000100 */
[----:B------:R4:W3:Y:S01]  /*0c00*/  SYNCS.EXCH.64 URZ, [UR4+0xb0], UR8 ;  /* 0x0000b00804ff75b2 */ /* 0x0008e20008000100 */
[----:B------:R4:W1:Y:S01]  /*0c10*/  SYNCS.EXCH.64 URZ, [UR4+0xa8], UR6 ;  /* 0x0000a80604ff75b2 */ /* 0x0008620008000100 */
[----:B------:R4:W1:Y:S02]  /*0c20*/  SYNCS.EXCH.64 URZ, [UR4+0xb8], UR8 ;  /* 0x0000b80804ff75b2 */ /* 0x0008640008000100 */
[----:B----4-:R-:W-:Y:S01]  /*0c30*/  NOP ;  /* 0x0000000000007918 */ /* 0x010fe20000000000 */
.L_x_13:
[----:B--23--:R-:W2:Y:S01]  /*0c40*/  S2UR UR7, SR_CgaCtaId ;  /* 0x00000000000779c3 */ /* 0x00cea20000008800 */
[----:B------:R-:W-:Y:S01]  /*0c50*/  VOTEU.ALL UP0, P1 ;  /* 0x0000000000ff7886 */ /* 0x000fe20000800000 */
[----:B------:R-:W-:Y:S01]  /*0c60*/  UMOV UR4, 0x20 ;  /* 0x0000002000047882 */ /* 0x000fe20000000000 */
[----:B------:R-:W-:Y:S01]  /*0c70*/  NOP ;  /* 0x0000000000007918 */ /* 0x000fe20000000000 */
[----:B-1----:R-:W-:Y:S01]  /*0c80*/  LOP3.LUT R3, R66, 0x1f, RZ, 0xc0, !PT ;  /* 0x0000001f42037812 */ /* 0x002fe200078ec0ff */
[----:B------:R-:W-:Y:S01]  /*0c90*/  UISETP.NE.AND UP4, UPT, UR18, URZ, UPT ;  /* 0x000000ff1200728c */ /* 0x000fe2000bf85270 */
[----:B------:R-:W-:Y:S01]  /*0ca0*/  @!UP0 UMOV UR6, 0x400 ;  /* 0x0000040000068882 */ /* 0x000fe20000000000 */
[----:B------:R-:W-:-:S04]  /*0cb0*/  @!UP0 UIADD3 UR4, UPT, UPT, -UR4, 0x100000, URZ ;  /* 0x0010000004048890 */ /* 0x000fc8000fffe1ff */
[----:B------:R-:W-:Y:S02]  /*0cc0*/  @!UP0 USHF.L.U32 UR5, UR4, 0xb, URZ ;  /* 0x0000000b04058899 */ /* 0x000fe400080006ff */
[----:B------:R-:W-:Y:S02]  /*0cd0*/  @!UP0 USHF.L.U32 UR4, UR4, 0x1, URZ ;  /* 0x0000000104048899 */ /* 0x000fe400080006ff */
[----:B--2---:R-:W-:Y:S01]  /*0ce0*/  @!UP0 ULEA UR6, UR7, UR6, 0x18 ;  /* 0x0000000607068291 */ /* 0x004fe2000f8ec0ff */
[----:B------:R-:W1:Y:S01]  /*0cf0*/  LDCU UR7, c[0x0][0x36c] ;  /* 0x00006d80ff0777ac */ /* 0x000e620008000800 */
[----:B------:R-:W-:Y:S01]  /*0d00*/  VOTEU.ALL UP0, P1 ;  /* 0x0000000000ff7886 */ /* 0x000fe20000800000 */
[----:B------:R-:W2:Y:S09]  /*0d10*/  FENCE.VIEW.ASYNC.S ;  /* 0x00000000000073c6 */ /* 0x000eb20000000000 */
[----:B--2---:R2:W3:Y:S01]  /*0d20*/  @!UP0 SYNCS.EXCH.64 URZ, [UR6+0xc0], UR4 ;  /* 0x0000c00406ff85b2 */ /* 0x0044e20008000100 */
[----:B-1----:R-:W-:-:S09]  /*0d30*/  UISETP.EQ.U32.AND UP6, UPT, UR7, 0x1, UPT ;  /* 0x000000010700788c */ /* 0x002fd2000bfc2070 */
[----:B--2---:R-:W-:Y:S05]  /*0d40*/  BRA.U !UP6, `(.L_x_14) ;  /* 0x000000010e087547 */ /* 0x004fea000b800000 */
[----:B---3--:R-:W-:Y:S01]  /*0d50*/  UCGABAR_ARV ;  /* 0x00000000000079c7 */ /* 0x008fe20008000000 */
[----:B------:R-:W-:Y:S05]  /*0d60*/  BRA `(.L_x_15) ;  /* 0x0000000000047947 */ /* 0x000fea0003800000 */
.L_x_14:
[----:B---3--:R-:W-:Y:S01]  /*0d70*/  NOP ;  /* 0x0000000000007918 */ /* 0x008fe20000000000 */
.L_x_15:
[----:B------:R-:W1:Y:S01]  /*0d80*/  S2UR UR21, SR_CTAID.X ;  /* 0x00000000001579c3 */ /* 0x000e620000002500 */
[----:B------:R-:W-:-:S05]  /*0d90*/  CS2R.32 R75, SR_CgaSize ;  /* 0x00000000004b7805 */ /* 0x000fca0000008a00 */
[----:B------:R-:W-:-:S05]  /*0da0*/  IMAD R75, R75, -0xa0, RZ ;  /* 0xffffff604b4b7824 */ /* 0x000fca00078e02ff */
[----:B------:R-:W-:-:S14]  /*0db0*/  R2UR UR5, R75 ;  /* 0x000000004b0572ca */ /* 0x000fdc00000e0000 */
[----:B------:R-:W2:Y:S01]  /*0dc0*/  LDCU UR5, c[0x0][UR5+0x2b0] ;  /* 0x00005600050577ac */ /* 0x000ea20008000800 */
[----:B------:R-:W-:-:S05]  /*0dd0*/  CS2R.32 R75, SR_CgaSize ;  /* 0x00000000004b7805 */ /* 0x000fca0000008a00 */
[----:B------:R-:W-:-:S05]  /*0de0*/  IMAD R75, R75, -0xa0, RZ ;  /* 0xffffff604b4b7824 */ /* 0x000fca00078e02ff */
[----:B------:R-:W-:-:S14]  /*0df0*/  R2UR UR4, R75 ;  /* 0x000000004b0472ca */ /* 0x000fdc00000e0000 */
[----:B------:R-:W3:Y:S01]  /*0e00*/  LDCU UR4, c[0x0][UR4+0x2b4] ;  /* 0x00005680040477ac */ /* 0x000ee20008000800 */
[----:B------:R-:W4:Y:S01]  /*0e10*/  S2UR UR20, SR_CTAID.Y ;  /* 0x00000000001479c3 */ /* 0x000f220000002600 */
[----:B------:R-:W-:-:S05]  /*0e20*/  CS2R.32 R75, SR_CgaSize ;  /* 0x00000000004b7805 */ /* 0x000fca0000008a00 */
[----:B------:R-:W-:-:S05]  /*0e30*/  IMAD R75, R75, -0xa0, RZ ;  /* 0xffffff604b4b7824 */ /* 0x000fca00078e02ff */
[----:B------:R-:W-:-:S14]  /*0e40*/  R2UR UR7, R75 ;  /* 0x000000004b0772ca */ /* 0x000fdc00000e0000 */
[----:B------:R-:W3:Y:S01]  /*0e50*/  LDCU UR7, c[0x0][UR7+0x2a0] ;  /* 0x00005400070777ac */ /* 0x000ee20008000800 */
[----:B------:R-:W-:-:S05]  /*0e60*/  CS2R.32 R75, SR_CgaSize ;  /* 0x00000000004b7805 */ /* 0x000fca0000008a00 */
[----:B------:R-:W-:-:S05]  /*0e70*/  IMAD R75, R75, -0xa0, RZ ;  /* 0xffffff604b4b7824 */ /* 0x000fca00078e02ff */
[----:B------:R-:W-:-:S14]  /*0e80*/  R2UR UR8, R75 ;  /* 0x000000004b0872ca */ /* 0x000fdc00000e0000 */
[----:B------:R-:W3:Y:S01]  /*0e90*/  LDCU UR8, c[0x0][UR8+0x2a4] ;  /* 0x00005480080877ac */ /* 0x000ee20008000800 */
[----:B------:R-:W3:Y:S01]  /*0ea0*/  LDCU UR19, c[0x0][0xb24] ;  /* 0x00016480ff1377ac */ /* 0x000ee20008000800 */
[----:B------:R-:W3:Y:S01]  /*0eb0*/  LDCU UR39, c[0x0][0xb24] ;  /* 0x00016480ff2777ac */ /* 0x000ee20008000800 */
[----:B-1----:R-:W-:Y:S01]  /*0ec0*/  I2FP.F32.U32 R2, UR21 ;  /* 0x0000001500027c45 */ /* 0x002fe20008201000 */
[----:B------:R-:W1:Y:S04]  /*0ed0*/  LDCU UR25, c[0x0][0xb30] ;  /* 0x00016600ff1977ac */ /* 0x000e680008000800 */
[----:B--2---:R-:W-:Y:S01]  /*0ee0*/  FMUL R2, R2, UR5 ;  /* 0x0000000502027c20 */ /* 0x004fe20008400000 */
[----:B----4-:R-:W-:-:S05]  /*0ef0*/  I2FP.F32.U32 R0, UR20 ;  /* 0x0000001400007c45 */ /* 0x010fca0008201000 */
[----:B------:R-:W2:Y:S01]  /*0f00*/  F2I.U32.TRUNC.NTZ R2, R2 ;  /* 0x0000000200027305 */ /* 0x000ea2000020f000 */
[----:B---3--:R-:W-:-:S07]  /*0f10*/  FMUL R0, R0, UR4 ;  /* 0x0000000400007c20 */ /* 0x008fce0008400000 */
[----:B------:R-:W3:Y:S01]  /*0f20*/  F2I.U32.TRUNC.NTZ R0, R0 ;  /* 0x0000000000007305 */ /* 0x000ee2000020f000 */
[----:B--2---:R-:W-:Y:S02]  /*0f30*/  R2UR UR4, R2 ;  /* 0x00000000020472ca */ /* 0x004fe400000e0000 */
[----:B------:R-:W-:Y:S02]  /*0f40*/  PRMT R2, RZ, 0x7610, R2 ;  /* 0x00007610ff027816 */ /* 0x000fe40000000002 */
[----:B---3--:R-:W-:Y:S02]  /*0f50*/  R2UR UR6, R0 ;  /* 0x00000000000672ca */ /* 0x008fe400000e0000 */
[----:B------:R-:W-:-:S07]  /*0f60*/  PRMT R0, RZ, 0x7610, R0 ;  /* 0x00007610ff007816 */ /* 0x000fce0000000000 */
[----:B------:R-:W-:-:S04]  /*0f70*/  UIADD3 UR5, UPT, UPT, -UR4, URZ, URZ ;  /* 0x000000ff04057290 */ /* 0x000fc8000fffe1ff */
[----:B------:R-:W-:Y:S02]  /*0f80*/  UIMAD UR5, UR7, UR5, UR21 ;  /* 0x00000005070572a4 */ /* 0x000fe4000f8e0215 */
[----:B------:R-:W-:-:S04]  /*0f90*/  UIADD3 UR4, UPT, UPT, -UR6, URZ, URZ ;  /* 0x000000ff06047290 */ /* 0x000fc8000fffe1ff */
[----:B------:R-:W-:Y:S01]  /*0fa0*/  IMAD.U32 R75, RZ, RZ, UR5 ;  /* 0x00000005ff4b7e24 */ /* 0x000fe2000f8e00ff */
[----:B------:R-:W-:-:S06]  /*0fb0*/  UIMAD UR4, UR8, UR4, UR20 ;  /* 0x00000004080472a4 */ /* 0x000fcc000f8e0214 */
[----:B------:R-:W-:Y:S01]  /*0fc0*/  IMAD.U32 R74, RZ, RZ, UR4 ;  /* 0x00000004ff4a7e24 */ /* 0x000fe2000f8e00ff */
[----:B-1----:R-:W-:Y:S06]  /*0fd0*/  BRA.U UP4, `(.L_x_16) ;  /* 0x0000000104307547 */ /* 0x002fec000b800000 */
[----:B------:R-:W-:Y:S01]  /*0fe0*/  R2UR UR5, R74 ;  /* 0x000000004a0572ca */ /* 0x000fe200000e0000 */
[----:B------:R-:W-:Y:S01]  /*0ff0*/  UMOV UR7, 0x3 ;  /* 0x0000000300077882 */ /* 0x000fe20000000000 */
[----:B------:R-:W-:-:S11]  /*1000*/  R2UR UR4, R75 ;  /* 0x000000004b0472ca */ /* 0x000fd600000e0000 */
[----:B------:R-:W-:-:S04]  /*1010*/  UISETP.NE.AND UP0, UPT, UR5, URZ, UPT ;  /* 0x000000ff0500728c */ /* 0x000fc8000bf05270 */
[----:B------:R-:W-:Y:S02]  /*1020*/  UISETP.LT.U32.OR UP0, UPT, UR4, 0x2, !UP0 ;  /* 0x000000020400788c */ /* 0x000fe4000c701470 */
[----:B------:R-:W-:Y:S02]  /*1030*/  ULOP3.LUT UR4, UR4, 0xfffffffe, URZ, 0xc0, !UPT ;  /* 0xfffffffe04047892 */ /* 0x000fe4000f8ec0ff */
[----:B------:R-:W-:Y:S02]  /*1040*/  USEL UR6, URZ, 0x1, !UP0 ;  /* 0x00000001ff067887 */ /* 0x000fe4000c000000 */
[----:B------:R-:W-:Y:S02]  /*1050*/  USEL UR5, URZ, 0x2, !UP0 ;  /* 0x00000002ff057887 */ /* 0x000fe4000c000000 */
[----:B------:R-:W-:Y:S02]  /*1060*/  USHF.L.U32 UR4, UR7, UR4, URZ ;  /* 0x0000000407047299 */ /* 0x000fe400080006ff */
[----:B------:R-:W-:-:S04]  /*1070*/  UIADD3 UR5, UPT, UPT, UR6, UR5, URZ ;  /* 0x0000000506057290 */ /* 0x000fc8000fffe0ff */
[----:B------:R-:W-:Y:S02]  /*1080*/  IMAD.U32 R0, RZ, RZ, UR4 ;  /* 0x00000004ff007e24 */ /* 0x000fe4000f8e00ff */
[----:B------:R-:W-:-:S07]  /*1090*/  IMAD.U32 R2, RZ, RZ, UR5 ;  /* 0x00000005ff027e24 */ /* 0x000fce000f8e00ff */
.L_x_16:
[----:B------:R-:W1:Y:S01]  /*10a0*/  S2UR UR50, SR_CTAID.Z ;  /* 0x00000000003279c3 */ /* 0x000e620000002700 */
[----:B------:R-:W-:Y:S01]  /*10b0*/  UISETP.GE.AND UP0, UPT, UR19, 0x1, UPT ;  /* 0x000000011300788c */ /* 0x000fe2000bf06270 */
[----:B------:R-:W-:-:S08]  /*10c0*/  UMOV UR24, UR21 ;  /* 0x0000001500187c82 */ /* 0x000fd00008000000 */
[----:B------:R-:W-:Y:S05]  /*10d0*/  BRA.U !UP0, `(.L_x_17) ;  /* 0x0000000108d47547 */ /* 0x000fea000b800000 */
[----:B------:R-:W2:Y:S01]  /*10e0*/  LDCU.128 UR12, c[0x0][0xb10] ;  /* 0x00016200ff0c77ac */ /* 0x000ea20008000c00 */
[----:B------:R-:W3:Y:S01]  /*10f0*/  LDCU UR22, c[0x0][0xb0c] ;  /* 0x00016180ff1677ac */ /* 0x000ee20008000800 */
[----:B------:R-:W4:Y:S01]  /*1100*/  LDCU UR6, c[0x0][0x370] ;  /* 0x00006e00ff0677ac */ /* 0x000f220008000800 */
[----:B------:R-:W1:Y:S01]  /*1110*/  LDCU UR7, c[0x0][0x374] ;  /* 0x00006e80ff0777ac */ /* 0x000e620008000800 */
[----:B------:R-:W1:Y:S01]  /*1120*/  LDCU UR23, c[0x0][0xb20] ;  /* 0x00016400ff1777ac */ /* 0x000e620008000800 */
[----:B--2---:R-:W-:Y:S02]  /*1130*/  UIMAD.WIDE.U32 UR4, UR21, UR12, URZ ;  /* 0x0000000c150472a5 */ /* 0x004fe4000f8e00ff */
[----:B---3--:R-:W-:Y:S01]  /*1140*/  UISETP.NE.AND UP0, UPT, UR22, 0x1, UPT ;  /* 0x000000011600788c */ /* 0x008fe2000bf05270 */
[----:B------:R-:W2:Y:S01]  /*1150*/  LDCU.64 UR8, c[0x0][0xb28] ;  /* 0x00016500ff0877ac */ /* 0x000ea20008000a00 */
[----:B----4-:R-:W-:-:S03]  /*1160*/  UIMAD.WIDE.U32 UR10, UR6, UR12, URZ ;  /* 0x0000000c060a72a5 */ /* 0x010fc6000f8e00ff */
[----:B------:R-:W-:Y:S01]  /*1170*/  UMOV UR4, UR5 ;  /* 0x0000000500047c82 */ /* 0x000fe20008000000 */
[----:B------:R-:W-:Y:S02]  /*1180*/  UISETP.NE.AND UP2, UPT, UR19, 0x1, UPT ;  /* 0x000000011300788c */ /* 0x000fe4000bf45270 */
[----:B------:R-:W-:Y:S01]  /*1190*/  USHF.R.U32.HI UR4, URZ, UR13, UR4 ;  /* 0x0000000dff047299 */ /* 0x000fe20008011604 */
[----:B------:R-:W-:Y:S01]  /*11a0*/  UMOV UR10, UR11 ;  /* 0x0000000b000a7c82 */ /* 0x000fe20008000000 */
[----:B------:R-:W-:Y:S02]  /*11b0*/  UIMAD.WIDE.U32 UR16, UR20, UR15, URZ ;  /* 0x0000000f141072a5 */ /* 0x000fe4000f8e00ff */
[----:B------:R-:W-:Y:S02]  /*11c0*/  USEL UR5, UR21, UR4, !UP0 ;  /* 0x0000000415057287 */ /* 0x000fe4000c000000 */
[----:B------:R-:W-:Y:S02]  /*11d0*/  @UP0 USHF.R.U32.HI UR6, URZ, UR13, UR10 ;  /* 0x0000000dff060299 */ /* 0x000fe4000801160a */
[----:B------:R-:W-:-:S02]  /*11e0*/  UISETP.NE.AND UP0, UPT, UR14, 0x1, UPT ;  /* 0x000000010e00788c */ /* 0x000fc4000bf05270 */
[----:B-1----:R-:W-:Y:S02]  /*11f0*/  UIMAD.WIDE.U32 UR10, UR7, UR15, URZ ;  /* 0x0000000f070a72a5 */ /* 0x002fe4000f8e00ff */
[----:B--2---:R-:W-:Y:S01]  /*1200*/  UIMAD.WIDE.U32 UR12, UR6, UR8, URZ ;  /* 0x00000008060c72a5 */ /* 0x004fe2000f8e00ff */
[----:B------:R-:W-:Y:S01]  /*1210*/  UMOV UR4, UR17 ;  /* 0x0000001100047c82 */ /* 0x000fe20008000000 */
[----:B------:R-:W-:-:S03]  /*1220*/  UIADD3 UR24, UPT, UPT, -UR5, URZ, URZ ;  /* 0x000000ff05187290 */ /* 0x000fc6000fffe1ff */
[----:B------:R-:W-:Y:S01]  /*1230*/  UMOV UR10, UR11 ;  /* 0x0000000b000a7c82 */ /* 0x000fe20008000000 */
[----:B------:R-:W-:Y:S02]  /*1240*/  USHF.R.U32.HI UR4, URZ, UR23, UR4 ;  /* 0x00000017ff047299 */ /* 0x000fe40008011604 */
[----:B------:R-:W-:Y:S01]  /*1250*/  @UP0 USHF.R.U32.HI UR7, URZ, UR23, UR10 ;  /* 0x00000017ff070299 */ /* 0x000fe2000801160a */
[----:B------:R-:W-:Y:S01]  /*1260*/  UMOV UR12, UR13 ;  /* 0x0000000d000c7c82 */ /* 0x000fe20008000000 */
[----:B------:R-:W-:Y:S02]  /*1270*/  USEL UR4, UR20, UR4, !UP0 ;  /* 0x0000000414047287 */ /* 0x000fe4000c000000 */
[----:B------:R-:W-:Y:S02]  /*1280*/  UIMAD.WIDE.U32 UR10, UR7, UR8, URZ ;  /* 0x00000008070a72a5 */ /* 0x000fe4000f8e00ff */
[----:B------:R-:W-:Y:S02]  /*1290*/  @UP2 USHF.R.U32.HI UR6, URZ, UR9, UR12 ;  /* 0x00000009ff062299 */ /* 0x000fe4000801160c */
[----:B------:R-:W-:-:S02]  /*12a0*/  UIMAD.WIDE.U32 UR12, UR4, UR8, URZ ;  /* 0x00000008040c72a5 */ /* 0x000fc4000f8e00ff */
[----:B------:R-:W-:Y:S01]  /*12b0*/  UIMAD UR24, UR22, UR24, UR21 ;  /* 0x00000018161872a4 */ /* 0x000fe2000f8e0215 */
[----:B------:R-:W-:Y:S02]  /*12c0*/  UMOV UR10, UR11 ;  /* 0x0000000b000a7c82 */ /* 0x000fe40008000000 */
[----:B------:R-:W-:Y:S02]  /*12d0*/  @UP2 USHF.R.U32.HI UR7, URZ, UR9, UR10 ;  /* 0x00000009ff072299 */ /* 0x000fe4000801160a */
[----:B------:R-:W-:Y:S02]  /*12e0*/  UIMAD UR10, UR6, UR19, URZ ;  /* 0x00000013060a72a4 */ /* 0x000fe4000f8e02ff */
[----:B------:R-:W-:-:S04]  /*12f0*/  UIMAD UR7, UR7, UR19, URZ ;  /* 0x00000013070772a4 */ /* 0x000fc8000f8e02ff */
[----:B------:R-:W-:-:S03]  /*1300*/  UISETP.GE.AND UP0, UPT, UR4, UR7, UPT ;  /* 0x000000070400728c */ /* 0x000fc6000bf06270 */
[----:B------:R-:W-:Y:S01]  /*1310*/  UMOV UR7, UR13 ;  /* 0x0000000d00077c82 */ /* 0x000fe20008000000 */
[----:B------:R-:W-:Y:S02]  /*1320*/  UISETP.GE.OR UP0, UPT, UR5, UR10, UP0 ;  /* 0x0000000a0500728c */ /* 0x000fe40008706670 */
[----:B------:R-:W-:Y:S02]  /*1330*/  UIMAD.WIDE.U32 UR10, UR5, UR8, URZ ;  /* 0x00000008050a72a5 */ /* 0x000fe4000f8e00ff */
[----:B------:R-:W-:Y:S02]  /*1340*/  USHF.R.U32.HI UR7, URZ, UR9, UR7 ;  /* 0x00000009ff077299 */ /* 0x000fe40008011607 */
[----:B------:R-:W-:Y:S02]  /*1350*/  UIADD3 UR10, UPT, UPT, -UR4, URZ, URZ ;  /* 0x000000ff040a7290 */ /* 0x000fe4000fffe1ff */
[----:B------:R-:W-:Y:S02]  /*1360*/  USEL UR7, UR4, UR7, !UP2 ;  /* 0x0000000704077287 */ /* 0x000fe4000d000000 */
[----:B------:R-:W-:Y:S01]  /*1370*/  UIMAD UR10, UR14, UR10, UR20 ;  /* 0x0000000a0e0a72a4 */ /* 0x000fe2000f8e0214 */
[----:B------:R-:W-:-:S02]  /*1380*/  @!UP0 UMOV UR8, UR11 ;  /* 0x0000000b00088c82 */ /* 0x000fc40008000000 */
[----:B------:R-:W-:Y:S02]  /*1390*/  @!UP0 USHF.R.U32.HI UR8, URZ, UR9, UR8 ;  /* 0x00000009ff088299 */ /* 0x000fe40008011608 */
[----:B------:R-:W-:Y:S02]  /*13a0*/  UIADD3 UR9, UPT, UPT, -UR7, URZ, URZ ;  /* 0x000000ff07097290 */ /* 0x000fe4000fffe1ff */
[----:B------:R-:W-:Y:S02]  /*13b0*/  @!UP0 USEL UR8, UR5, UR8, !UP2 ;  /* 0x0000000805088287 */ /* 0x000fe4000d000000 */
[----:B------:R-:W-:Y:S02]  /*13c0*/  UIMAD UR9, UR19, UR9, UR4 ;  /* 0x00000009130972a4 */ /* 0x000fe4000f8e0204 */
[----:B------:R-:W-:Y:S02]  /*13d0*/  @!UP0 UIADD3 UR7, UPT, UPT, UR7, -UR8, URZ ;  /* 0x8000000807078290 */ /* 0x000fe4000fffe0ff */
[----:B------:R-:W-:-:S02]  /*13e0*/  @!UP0 UIMAD UR6, UR9, UR6, UR8 ;  /* 0x00000006090682a4 */ /* 0x000fc4000f8e0208 */
[----:B------:R-:W-:-:S04]  /*13f0*/  @!UP0 UIMAD UR4, UR7, UR19, UR5 ;  /* 0x00000013070482a4 */ /* 0x000fc8000f8e0205 */
[----:B------:R-:W-:Y:S01]  /*1400*/  UIMAD UR20, UR4, UR14, UR10 ;  /* 0x0000000e041472a4 */ /* 0x000fe2000f8e020a */
[----:B------:R-:W-:Y:S02]  /*1410*/  @!UP0 UMOV UR5, UR6 ;  /* 0x0000000600058c82 */ /* 0x000fe40008000000 */
[----:B------:R-:W-:-:S12]  /*1420*/  UIMAD UR24, UR5, UR22, UR24 ;  /* 0x00000016051872a4 */ /* 0x000fd8000f8e0218 */
.L_x_17:
[----:B------:R-:W-:-:S09]  /*1430*/  UISETP.NE.AND UP0, UPT, UR25, 0x1, UPT ;  /* 0x000000011900788c */ /* 0x000fd2000bf05270 */
[----:B------:R-:W-:Y:S05]  /*1440*/  BRA.U UP0, `(.L_x_18) ;  /* 0x0000000100407547 */ /* 0x000fea000b800000 */
[----:B------:R-:W2:Y:S01]  /*1450*/  LDCU.128 UR8, c[0x0][0xb10] ;  /* 0x00016200ff0877ac */ /* 0x000ea20008000c00 */
[----:B------:R-:W3:Y:S01]  /*1460*/  LDCU UR12, c[0x0][0xb0c] ;  /* 0x00016180ff0c77ac */ /* 0x000ee20008000800 */
[----:B------:R-:W4:Y:S01]  /*1470*/  LDCU UR13, c[0x0][0xb20] ;  /* 0x00016400ff0d77ac */ /* 0x000f220008000800 */
[----:B--2---:R-:W-:Y:S02]  /*1480*/  UIMAD.WIDE.U32 UR4, UR24, UR8, URZ ;  /* 0x00000008180472a5 */ /* 0x004fe4000f8e00ff */
[----:B------:R-:W-:Y:S02]  /*1490*/  UIMAD.WIDE.U32 UR6, UR20, UR11, URZ ;  /* 0x0000000b140672a5 */ /* 0x000fe4000f8e00ff */
[----:B---3--:R-:W-:Y:S02]  /*14a0*/  UISETP.NE.AND UP0, UPT, UR12, 0x1, UPT ;  /* 0x000000010c00788c */ /* 0x008fe4000bf05270 */
[----:B------:R-:W-:-:S03]  /*14b0*/  USHF.R.U32.HI UR5, URZ, UR9, UR5 ;  /* 0x00000009ff057299 */ /* 0x000fc60008011605 */
[----:B------:R-:W-:Y:S01]  /*14c0*/  UMOV UR4, UR7 ;  /* 0x0000000700047c82 */ /* 0x000fe20008000000 */
[----:B------:R-:W-:Y:S02]  /*14d0*/  USEL UR5, UR24, UR5, !UP0 ;  /* 0x0000000518057287 */ /* 0x000fe4000c000000 */
[----:B------:R-:W-:Y:S02]  /*14e0*/  UISETP.NE.AND UP0, UPT, UR10, 0x1, UPT ;  /* 0x000000010a00788c */ /* 0x000fe4000bf05270 */
[----:B----4-:R-:W-:-:S04]  /*14f0*/  USHF.R.U32.HI UR4, URZ, UR13, UR4 ;  /* 0x0000000dff047299 */ /* 0x010fc80008011604 */
[----:B------:R-:W-:-:S04]  /*1500*/  USEL UR4, UR20, UR4, !UP0 ;  /* 0x0000000414047287 */ /* 0x000fc8000c000000 */
[----:B------:R-:W-:Y:S02]  /*1510*/  UIADD3 UR6, UPT, UPT, -UR4, UR5, URZ ;  /* 0x0000000504067290 */ /* 0x000fe4000fffe1ff */
[----:B------:R-:W-:Y:S02]  /*1520*/  UIADD3 UR4, UPT, UPT, UR4, -UR5, URZ ;  /* 0x8000000504047290 */ /* 0x000fe4000fffe0ff */
[----:B------:R-:W-:Y:S02]  /*1530*/  UIMAD UR20, UR6, UR10, UR20 ;  /* 0x0000000a061472a4 */ /* 0x000fe4000f8e0214 */
[----:B------:R-:W-:-:S12]  /*1540*/  UIMAD UR24, UR4, UR12, UR24 ;  /* 0x0000000c041872a4 */ /* 0x000fd8000f8e0218 */
.L_x_18:
[----:B------:R-:W-:Y:S05]  /*1550*/  BRA.U !UP6, `(.L_x_19) ;  /* 0x000000010e0c7547 */ /* 0x000fea000b800000 */
[----:B------:R-:W-:Y:S01]  /*1560*/  UCGABAR_WAIT ;  /* 0x0000000000007dc7 */ /* 0x000fe20008000000 */
[----:B------:R-:W-:Y:S01]  /*1570*/  CCTL.IVALL ;  /* 0x00000000ff00798f */ /* 0x000fe20002000000 */
[----:B------:R-:W-:Y:S05]  /*1580*/  BRA `(.L_x_20) ;  /* 0x0000000000047947 */ /* 0x000fea0003800000 */
.L_x_19:
[----:B------:R-:W-:Y:S06]  /*1590*/  BAR.SYNC.DEFER_BLOCKING 0x0 ;  /* 0x0000000000007b1d */ /* 0x000fec0000010000 */
.L_x_20:
[----:B------:R-:W-:Y:S05]  /*15a0*/  BRA.U UP5, `(.L_x_21) ;  /* 0x0000001d05407547 */ /* 0x000fea000b800000 */
[----:B------:R-:W2:Y:S01]  /*15b0*/  LDCU UR7, c[0x0][0x390] ;  /* 0x00007200ff0777ac */ /* 0x000ea20008000800 */
[----:B------:R-:W-:Y:S01]  /*15c0*/  PLOP3.LUT P1, PT, PT, PT, UP3, 0x80, 0x8 ;  /* 0x000000000008781c */ /* 0x000fe20003f2f038 */
[----:B------:R-:W-:Y:S01]  /*15d0*/  IMAD.MOV.U32 R2, RZ, RZ, RZ ;  /* 0x000000ffff027224 */ /* 0x000fe200078e00ff */
[----:B------:R-:W-:Y:S01]  /*15e0*/  ISETP.EQ.OR P2, PT, R3, RZ, P3 ;  /* 0x000000ff0300720c */ /* 0x000fe20001f42670 */
[----:B------:R-:W3:Y:S01]  /*15f0*/  LDCU UR6, c[0x0][0x5c0] ;  /* 0x0000b800ff0677ac */ /* 0x000ee20008000800 */
[----:B------:R-:W-:Y:S01]  /*1600*/  PLOP3.LUT P1, PT, P1, PT, PT, 0x8, 0x80 ;  /* 0x000000000080781c */ /* 0x000fe20000f2e170 */
[----:B------:R-:W-:Y:S02]  /*1610*/  UISETP.NE.AND UP0, UPT, UR18, URZ, UPT ;  /* 0x000000ff1200728c */ /* 0x000fe4000bf05270 */
[----:B------:R-:W-:Y:S02]  /*1620*/  USHF.L.U32 UR8, UR21, 0x6, URZ ;  /* 0x0000000615087899 */ /* 0x000fe400080006ff */
[----:B------:R-:W-:Y:S01]  /*1630*/  USEL UR59, UR68, 0x2, UP0 ;  /* 0x00000002443b7887 */ /* 0x000fe20008000000 */
[----:B------:R-:W4:Y:S01]  /*1640*/  LDCU UR67, c[0x0][0x370] ;  /* 0x00006e00ff4377ac */ /* 0x000f220008000800 */
[----:B--2---:R-:W-:Y:S01]  /*1650*/  UIADD3 UR5, UPT, UPT, UR7, 0x3f, URZ ;  /* 0x0000003f07057890 */ /* 0x004fe2000fffe0ff */
[----:B------:R-:W2:Y:S03]  /*1660*/  LDCU.64 UR60, c[0x0][0x348] ;  /* 0x00006900ff3c77ac */ /* 0x000ea60008000a00 */
[----:B------:R-:W-:-:S02]  /*1670*/  USHF.R.S32.HI UR4, URZ, 0x1f, UR5 ;  /* 0x0000001fff047899 */ /* 0x000fc40008011405 */
[----:B---3--:R-:W-:Y:S02]  /*1680*/  UIADD3 UR6, UPT, UPT, UR6, 0x7f, URZ ;  /* 0x0000007f06067890 */ /* 0x008fe4000fffe0ff */
[----:B------:R-:W-:Y:S02]  /*1690*/  ULEA.HI UR4, UR4, UR5, URZ, 0x6 ;  /* 0x0000000504047291 */ /* 0x000fe4000f8f30ff */
[----:B------:R-:W-:Y:S02]  /*16a0*/  UIADD3 UR5, UPT, UPT, UR7, -0x1, URZ ;  /* 0xffffffff07057890 */ /* 0x000fe4000fffe0ff */
[----:B------:R-:W-:Y:S02]  /*16b0*/  USHF.R.S32.HI UR69, URZ, 0x6, UR4 ;  /* 0x00000006ff457899 */ /* 0x000fe40008011404 */
[----:B------:R-:W-:Y:S02]  /*16c0*/  UISETP.GE.U32.AND UP1, UPT, UR5, -0x7f, UPT ;  /* 0xffffff810500788c */ /* 0x000fe4000bf26070 */
[----:B------:R-:W-:-:S02]  /*16d0*/  UISETP.LT.U32.AND UP0, UPT, UR69, 0x4, UPT ;  /* 0x000000044500788c */ /* 0x000fc4000bf01070 */
[----:B------:R-:W-:Y:S02]  /*16e0*/  USHF.R.S32.HI UR4, URZ, 0x1f, UR6 ;  /* 0x0000001fff047899 */ /* 0x000fe40008011406 */
[----:B------:R-:W-:Y:S02]  /*16f0*/  USEL UR68, UR69, 0x4, UP0 ;  /* 0x0000000445447887 */ /* 0x000fe40008000000 */
[----:B------:R-:W-:Y:S02]  /*1700*/  ULEA.HI UR4, UR4, UR6, URZ, 0x7 ;  /* 0x0000000604047291 */ /* 0x000fe4000f8f38ff */
[----:B------:R-:W-:Y:S02]  /*1710*/  UIADD3 UR58, UPT, UPT, UR68, -0x1, URZ ;  /* 0xffffffff443a7890 */ /* 0x000fe4000fffe0ff */
[----:B------:R-:W-:Y:S02]  /*1720*/  @UP1 UIADD3 UR58, UPT, UPT, UR68, URZ, URZ ;  /* 0x000000ff443a1290 */ /* 0x000fe4000fffe0ff */
[----:B------:R-:W-:-:S02]  /*1730*/  USHF.L.U32 UR73, UR21, 0x7, URZ ;  /* 0x0000000715497899 */ /* 0x000fc400080006ff */
[----:B------:R-:W-:Y:S01]  /*1740*/  UIADD3 UR72, UPT, UPT, UR7, 0x7e, URZ ;  /* 0x0000007e07487890 */ /* 0x000fe2000fffe0ff */
[----:B------:R-:W3:Y:S01]  /*1750*/  LDCU UR66, c[0x0][0x374] ;  /* 0x00006e80ff4277ac */ /* 0x000ee20008000800 */
[----:B------:R-:W-:Y:S02]  /*1760*/  ULOP3.LUT UR71, UR8, 0x40, URZ, 0xc0, !UPT ;  /* 0x0000004008477892 */ /* 0x000fe4000f8ec0ff */
[----:B------:R-:W-:Y:S02]  /*1770*/  USHF.R.S32.HI UR65, URZ, 0x7, UR4 ;  /* 0x00000007ff417899 */ /* 0x000fe40008011404 */
[----:B------:R-:W-:Y:S02]  /*1780*/  UIADD3 UR70, UPT, UPT, UR69, -UR68, URZ ;  /* 0x8000004445467290 */ /* 0x000fe4000fffe0ff */
[----:B------:R-:W-:Y:S01]  /*1790*/  UIADD3 UR58, UPT, UPT, UR58, 0x1, URZ ;  /* 0x000000013a3a7890 */ /* 0x000fe2000fffe0ff */
[----:B------:R-:W-:Y:S01]  /*17a0*/  UMOV UR32, 0x1 ;  /* 0x0000000100207882 */ /* 0x000fe20000000000 */
[----:B--2-4-:R-:W-:-:S10]  /*17b0*/  UMOV UR35, URZ ;  /* 0x000000ff00237c82 */ /* 0x014fd40008000000 */
.L_x_39:
[----:B------:R-:W-:Y:S01]  /*17c0*/  IMAD.U32 R4, RZ, RZ, UR65 ;  /* 0x00000041ff047e24 */ /* 0x000fe2000f8e00ff */
[----:B------:R-:W2:Y:S04]  /*17d0*/  LDCU UR56, c[0x0][0x5c4] ;  /* 0x0000b880ff3877ac */ /* 0x000ea80008000800 */
[-C--:B------:R-:W-:Y:S01]  /*17e0*/  IABS R0, R4.reuse ;  /* 0x0000000400007213 */ /* 0x080fe20000000000 */
[----:B------:R-:W-:Y:S01]  /*17f0*/  UMOV UR33, 0x400 ;  /* 0x0000040000217882 */ /* 0x000fe20000000000 */
[----:B------:R-:W-:Y:S01]  /*1800*/  IABS R4, R4 ;  /* 0x0000000400047213 */ /* 0x000fe20000000000 */
[----:B------:R-:W-:Y:S01]  /*1810*/  UMOV UR14, URZ ;  /* 0x000000ff000e7c82 */ /* 0x000fe20008000000 */
[----:B------:R-:W-:Y:S01]  /*1820*/  R2UR UR6, R0 ;  /* 0x00000000000672ca */ /* 0x000fe200000e0000 */
[----:B--2---:R-:W-:-:S12]  /*1830*/  IMAD.U32 R3, RZ, RZ, UR56 ;  /* 0x00000038ff037e24 */ /* 0x004fd8000f8e00ff */
[----:B------:R-:W2:Y:S08]  /*1840*/  I2F.RP R6, UR6 ;  /* 0x0000000600067d06 */ /* 0x000eb00008209400 */
[----:B--2---:R-:W2:Y:S02]  /*1850*/  MUFU.RCP R5, R6 ;  /* 0x0000000600057308 */ /* 0x004ea40000001000 */
[----:B--2---:R-:W-:-:S06]  /*1860*/  VIADD R5, R5, 0xffffffe ;  /* 0x0ffffffe05057836 */ /* 0x004fcc0000000000 */
[----:B------:R-:W2:Y:S02]  /*1870*/  F2I.FTZ.U32.TRUNC.NTZ R0, R5 ;  /* 0x0000000500007305 */ /* 0x000ea4000021f000 */
[----:B--2---:R-:W-:Y:S02]  /*1880*/  R2UR UR5, R0 ;  /* 0x00000000000572ca */ /* 0x004fe400000e0000 */
[----:B------:R-:W-:Y:S01]  /*1890*/  IABS R0, R3 ;  /* 0x0000000300007213 */ /* 0x000fe20000000000 */
[----:B------:R-:W-:-:S03]  /*18a0*/  IMAD.U32 R3, RZ, RZ, UR20 ;  /* 0x00000014ff037e24 */ /* 0x000fc6000f8e00ff */
[----:B------:R-:W-:Y:S01]  /*18b0*/  R2UR UR8, R0 ;  /* 0x00000000000872ca */ /* 0x000fe200000e0000 */
[----:B------:R-:W-:Y:S01]  /*18c0*/  IMAD.MOV R0, RZ, RZ, -R4 ;  /* 0x000000ffff007224 */ /* 0x000fe200078e0a04 */
[----:B------:R-:W-:-:S04]  /*18d0*/  IABS R3, R3 ;  /* 0x0000000300037213 */ /* 0x000fc80000000000 */
[----:B------:R-:W-:Y:S01]  /*18e0*/  R2UR UR9, R3 ;  /* 0x00000000030972ca */ /* 0x000fe200000e0000 */
[----:B------:R-:W-:-:S04]  /*18f0*/  UIADD3 UR4, UPT, UPT, URZ, -UR5, URZ ;  /* 0x80000005ff047290 */ /* 0x000fc8000fffe0ff */
[----:B------:R-:W-:Y:S02]  /*1900*/  UIMAD UR7, UR4, UR6, URZ ;  /* 0x00000006040772a4 */ /* 0x000fe4000f8e02ff */
[----:B------:R-:W2:Y:S01]  /*1910*/  I2F.RP R3, UR8 ;  /* 0x0000000800037d06 */ /* 0x000ea20008209400 */
[----:B------:R-:W-:Y:S02]  /*1920*/  UMOV UR4, URZ ;  /* 0x000000ff00047c82 */ /* 0x000fe40008000000 */
[----:B------:R-:W-:Y:S02]  /*1930*/  UIMAD.WIDE.U32 UR4, UR5, UR7, UR4 ;  /* 0x00000007050472a5 */ /* 0x000fe4000f8e0004 */
[----:B------:R-:W-:-:S05]  /*1940*/  R2UR UR7, R0 ;  /* 0x00000000000772ca */ /* 0x000fca00000e0000 */
[----:B------:R-:W-:Y:S02]  /*1950*/  UMOV UR4, UR5 ;  /* 0x0000000500047c82 */ /* 0x000fe40008000000 */
[----:B------:R-:W-:Y:S01]  /*1960*/  UIMAD.WIDE.U32 UR4, UR4, UR9, URZ ;  /* 0x00000009040472a5 */ /* 0x000fe2000f8e00ff */
[----:B--2---:R-:W2:Y:S06]  /*1970*/  MUFU.RCP R0, R3 ;  /* 0x0000000300007308 */ /* 0x004eac0000001000 */
[----:B------:R-:W-:Y:S02]  /*1980*/  UMOV UR4, UR5 ;  /* 0x0000000500047c82 */ /* 0x000fe40008000000 */
[----:B------:R-:W-:-:S04]  /*1990*/  UIMAD UR5, UR4, UR7, UR9 ;  /* 0x00000007040572a4 */ /* 0x000fc8000f8e0209 */
[----:B------:R-:W-:Y:S01]  /*19a0*/  UISETP.GT.U32.AND UP0, UPT, UR6, UR5, UPT ;  /* 0x000000050600728c */ /* 0x000fe2000bf04070 */
[----:B--2---:R-:W-:Y:S02]  /*19b0*/  VIADD R0, R0, 0xffffffe ;  /* 0x0ffffffe00007836 */ /* 0x004fe40000000000 */
[----:B------:R-:W-:-:S08]  /*19c0*/  IMAD.U32 R3, RZ, RZ, UR32 ;  /* 0x00000020ff037e24 */ /* 0x000fd0000f8e00ff */
[----:B------:R-:W-:Y:S01]  /*19d0*/  @!UP0 UIADD3 UR5, UPT, UPT, UR5, -UR6, URZ ;  /* 0x8000000605058290 */ /* 0x000fe2000fffe0ff */
[----:B------:R-:W2:Y:S01]  /*19e0*/  F2I.FTZ.U32.TRUNC.NTZ R0, R0 ;  /* 0x0000000000007305 */ /* 0x000ea2000021f000 */
[----:B------:R-:W-:Y:S01]  /*19f0*/  @!UP0 UIADD3 UR4, UPT, UPT, UR4, 0x1, URZ ;  /* 0x0000000104048890 */ /* 0x000fe2000fffe0ff */
[----:B------:R-:W-:Y:S01]  /*1a00*/  SHF.L.U32 R3, R3, 0x1f, RZ ;  /* 0x0000001f03037819 */ /* 0x000fe200000006ff */
[----:B------:R-:W-:Y:S01]  /*1a10*/  UISETP.GE.U32.AND UP1, UPT, UR5, UR6, UPT ;  /* 0x000000060500728c */ /* 0x000fe2000bf26070 */
[----:B------:R-:W4:Y:S01]  /*1a20*/  S2UR UR6, SR_CgaCtaId ;  /* 0x00000000000679c3 */ /* 0x000f220000008800 */
[----:B------:R-:W-:-:S04]  /*1a30*/  ULOP3.LUT UR5, UR20, UR65, URZ, 0x3c, !UPT ;  /* 0x0000004114057292 */ /* 0x000fc8000f8e3cff */
[----:B------:R-:W-:-:S05]  /*1a40*/  UISETP.GE.AND UP0, UPT, UR5, URZ, UPT ;  /* 0x000000ff0500728c */ /* 0x000fca000bf06270 */
[----:B------:R-:W-:Y:S01]  /*1a50*/  @UP1 UIADD3 UR4, UPT, UPT, UR4, 0x1, URZ ;  /* 0x0000000104041890 */ /* 0x000fe2000fffe0ff */
[----:B--2---:R-:W-:Y:S01]  /*1a60*/  R2UR UR7, R0 ;  /* 0x00000000000772ca */ /* 0x004fe200000e0000 */
[----:B------:R-:W-:-:S05]  /*1a70*/  UISETP.NE.AND UP1, UPT, UR65, URZ, UPT ;  /* 0x000000ff4100728c */ /* 0x000fca000bf25270 */
[----:B------:R-:W-:Y:S02]  /*1a80*/  UMOV UR5, UR4 ;  /* 0x0000000400057c82 */ /* 0x000fe40008000000 */
[----:B------:R-:W-:-:S04]  /*1a90*/  @!UP0 UIADD3 UR5, UPT, UPT, -UR5, URZ, URZ ;  /* 0x000000ff05058290 */ /* 0x000fc8000fffe1ff */
[----:B------:R-:W-:Y:S02]  /*1aa0*/  @!UP1 ULOP3.LUT UR5, URZ, UR65, URZ, 0x33, !UPT ;  /* 0x00000041ff059292 */ /* 0x000fe4000f8e33ff */
[----:B----4-:R-:W-:Y:S02]  /*1ab0*/  ULEA UR33, UR6, UR33, 0x18 ;  /* 0x0000002106217291 */ /* 0x010fe4000f8ec0ff */
[----:B------:R-:W-:Y:S02]  /*1ac0*/  UIADD3 UR4, UPT, UPT, URZ, -UR7, URZ ;  /* 0x80000007ff047290 */ /* 0x000fe4000fffe0ff */
[----:B------:R-:W-:Y:S01]  /*1ad0*/  IMAD.U32 R0, RZ, RZ, UR5 ;  /* 0x00000005ff007e24 */ /* 0x000fe2000f8e00ff */
[----:B------:R-:W-:Y:S02]  /*1ae0*/  ULEA UR6, UR35, UR33, 0x3 ;  /* 0x0000002123067291 */ /* 0x000fe4000f8e18ff */
[----:B------:R-:W-:Y:S02]  /*1af0*/  UIMAD UR4, UR4, UR8, URZ ;  /* 0x00000008040472a4 */ /* 0x000fe4000f8e02ff */
[----:B------:R-:W-:-:S04]  /*1b00*/  IABS R0, R0 ;  /* 0x0000000000007213 */ /* 0x000fc80000000000 */
[----:B------:R-:W-:Y:S01]  /*1b10*/  R2UR UR9, R0 ;  /* 0x00000000000972ca */ /* 0x000fe200000e0000 */
[----:B------:R2:W4:Y:S01]  /*1b20*/  SYNCS.PHASECHK.TRANS64.TRYWAIT P0, [UR6+0x20], R3 ;  /* 0x00002003ff0075a7 */ /* 0x0005220008001106 */
[----:B------:R-:W-:Y:S02]  /*1b30*/  UMOV UR6, URZ ;  /* 0x000000ff00067c82 */ /* 0x000fe40008000000 */
[----:B------:R-:W-:-:S07]  /*1b40*/  UIMAD.WIDE.U32 UR6, UR7, UR4, UR6 ;  /* 0x00000004070672a5 */ /* 0x000fce000f8e0006 */
[----:B------:R-:W-:Y:S02]  /*1b50*/  UMOV UR6, UR7 ;  /* 0x0000000700067c82 */ /* 0x000fe40008000000 */
[----:B------:R-:W-:-:S07]  /*1b60*/  UIMAD.WIDE.U32 UR6, UR6, UR9, URZ ;  /* 0x00000009060672a5 */ /* 0x000fce000f8e00ff */
[----:B------:R-:W-:Y:S02]  /*1b70*/  UMOV UR4, UR7 ;  /* 0x0000000700047c82 */ /* 0x000fe40008000000 */
[----:B------:R-:W-:-:S04]  /*1b80*/  UIADD3 UR6, UPT, UPT, -UR4, URZ, URZ ;  /* 0x000000ff04067290 */ /* 0x000fc8000fffe1ff */
[----:B------:R-:W-:-:S04]  /*1b90*/  UIMAD UR6, UR8, UR6, UR9 ;  /* 0x00000006080672a4 */ /* 0x000fc8000f8e0209 */
[----:B------:R-:W-:-:S11]  /*1ba0*/  UISETP.GT.U32.AND UP0, UPT, UR8, UR6, UPT ;  /* 0x000000060800728c */ /* 0x000fd6000bf04070 */
[----:B------:R-:W-:Y:S02]  /*1bb0*/  @!UP0 UIADD3 UR6, UPT, UPT, UR6, -UR8, URZ ;  /* 0x8000000806068290 */ /* 0x000fe4000fffe0ff */
[----:B------:R-:W-:Y:S02]  /*1bc0*/  @!UP0 UIADD3 UR4, UPT, UPT, UR4, 0x1, URZ ;  /* 0x0000000104048890 */ /* 0x000fe4000fffe0ff */
[----:B------:R-:W-:Y:S02]  /*1bd0*/  UISETP.GE.U32.AND UP1, UPT, UR6, UR8, UPT ;  /* 0x000000080600728c */ /* 0x000fe4000bf26070 */
[----:B------:R-:W-:-:S04]  /*1be0*/  ULOP3.LUT UR6, UR5, UR56, URZ, 0x3c, !UPT ;  /* 0x0000003805067292 */ /* 0x000fc8000f8e3cff */
[----:B------:R-:W-:Y:S02]  /*1bf0*/  UISETP.GE.AND UP0, UPT, UR6, URZ, UPT ;  /* 0x000000ff0600728c */ /* 0x000fe4000bf06270 */
[----:B------:R-:W-:-:S03]  /*1c00*/  ULEA.HI UR6, UR24, UR24, URZ, 0x1 ;  /* 0x0000001818067291 */ /* 0x000fc6000f8f08ff */
[----:B------:R-:W-:Y:S02]  /*1c10*/  @UP1 UIADD3 UR4, UPT, UPT, UR4, 0x1, URZ ;  /* 0x0000000104041890 */ /* 0x000fe4000fffe0ff */
[----:B------:R-:W-:Y:S02]  /*1c20*/  UISETP.NE.AND UP1, UPT, UR56, URZ, UPT ;  /* 0x000000ff3800728c */ /* 0x000fe4000bf25270 */
[----:B------:R-:W-:-:S03]  /*1c30*/  USHF.L.U32 UR6, UR6, 0x7, URZ ;  /* 0x0000000706067899 */ /* 0x000fc600080006ff */
[----:B------:R-:W-:Y:S01]  /*1c40*/  UMOV UR62, UR4 ;  /* 0x00000004003e7c82 */ /* 0x000fe20008000000 */
[----:B------:R-:W-:Y:S02]  /*1c50*/  UIADD3 UR4, UPT, UPT, -UR5, URZ, URZ ;  /* 0x000000ff05047290 */ /* 0x000fe4000fffe1ff */
[----:B------:R-:W-:Y:S02]  /*1c60*/  @!UP0 UIADD3 UR62, UPT, UPT, -UR62, URZ, URZ ;  /* 0x000000ff3e3e8290 */ /* 0x000fe4000fffe1ff */
[----:B------:R-:W-:Y:S02]  /*1c70*/  UISETP.GE.U32.AND UP0, UPT, UR72, 0x7f, UPT ;  /* 0x0000007f4800788c */ /* 0x000fe4000bf06070 */
[----:B------:R-:W-:Y:S02]  /*1c80*/  @!UP1 ULOP3.LUT UR62, URZ, UR56, URZ, 0x33, !UPT ;  /* 0x00000038ff3e9292 */ /* 0x000fe4000f8e33ff */
[----:B------:R-:W-:Y:S02]  /*1c90*/  ULOP3.LUT UR42, UR6, 0xffffff00, URZ, 0xc0, !UPT ;  /* 0xffffff00062a7892 */ /* 0x000fe4000f8ec0ff */
[----:B------:R-:W-:-:S02]  /*1ca0*/  UIMAD UR4, UR65, UR4, UR20 ;  /* 0x00000004410472a4 */ /* 0x000fc4000f8e0214 */
[----:B------:R-:W-:Y:S02]  /*1cb0*/  UIADD3 UR6, UPT, UPT, -UR62, URZ, URZ ;  /* 0x000000ff3e067290 */ /* 0x000fe4000fffe1ff */
[----:B------:R-:W-:Y:S02]  /*1cc0*/  ULOP3.LUT UR42, UR42, 0x80, UR73, 0xf8, !UPT ;  /* 0x000000802a2a7892 */ /* 0x000fe4000f8ef849 */
[----:B------:R-:W-:Y:S02]  /*1cd0*/  ULEA UR18, UR4, UR71, 0x7 ;  /* 0x0000004704127291 */ /* 0x000fe4000f8e38ff */
[----:B------:R-:W-:Y:S01]  /*1ce0*/  UIMAD UR56, UR56, UR6, UR5 ;  /* 0x00000006383872a4 */ /* 0x000fe2000f8e0205 */
[----:B--2---:R-:W-:Y:S11]  /*1cf0*/  BRA.U !UP0, `(.L_x_22) ;  /* 0x0000000508887547 */ /* 0x004ff6000b800000 */
[----:B------:R-:W2:Y:S01]  /*1d00*/  LDCU.64 UR6, c[0x0][0x5b0] ;  /* 0x0000b600ff0677ac */ /* 0x000ea20008000a00 */
[----:B------:R-:W2:Y:S01]  /*1d10*/  LDCU.64 UR4, c[0x0][0x5d8] ;  /* 0x0000bb00ff0477ac */ /* 0x000ea20008000a00 */
[----:B------:R-:W1:Y:S01]  /*1d20*/  LDCU UR25, c[0x0][0x598] ;  /* 0x0000b300ff1977ac */ /* 0x000e620008000800 */
[----:B------:R-:W1:Y:S01]  /*1d30*/  LDCU UR24, c[0x0][0x58c] ;  /* 0x0000b180ff1877ac */ /* 0x000e620008000800 */
[----:B------:R-:W1:Y:S01]  /*1d40*/  LDCU UR27, c[0x0][0x59c] ;  /* 0x0000b380ff1b77ac */ /* 0x000e620008000800 */
[----:B------:R-:W1:Y:S01]  /*1d50*/  LDCU UR26, c[0x0][0x5a0] ;  /* 0x0000b400ff1a77ac */ /* 0x000e620008000800 */
[----:B--2---:R-:W-:Y:S02]  /*1d60*/  UIMAD UR38, UR56, UR6, UR4 ;  /* 0x00000006382672a4 */ /* 0x004fe4000f8e0204 */
[----:B------:R-:W-:Y:S01]  /*1d70*/  UIMAD UR34, UR62, UR7, UR5 ;  /* 0x000000073e2272a4 */ /* 0x000fe2000f8e0205 */
[----:B------:R-:W2:Y:S01]  /*1d80*/  LDCU.64 UR22, c[0x0][0x590] ;  /* 0x0000b200ff1677ac */ /* 0x000ea20008000a00 */
[----:B------:R-:W2:Y:S01]  /*1d90*/  LDCU.64 UR6, c[0x0][0x5b8] ;  /* 0x0000b700ff0677ac */ /* 0x000ea20008000a00 */
[----:B------:R-:W2:Y:S01]  /*1da0*/  LDCU.64 UR4, c[0x0][0x5d0] ;  /* 0x0000ba00ff0477ac */ /* 0x000ea20008000a00 */
[----:B-1----:R-:W-:-:S02]  /*1db0*/  UIADD3 UR50, UPT, UPT, UR42, 0x20, URZ ;  /* 0x000000202a327890 */ /* 0x002fc4000fffe0ff */
[----:B------:R-:W-:Y:S02]  /*1dc0*/  UIADD3 UR54, UPT, UPT, UR42, 0x40, URZ ;  /* 0x000000402a367890 */ /* 0x000fe4000fffe0ff */
[----:B------:R-:W-:Y:S02]  /*1dd0*/  UIADD3 UR46, UPT, UPT, UR42, 0x60, URZ ;  /* 0x000000602a2e7890 */ /* 0x000fe4000fffe0ff */
[----:B------:R-:W-:Y:S01]  /*1de0*/  UIADD3 UR10, UPT, UPT, UR18, 0x20, URZ ;  /* 0x00000020120a7890 */ /* 0x000fe2000fffe0ff */
[----:B------:R-:W-:Y:S01]  /*1df0*/  UMOV UR15, URZ ;  /* 0x000000ff000f7c82 */ /* 0x000fe20008000000 */
[----:B------:R-:W-:-:S10]  /*1e00*/  UMOV UR11, UR35 ;  /* 0x00000023000b7c82 */ /* 0x000fd40008000000 */
.L_x_28:
[----:B------:R-:W-:Y:S01]  /*1e10*/  @!P3 MOV R3, 0x18000 ;  /* 0x000180000003b802 */ /* 0x000fe20000000f00 */
[----:B------:R-:W-:Y:S01]  /*1e20*/  ULEA UR8, UR11, UR33, 0x3 ;  /* 0x000000210b087291 */ /* 0x000fe2000f8e18ff */
[----:B--2-4-:R-:W-:Y:S11]  /*1e30*/  @P0 BRA `(.L_x_23) ;  /* 0x0000000000100947 */ /* 0x014ff60003800000 */
[----:B------:R-:W-:Y:S04]  /*1e40*/  MOV R0, UR32 ;  /* 0x0000002000007c02 */ /* 0x000fe80008000f00 */
[----:B------:R-:W-:Y:S04]  /*1e50*/  SHF.L.U32 R5, R0, 0x1f, RZ ;  /* 0x0000001f00057819 */ /* 0x000fe800000006ff */
[----:B------:R-:W1:Y:S02]  /*1e60*/  SYNCS.PHASECHK.TRANS64.TRYWAIT P0, [UR8+0x20], R5 ;  /* 0x00002005ff0075a7 */ /* 0x000e640008001108 */
[----:B-1----:R-:W-:Y:S05]  /*1e70*/  @!P0 BRA `(.L_x_24) ;  /* 0x000000a800bc8947 */ /* 0x002fea0003800000 */
.L_x_23:
[----:B------:R4:W-:Y:S01]  /*1e80*/  @!P3 SYNCS.ARRIVE.TRANS64 RZ, [UR8], R3 ;  /* 0x00000003ffffb9a7 */ /* 0x0009e20008000008 */
[----:B------:R-:W-:Y:S04]  /*1e90*/  ULOP3.LUT UR9, UR59, 0x2, URZ, 0xfc, !UPT ;  /* 0x000000023b097892 */ /* 0x000fe8000f8efcff */
[----:B------:R-:W-:Y:S09]  /*1ea0*/  UISETP.NE.AND UP0, UPT, UR9, 0x2, UPT ;  /* 0x000000020900788c */ /* 0x000ff2000bf05270 */
[----:B------:R-:W-:Y:S05]  /*1eb0*/  BRA.U UP0, `(.L_x_25) ;  /* 0x0000000100047547 */ /* 0x000fea000b800000 */
[----:B--23--:R-:W-:Y:S05]  /*1ec0*/  BPT.TRAP 0x1 ;  /* 0x000000040000795c */ /* 0x00cfea0000300000 */
.L_x_25:
[----:B------:R-:W-:Y:S04]  /*1ed0*/  BSSY.RECONVERGENT B0, `(.L_x_26) ;  /* 0x0000003000007945 */ /* 0x000fe80003800200 */
[----:B------:R-:W-:Y:S05]  /*1ee0*/  @P2 BRA `(.L_x_27) ;  /* 0x0000000000042947 */ /* 0x000fea0003800000 */
[----:B--23--:R-:W-:Y:S05]  /*1ef0*/  BPT.TRAP 0x1 ;  /* 0x000000040000795c */ /* 0x00cfea0000300000 */
.L_x_27:
[----:B--23--:R-:W-:Y:S05]  /*1f00*/  BSYNC.RECONVERGENT B0 ;  /* 0x0000000000007941 */ /* 0x00cfea0003800200 */
.L_x_26:
[----:B------:R-:W-:Y:S02]  /*1f10*/  UIADD3 UR9, UPT, UPT, UR11, 0x1, URZ ;  /* 0x000000010b097890 */ /* 0x000fe4000fffe0ff */
[----:B------:R-:W-:Y:S02]  /*1f20*/  USHF.L.U32 UR43, UR15, 0x6, URZ ;  /* 0x000000060f2b7899 */ /* 0x000fe400080006ff */
[----:B------:R-:W-:Y:S02]  /*1f30*/  UISETP.NE.AND UP0, UPT, UR9, 0x4, UPT ;  /* 0x000000040900788c */ /* 0x000fe4000bf05270 */
[----:B------:R-:W-:Y:S02]  /*1f40*/  ULOP3.LUT UR41, UR8, 0xfefffff8, URZ, 0xc0, !UPT ;  /* 0xfefffff808297892 */ /* 0x000fe4000f8ec0ff */
[----:B------:R-:W-:Y:S02]  /*1f50*/  USEL UR12, URZ, 0x1, UP0 ;  /* 0x00000001ff0c7887 */ /* 0x000fe40008000000 */
[----:B------:R-:W-:Y:S02]  /*1f60*/  USEL UR35, UR9, URZ, UP0 ;  /* 0x000000ff09237287 */ /* 0x000fe40008000000 */
[----:B------:R-:W-:Y:S02]  /*1f70*/  ULOP3.LUT UR32, UR32, UR12, URZ, 0x3c, !UPT ;  /* 0x0000000c20207292 */ /* 0x000fe4000f8e3cff */
[----:B------:R-:W-:Y:S02]  /*1f80*/  ULEA UR9, UR35, UR33, 0x3 ;  /* 0x0000002123097291 */ /* 0x000fe4000f8e18ff */
[----:B------:R-:W-:Y:S02]  /*1f90*/  UIADD3 UR28, UP1, UPT, UR60, 0x80, URZ ;  /* 0x000000803c1c7890 */ /* 0x000fe4000ff3e0ff */
[----:B------:R-:W-:Y:S01]  /*1fa0*/  ULEA UR12, UR11, UR33, 0xf ;  /* 0x000000210b0c7291 */ /* 0x000fe2000f8e78ff */
[----:B-1----:R-:W-:Y:S01]  /*1fb0*/  MOV R0, UR32 ;  /* 0x0000002000007c02 */ /* 0x002fe20008000f00 */
[----:B------:R-:W-:Y:S02]  /*1fc0*/  ULEA UR13, UR11, UR33, 0xe ;  /* 0x000000210b0d7291 */ /* 0x000fe4000f8e70ff */
[----:B------:R-:W-:Y:S01]  /*1fd0*/  UISETP.NE.AND UP2, UPT, UR24, 0x1, UPT ;  /* 0x000000011800788c */ /* 0x000fe2000bf45270 */
[----:B----4-:R-:W-:Y:S01]  /*1fe0*/  SHF.L.U32 R3, R0, 0x1f, RZ ;  /* 0x0000001f00037819 */ /* 0x010fe200000006ff */
[----:B------:R-:W-:Y:S02]  /*1ff0*/  UIADD3.X UR29, UPT, UPT, URZ, UR61, URZ, UP1, !UPT ;  /* 0x0000003dff1d7290 */ /* 0x000fe40008ffe4ff */
[----:B------:R-:W-:Y:S01]  /*2000*/  UIADD3 UR40, UPT, UPT, UR12, 0x8400, URZ ;  /* 0x000084000c287890 */ /* 0x000fe2000fffe0ff */
[----:B------:R1:W2:Y:S01]  /*2010*/  SYNCS.PHASECHK.TRANS64.TRYWAIT P0, [UR9+0x20], R3 ;  /* 0x00002003ff0075a7 */ /* 0x0002a20008001109 */
[----:B------:R-:W-:Y:S02]  /*2020*/  UIMAD.WIDE.U32 UR8, UR43, UR22, URZ ;  /* 0x000000162b0872a5 */ /* 0x000fe4000f8e00ff */
[----:B------:R-:W-:Y:S02]  /*2030*/  UIADD3 UR48, UPT, UPT, UR12, 0xa400, URZ ;  /* 0x0000a4000c307890 */ /* 0x000fe4000fffe0ff */
[----:B------:R-:W-:Y:S02]  /*2040*/  UISETP.NE.AND UP3, UPT, UR25, 0x1, UPT ;  /* 0x000000011900788c */ /* 0x000fe4000bf65270 */
[----:B------:R-:W-:Y:S02]  /*2050*/  UIADD3 UR52, UPT, UPT, UR12, 0xc400, URZ ;  /* 0x0000c4000c347890 */ /* 0x000fe4000fffe0ff */
[----:B------:R-:W-:Y:S02]  /*2060*/  UIADD3 UR44, UPT, UPT, UR12, 0xe400, URZ ;  /* 0x0000e4000c2c7890 */ /* 0x000fe4000fffe0ff */
[----:B------:R-:W-:Y:S02]  /*2070*/  UIADD3 UR30, UP0, UPT, UR60, 0x180, URZ ;  /* 0x000001803c1e7890 */ /* 0x000fe4000ff1e0ff */
[----:B------:R-:W-:Y:S02]  /*2080*/  UPRMT UR14, UR38, 0x40, UR34 ;  /* 0x00000040260e7896 */ /* 0x000fe40008000022 */
[----:B------:R-:W-:Y:S02]  /*2090*/  UIADD3.X UR31, UPT, UPT, URZ, UR61, URZ, UP0, !UPT ;  /* 0x0000003dff1f7290 */ /* 0x000fe400087fe4ff */
[----:B------:R-:W-:Y:S01]  /*20a0*/  UIADD3 UR16, UPT, UPT, UR13, 0x28400, URZ ;  /* 0x000284000d107890 */ /* 0x000fe2000fffe0ff */
[----:B------:R-:W-:Y:S01]  /*20b0*/  UMOV UR8, UR9 ;  /* 0x0000000900087c82 */ /* 0x000fe20008000000 */
[----:B------:R-:W-:Y:S01]  /*20c0*/  UMOV UR36, 0x0 ;  /* 0x0000000000247882 */ /* 0x000fe20000000000 */
[----:B------:R-:W-:Y:S01]  /*20d0*/  USHF.R.U32.HI UR11, URZ, UR23, UR8 ;  /* 0x00000017ff0b7299 */ /* 0x000fe20008011608 */
[----:B------:R-:W-:Y:S01]  /*20e0*/  UMOV UR37, 0x10000000 ;  /* 0x1000000000257882 */ /* 0x000fe20000000000 */
[----:B------:R-:W-:Y:S01]  /*20f0*/  UMOV UR49, UR41 ;  /* 0x0000002900317c82 */ /* 0x000fe20008000000 */
[----:B------:R-:W-:Y:S01]  /*2100*/  UTMALDG.2D.2CTA [UR40], [UR28], desc[UR36] ;  /* 0x000024281c0075b4 */ /* 0x000fe20008209000 */
[----:B------:R-:W-:Y:S01]  /*2110*/  USEL UR11, UR43, UR11, !UP2 ;  /* 0x0000000b2b0b7287 */ /* 0x000fe2000d000000 */
[----:B------:R-:W-:Y:S01]  /*2120*/  UMOV UR51, UR43 ;  /* 0x0000002b00337c82 */ /* 0x000fe20008000000 */
[----:B------:R-:W-:Y:S02]  /*2130*/  UMOV UR53, UR41 ;  /* 0x0000002900357c82 */ /* 0x000fe40008000000 */
[----:B------:R-:W-:Y:S01]  /*2140*/  UIMAD.WIDE.U32 UR8, UR11, UR27, URZ ;  /* 0x0000001b0b0872a5 */ /* 0x000fe2000f8e00ff */
[----:B------:R-:W-:Y:S01]  /*2150*/  UMOV UR55, UR43 ;  /* 0x0000002b00377c82 */ /* 0x000fe20008000000 */
[----:B------:R-:W-:Y:S01]  /*2160*/  UTMALDG.2D.2CTA [UR48], [UR28], desc[UR36] ;  /* 0x000024301c0075b4 */ /* 0x000fe20008209000 */
[----:B------:R-:W-:Y:S02]  /*2170*/  UPRMT UR14, UR14, 0x5410, URZ ;  /* 0x000054100e0e7896 */ /* 0x000fe400080000ff */
[----:B------:R-:W-:Y:S02]  /*2180*/  UIADD3 UR15, UPT, UPT, UR15, 0x1, URZ ;  /* 0x000000010f0f7890 */ /* 0x000fe4000fffe0ff */
[----:B------:R-:W-:Y:S01]  /*2190*/  UMOV UR8, UR9 ;  /* 0x0000000900087c82 */ /* 0x000fe20008000000 */
[----:B------:R-:W-:Y:S01]  /*21a0*/  UIADD3 UR9, UPT, UPT, -UR11, URZ, URZ ;  /* 0x000000ff0b097290 */ /* 0x000fe2000fffe1ff */
[----:B------:R-:W-:Y:S01]  /*21b0*/  UTMALDG.2D.2CTA [UR52], [UR28], desc[UR36] ;  /* 0x000024341c0075b4 */ /* 0x000fe20008209000 */
[----:B------:R-:W-:Y:S02]  /*21c0*/  USHF.R.U32.HI UR8, URZ, UR26, UR8 ;  /* 0x0000001aff087299 */ /* 0x000fe40008011608 */
[----:B------:R-:W-:Y:S02]  /*21d0*/  UIMAD UR9, UR24, UR9, UR43 ;  /* 0x00000009180972a4 */ /* 0x000fe4000f8e022b */
[----:B------:R-:W-:Y:S02]  /*21e0*/  USEL UR21, UR11, UR8, !UP3 ;  /* 0x000000080b157287 */ /* 0x000fe4000d800000 */
[----:B------:R-:W-:Y:S02]  /*21f0*/  UIMAD UR19, UR9, UR6, UR4 ;  /* 0x00000006091372a4 */ /* 0x000fe4000f8e0204 */
[----:B------:R-:W-:Y:S01]  /*2200*/  UIADD3 UR8, UPT, UPT, -UR21, URZ, URZ ;  /* 0x000000ff15087290 */ /* 0x000fe2000fffe1ff */
[----:B------:R-:W-:Y:S01]  /*2210*/  UMOV UR45, UR41 ;  /* 0x00000029002d7c82 */ /* 0x000fe20008000000 */
[----:B------:R-:W-:Y:S02]  /*2220*/  UMOV UR47, UR43 ;  /* 0x0000002b002f7c82 */ /* 0x000fe40008000000 */
[----:B------:R-:W-:Y:S01]  /*2230*/  UIMAD UR11, UR25, UR8, UR11 ;  /* 0x00000008190b72a4 */ /* 0x000fe2000f8e020b */
[----:B------:R-:W-:Y:S01]  /*2240*/  UTMALDG.2D.2CTA [UR44], [UR28], desc[UR36] ;  /* 0x0000242c1c0075b4 */ /* 0x000fe20008209000 */
[----:B------:R-:W-:Y:S01]  /*2250*/  UMOV UR17, UR41 ;  /* 0x0000002900117c82 */ /* 0x000fe20008000000 */
[----:B------:R-:W-:Y:S02]  /*2260*/  UIADD3 UR8, UPT, UPT, UR13, 0x2a400, URZ ;  /* 0x0002a4000d087890 */ /* 0x000fe4000fffe0ff */
[----:B------:R-:W-:Y:S01]  /*2270*/  UIMAD UR20, UR11, UR7, UR5 ;  /* 0x000000070b1472a4 */ /* 0x000fe2000f8e0205 */
[----:B------:R-:W-:Y:S02]  /*2280*/  UMOV UR9, UR41 ;  /* 0x0000002900097c82 */ /* 0x000fe40008000000 */
[----:B------:R-:W-:Y:S01]  /*2290*/  UMOV UR11, UR19 ;  /* 0x00000013000b7c82 */ /* 0x000fe20008000000 */
[----:B------:R-:W-:Y:S01]  /*22a0*/  UMOV UR13, UR21 ;  /* 0x00000015000d7c82 */ /* 0x000fe20008000000 */
[----:B------:R-:W-:Y:S02]  /*22b0*/  UISETP.NE.AND UP0, UPT, UR15, UR58, UPT ;  /* 0x0000003a0f00728c */ /* 0x000fe4000bf05270 */
[----:B------:R-:W-:Y:S02]  /*22c0*/  UMOV UR12, UR20 ;  /* 0x00000014000c7c82 */ /* 0x000fe40008000000 */
[----:B------:R-:W-:Y:S01]  /*22d0*/  UTMALDG.4D.IM2COL.2CTA [UR16], [UR30], UR14, desc[UR36] ;  /* 0x000024101e0073b4 */ /* 0x000fe2000825900e */
[----:B------:R3:W-:Y:S02]  /*22e0*/  UTMALDG.4D.IM2COL.2CTA [UR8], [UR30], UR14, desc[UR36] ;  /* 0x000024081e0073b4 */ /* 0x0007e4000825900e */
[----:B---3--:R-:W-:Y:S01]  /*22f0*/  UMOV UR14, UR58 ;  /* 0x0000003a000e7c82 */ /* 0x008fe20008000000 */
[----:B------:R-:W-:Y:S01]  /*2300*/  UMOV UR11, UR35 ;  /* 0x00000023000b7c82 */ /* 0x000fe20008000000 */
[----:B-1----:R-:W-:Y:S05]  /*2310*/  BRA.U UP0, `(.L_x_28) ;  /* 0xfffffff900bc7547 */ /* 0x002fea000b83ffff */
.L_x_22:
[----:B------:R-:W-:Y:S01]  /*2320*/  ULEA UR4, UR35, UR33, 0x3 ;  /* 0x0000002123047291 */ /* 0x000fe2000f8e18ff */
[----:B------:R-:W-:Y:S01]  /*2330*/  MOV R0, UR32 ;  /* 0x0000002000007c02 */ /* 0x000fe20008000f00 */
[----:B------:R-:W-:Y:S01]  /*2340*/  @!P1 SYNCS.ARRIVE.TRANS64.A1T0 RZ, [UR33+0x88], RZ ;  /* 0x000088ffffff99a7 */ /* 0x000fe20008100021 */
[----:B------:R-:W-:Y:S02]  /*2350*/  UISETP.GT.AND UP0, UPT, UR69, UR68, UPT ;  /* 0x000000444500728c */ /* 0x000fe4000bf04270 */
[----:B------:R-:W-:-:S04]  /*2360*/  SHF.L.U32 R0, R0, 0x1f, RZ ;  /* 0x0000001f00007819 */ /* 0x000fc800000006ff */
[----:B--2-4-:R2:W4:Y:S03]  /*2370*/  SYNCS.PHASECHK.TRANS64.TRYWAIT P0, [UR4+0x20], R0 ;  /* 0x00002000ff0075a7 */ /* 0x0145260008001104 */
[----:B------:R-:W-:Y:S05]  /*2380*/  BRA.U !UP0, `(.L_x_29) ;  /* 0x0000000508847547 */ /* 0x000fea000b800000 */
[----:B------:R-:W1:Y:S01]  /*2390*/  LDCU.64 UR6, c[0x0][0x5b0] ;  /* 0x0000b600ff0677ac */ /* 0x000e620008000a00 */
[----:B------:R-:W1:Y:S01]  /*23a0*/  LDCU.64 UR4, c[0x0][0x5d8] ;  /* 0x0000bb00ff0477ac */ /* 0x000e620008000a00 */
[----:B------:R-:W-:Y:S01]  /*23b0*/  UIADD3 UR57, UPT, UPT, UR70, UR14, URZ ;  /* 0x0000000e46397290 */ /* 0x000fe2000fffe0ff */
[----:B------:R-:W2:Y:S01]  /*23c0*/  LDCU UR24, c[0x0][0x598] ;  /* 0x0000b300ff1877ac */ /* 0x000ea20008000800 */
[----:B------:R-:W2:Y:S01]  /*23d0*/  LDCU UR15, c[0x0][0x58c] ;  /* 0x0000b180ff0f77ac */ /* 0x000ea20008000800 */
[----:B------:R-:W2:Y:S01]  /*23e0*/  LDCU UR26, c[0x0][0x59c] ;  /* 0x0000b380ff1a77ac */ /* 0x000ea20008000800 */
[----:B-1----:R-:W-:Y:S02]  /*23f0*/  UIMAD UR56, UR56, UR6, UR4 ;  /* 0x00000006383872a4 */ /* 0x002fe4000f8e0204 */
[----:B------:R-:W-:Y:S01]  /*2400*/  UIMAD UR38, UR62, UR7, UR5 ;  /* 0x000000073e2672a4 */ /* 0x000fe2000f8e0205 */
[----:B------:R-:W1:Y:S01]  /*2410*/  LDCU UR25, c[0x0][0x5a0] ;  /* 0x0000b400ff1977ac */ /* 0x000e620008000800 */
[----:B------:R-:W1:Y:S01]  /*2420*/  LDCU.64 UR22, c[0x0][0x590] ;  /* 0x0000b200ff1677ac */ /* 0x000e620008000a00 */
[----:B------:R-:W1:Y:S01]  /*2430*/  LDCU.64 UR6, c[0x0][0x5b8] ;  /* 0x0000b700ff0677ac */ /* 0x000e620008000a00 */
[----:B------:R-:W1:Y:S01]  /*2440*/  LDCU.64 UR4, c[0x0][0x5d0] ;  /* 0x0000ba00ff0477ac */ /* 0x000e620008000a00 */
[----:B------:R-:W-:-:S02]  /*2450*/  UIADD3 UR50, UPT, UPT, UR42, 0x20, URZ ;  /* 0x000000202a327890 */ /* 0x000fc4000fffe0ff */
[----:B------:R-:W-:Y:S02]  /*2460*/  UIADD3 UR54, UPT, UPT, UR42, 0x40, URZ ;  /* 0x000000402a367890 */ /* 0x000fe4000fffe0ff */
[----:B------:R-:W-:Y:S02]  /*2470*/  UIADD3 UR46, UPT, UPT, UR42, 0x60, URZ ;  /* 0x000000602a2e7890 */ /* 0x000fe4000fffe0ff */
[----:B------:R-:W-:Y:S01]  /*2480*/  UIADD3 UR10, UPT, UPT, UR18, 0x20, URZ ;  /* 0x00000020120a7890 */ /* 0x000fe2000fffe0ff */
[----:B--2---:R-:W-:-:S11]  /*2490*/  UMOV UR11, UR35 ;  /* 0x00000023000b7c82 */ /* 0x004fd60008000000 */
.L_x_35:
[----:B------:R-:W-:Y:S01]  /*24a0*/  @!P3 MOV R3, 0x18000 ;  /* 0x000180000003b802 */ /* 0x000fe20000000f00 */
[----:B------:R-:W-:Y:S01]  /*24b0*/  ULEA UR8, UR11, UR33, 0x3 ;  /* 0x000000210b087291 */ /* 0x000fe2000f8e18ff */
[----:B--2-4-:R-:W-:Y:S11]  /*24c0*/  @P0 BRA `(.L_x_30) ;  /* 0x0000000000100947 */ /* 0x014ff60003800000 */
[----:B------:R-:W-:Y:S04]  /*24d0*/  MOV R0, UR32 ;  /* 0x0000002000007c02 */ /* 0x000fe80008000f00 */
[----:B------:R-:W-:Y:S04]  /*24e0*/  SHF.L.U32 R5, R0, 0x1f, RZ ;  /* 0x0000001f00057819 */ /* 0x000fe800000006ff */
[----:B------:R-:W2:Y:S02]  /*24f0*/  SYNCS.PHASECHK.TRANS64.TRYWAIT P0, [UR8+0x20], R5 ;  /* 0x00002005ff0075a7 */ /* 0x000ea40008001108 */
[----:B--2---:R-:W-:Y:S05]  /*2500*/  @!P0 BRA `(.L_x_31) ;  /* 0x000000a400308947 */ /* 0x004fea0003800000 */
.L_x_30:
[----:B------:R4:W-:Y:S01]  /*2510*/  @!P3 SYNCS.ARRIVE.TRANS64 RZ, [UR8], R3 ;  /* 0x00000003ffffb9a7 */ /* 0x0009e20008000008 */
[----:B------:R-:W-:Y:S04]  /*2520*/  ULOP3.LUT UR9, UR59, 0x2, URZ, 0xfc, !UPT ;  /* 0x000000023b097892 */ /* 0x000fe8000f8efcff */
[----:B------:R-:W-:Y:S09]  /*2530*/  UISETP.NE.AND UP0, UPT, UR9, 0x2, UPT ;  /* 0x000000020900788c */ /* 0x000ff2000bf05270 */
[----:B------:R-:W-:Y:S05]  /*2540*/  BRA.U UP0, `(.L_x_32) ;  /* 0x0000000100047547 */ /* 0x000fea000b800000 */
[----:B-1-3--:R-:W-:Y:S05]  /*2550*/  BPT.TRAP 0x1 ;  /* 0x000000040000795c */ /* 0x00afea0000300000 */
.L_x_32:
[----:B------:R-:W-:Y:S04]  /*2560*/  BSSY.RECONVERGENT B0, `(.L_x_33) ;  /* 0x0000003000007945 */ /* 0x000fe80003800200 */
[----:B------:R-:W-:Y:S05]  /*2570*/  @P2 BRA `(.L_x_34) ;  /* 0x0000000000042947 */ /* 0x000fea0003800000 */
[----:B-1-3--:R-:W-:Y:S05]  /*2580*/  BPT.TRAP 0x1 ;  /* 0x000000040000795c */ /* 0x00afea0000300000 */
.L_x_34:
[----:B-1-3--:R-:W-:Y:S05]  /*2590*/  BSYNC.RECONVERGENT B0 ;  /* 0x0000000000007941 */ /* 0x00afea0003800200 */
.L_x_33:
        /* <DEDUP_REMOVED lines=10> */
[----:B--2---:R-:W-:Y:S01]  /*2640*/  MOV R0, UR32 ;  /* 0x0000002000007c02 */ /* 0x004fe20008000f00 */
[----:B------:R-:W-:Y:S02]  /*2650*/  UISETP.NE.AND UP2, UPT, UR15, 0x1, UPT ;  /* 0x000000010f00788c */ /* 0x000fe4000bf45270 */
[----:B------:R-:W-:Y:S01]  /*2660*/  UIADD3.X UR29, UPT, UPT, URZ, UR61, URZ, UP1, !UPT ;  /* 0x0000003dff1d7290 */ /* 0x000fe20008ffe4ff */
[----:B----4-:R-:W-:Y:S01]  /*2670*/  SHF.L.U32 R3, R0, 0x1f, RZ ;  /* 0x0000001f00037819 */ /* 0x010fe200000006ff */
[----:B------:R-:W-:Y:S02]  /*2680*/  UIADD3 UR40, UPT, UPT, UR16, 0x8400, URZ ;  /* 0x0000840010287890 */ /* 0x000fe4000fffe0ff */
[----:B------:R-:W-:Y:S01]  /*2690*/  UIADD3 UR48, UPT, UPT, UR16, 0xa400, URZ ;  /* 0x0000a40010307890 */ /* 0x000fe2000fffe0ff */
[----:B------:R1:W2:Y:S01]  /*26a0*/  SYNCS.PHASECHK.TRANS64.TRYWAIT P0, [UR9+0x20], R3 ;  /* 0x00002003ff0075a7 */ /* 0x0002a20008001109 */
[----:B------:R-:W-:Y:S02]  /*26b0*/  UIMAD.WIDE.U32 UR8, UR43, UR22, URZ ;  /* 0x000000162b0872a5 */ /* 0x000fe4000f8e00ff */
[----:B------:R-:W-:Y:S02]  /*26c0*/  UISETP.NE.AND UP3, UPT, UR24, 0x1, UPT ;  /* 0x000000011800788c */ /* 0x000fe4000bf65270 */
[----:B------:R-:W-:Y:S02]  /*26d0*/  UIADD3 UR52, UPT, UPT, UR16, 0xc400, URZ ;  /* 0x0000c40010347890 */ /* 0x000fe4000fffe0ff */
[----:B------:R-:W-:Y:S02]  /*26e0*/  ULEA UR34, UR11, UR33, 0xe ;  /* 0x000000210b227291 */ /* 0x000fe4000f8e70ff */
        /* <DEDUP_REMOVED lines=17> */
[----:B------:R-:W-:Y:S01]  /*2800*/  UPRMT UR27, UR27, 0x5410, URZ ;  /* 0x000054101b1b7896 */ /* 0x000fe200080000ff */
[----:B------:R-:W-:Y:S03]  /*2810*/  UMOV UR45, UR41 ;  /* 0x00000029002d7c82 */ /* 0x000fe60008000000 */
[----:B------:R-:W-:Y:S01]  /*2820*/  UMOV UR9, UR13 ;  /* 0x0000000d00097c82 */ /* 0x000fe20008000000 */
[----:B------:R-:W-:Y:S01]  /*2830*/  UMOV UR47, UR43 ;  /* 0x0000002b002f7c82 */ /* 0x000fe20008000000 */
[----:B------:R-:W-:Y:S01]  /*2840*/  USHF.R.U32.HI UR9, URZ, UR25, UR9 ;  /* 0x00000019ff097299 */ /* 0x000fe20008011609 */
[----:B------:R-:W-:Y:S01]  /*2850*/  UTMALDG.2D.2CTA [UR52], [UR28], desc[UR36] ;  /* 0x000024341c0075b4 */ /* 0x000fe20008209000 */
[----:B------:R-:W-:Y:S02]  /*2860*/  UIADD3 UR14, UPT, UPT, UR14, 0x1, URZ ;  /* 0x000000010e0e7890 */ /* 0x000fe4000fffe0ff */
[----:B------:R-:W-:Y:S02]  /*2870*/  USEL UR21, UR8, UR9, !UP3 ;  /* 0x0000000908157287 */ /* 0x000fe4000d800000 */
[----:B------:R-:W-:Y:S02]  /*2880*/  UIADD3 UR9, UPT, UPT, -UR8, URZ, URZ ;  /* 0x000000ff08097290 */ /* 0x000fe4000fffe1ff */
[----:B------:R-:W-:Y:S01]  /*2890*/  UIADD3 UR11, UPT, UPT, -UR21, URZ, URZ ;  /* 0x000000ff150b7290 */ /* 0x000fe2000fffe1ff */
[----:B------:R-:W-:Y:S01]  /*28a0*/  UTMALDG.2D.2CTA [UR44], [UR28], desc[UR36] ;  /* 0x0000242c1c0075b4 */ /* 0x000fe20008209000 */
[----:B------:R-:W-:Y:S02]  /*28b0*/  UIMAD UR12, UR15, UR9, UR43 ;  /* 0x000000090f0c72a4 */ /* 0x000fe4000f8e022b */
[----:B------:R-:W-:Y:S02]  /*28c0*/  UIMAD UR8, UR24, UR11, UR8 ;  /* 0x0000000b180872a4 */ /* 0x000fe4000f8e0208 */
[----:B------:R-:W-:Y:S02]  /*28d0*/  UIMAD UR19, UR12, UR6, UR4 ;  /* 0x000000060c1372a4 */ /* 0x000fe4000f8e0204 */
[----:B------:R-:W-:Y:S01]  /*28e0*/  UIMAD UR20, UR8, UR7, UR5 ;  /* 0x00000007081472a4 */ /* 0x000fe2000f8e0205 */
[----:B------:R-:W-:Y:S01]  /*28f0*/  UMOV UR17, UR41 ;  /* 0x0000002900117c82 */ /* 0x000fe20008000000 */
[----:B------:R-:W-:Y:S01]  /*2900*/  UIADD3 UR8, UPT, UPT, UR34, 0x2a400, URZ ;  /* 0x0002a40022087890 */ /* 0x000fe2000fffe0ff */
[----:B------:R-:W-:Y:S02]  /*2910*/  UMOV UR9, UR41 ;  /* 0x0000002900097c82 */ /* 0x000fe40008000000 */
[----:B------:R-:W-:Y:S01]  /*2920*/  UMOV UR11, UR19 ;  /* 0x00000013000b7c82 */ /* 0x000fe20008000000 */
[----:B------:R-:W-:Y:S01]  /*2930*/  UMOV UR13, UR21 ;  /* 0x00000015000d7c82 */ /* 0x000fe20008000000 */
[----:B------:R-:W-:Y:S02]  /*2940*/  UMOV UR12, UR20 ;  /* 0x00000014000c7c82 */ /* 0x000fe40008000000 */
[----:B------:R-:W-:Y:S01]  /*2950*/  UTMALDG.4D.IM2COL.2CTA [UR16], [UR30], UR27, desc[UR36] ;  /* 0x000024101e0073b4 */ /* 0x000fe2000825901b */
[----:B------:R-:W-:Y:S01]  /*2960*/  UISETP.NE.AND UP0, UPT, UR14, UR57, UPT ;  /* 0x000000390e00728c */ /* 0x000fe2000bf05270 */
[----:B------:R3:W-:Y:S02]  /*2970*/  UTMALDG.4D.IM2COL.2CTA [UR8], [UR30], UR27, desc[UR36] ;  /* 0x000024081e0073b4 */ /* 0x0007e4000825901b */
[----:B---3--:R-:W-:Y:S06]  /*2980*/  UMOV UR11, UR35 ;  /* 0x00000023000b7c82 */ /* 0x008fec0008000000 */
[----:B-1----:R-:W-:Y:S05]  /*2990*/  BRA.U UP0, `(.L_x_35) ;  /* 0xfffffff900c07547 */ /* 0x002fea000b83ffff */
.L_x_29:
[----:B------:R-:W-:Y:S01]  /*29a0*/  SHF.L.U32 R3, R2, 0x1f, RZ ;  /* 0x0000001f02037819 */ /* 0x000fe200000006ff */
[----:B------:R-:W-:-:S03]  /*29b0*/  NOP ;  /* 0x0000000000007918 */ /* 0x000fc60000000000 */
[----:B--2-4-:R-:W2:Y:S02]  /*29c0*/  SYNCS.PHASECHK.TRANS64.TRYWAIT P0, [UR33+0x90], R3 ;  /* 0x00009003ff0075a7 */ /* 0x014ea40008001121 */
[----:B--2---:R-:W-:Y:S05]  /*29d0*/  @!P0 BRA `(.L_x_36) ;  /* 0x000000a000148947 */ /* 0x004fea0003800000 */
.L_x_181:
[----:B------:R-:W4:Y:S01]  /*29e0*/  LDS.128 R4, [UR33+0xd0] ;  /* 0x0000d021ff047984 */ /* 0x000f220008000c00 */
[----:B------:R-:W-:Y:S02]  /*29f0*/  UIADD3 UR4, UPT, UPT, UR33, 0x98, URZ ;  /* 0x0000009821047890 */ /* 0x000fe4000fffe0ff */
[----:B------:R-:W-:Y:S01]  /*2a00*/  UISETP.GE.AND UP0, UPT, UR39, 0x1, UPT ;  /* 0x000000012700788c */ /* 0x000fe2000bf06270 */
[----:B------:R-:W-:Y:S01]  /*2a10*/  @!PT LDS RZ, [RZ] ;  /* 0x00000000fffff984 */ /* 0x000fe20000000800 */
[----:B------:R-:W-:Y:S01]  /*2a20*/  @!PT LDS RZ, [RZ] ;  /* 0x00000000fffff984 */ /* 0x000fe20000000800 */
[----:B------:R-:W-:Y:S01]  /*2a30*/  @!PT LDS RZ, [RZ] ;  /* 0x00000000fffff984 */ /* 0x000fe20000000800 */
[----:B------:R-:W-:Y:S01]  /*2a40*/  @!PT LDS RZ, [RZ] ;  /* 0x00000000fffff984 */ /* 0x000fe20000000800 */
[----:B------:R1:W-:Y:S06]  /*2a50*/  MEMBAR.ALL.CTA ;  /* 0x0000000000007992 */ /* 0x0003ec0000008000 */
[----:B-1----:R-:W1:Y:S01]  /*2a60*/  FENCE.VIEW.ASYNC.S ;  /* 0x00000000000073c6 */ /* 0x002e620000000000 */
[----:B------:R-:W-:-:S09]  /*2a70*/  UPRMT UR4, URZ, 0x654, UR4 ;  /* 0x00000654ff047896 */ /* 0x000fd20008000004 */
[----:B-1----:R-:W-:Y:S01]  /*2a80*/  SYNCS.ARRIVE.TRANS64.RED.A1T0 RZ, [UR4], RZ ;  /* 0x000000ffffff79a7 */ /* 0x002fe20008100404 */
[----:B----4-:R-:W-:-:S13]  /*2a90*/  LOP3.LUT P0, RZ, R6, 0x1, RZ, 0xc0, !PT ;  /* 0x0000000106ff7812 */ /* 0x010fda000780c0ff */
[----:B------:R-:W-:Y:S01]  /*2aa0*/  VOTEU.ANY UP1, P0 ;  /* 0x0000000000ff7886 */ /* 0x000fe20000020100 */
[----:B------:R-:W-:-:S13]  /*2ab0*/  PLOP3.LUT P0, PT, PT, PT, UP1, 0x80, 0x8 ;  /* 0x000000000008781c */ /* 0x000fda0003f0f018 */
[----:B--2---:R-:W-:Y:S02]  /*2ac0*/  @P0 MOV R0, R4 ;  /* 0x0000000400000202 */ /* 0x004fe40000000f00 */
[----:B------:R-:W-:Y:S02]  /*2ad0*/  @P0 LOP3.LUT R4, R5, 0xffff, RZ, 0xc0, !PT ;  /* 0x0000ffff05040812 */ /* 0x000fe400078ec0ff */
[----:B------:R-:W-:Y:S02]  /*2ae0*/  @P0 R2UR UR6, R0 ;  /* 0x00000000000602ca */ /* 0x000fe400000e0000 */
[----:B------:R-:W-:-:S11]  /*2af0*/  @P0 R2UR UR5, R4 ;  /* 0x00000000040502ca */ /* 0x000fd600000e0000 */
[----:B------:R-:W-:Y:S02]  /*2b00*/  @UP1 UMOV UR64, UR6 ;  /* 0x0000000600401c82 */ /* 0x000fe40008000000 */
[----:B------:R-:W-:Y:S01]  /*2b10*/  @UP1 UMOV UR63, UR5 ;  /* 0x00000005003f1c82 */ /* 0x000fe20008000000 */
[----:B------:R-:W-:Y:S05]  /*2b20*/  BRA.U !UP0, `(.L_x_37) ;  /* 0x0000000108d47547 */ /* 0x000fea000b800000 */
[----:B------:R-:W3:Y:S01]  /*2b30*/  LDCU.128 UR16, c[0x0][0xb10] ;  /* 0x00016200ff1077ac */ /* 0x000ee20008000c00 */
[----:B------:R-:W1:Y:S01]  /*2b40*/  LDCU UR20, c[0x0][0xb20] ;  /* 0x00016400ff1477ac */ /* 0x000e620008000800 */
[----:B------:R-:W2:Y:S01]  /*2b50*/  LDCU UR13, c[0x0][0xb0c] ;  /* 0x00016180ff0d77ac */ /* 0x000ea20008000800 */
[----:B------:R-:W4:Y:S01]  /*2b60*/  LDCU.64 UR14, c[0x0][0xb28] ;  /* 0x00016500ff0e77ac */ /* 0x000f220008000a00 */
[----:B------:R-:W-:Y:S02]  /*2b70*/  UISETP.NE.AND UP3, UPT, UR39, 0x1, UPT ;  /* 0x000000012700788c */ /* 0x000fe4000bf65270 */
[----:B---3--:R-:W-:Y:S02]  /*2b80*/  UIMAD.WIDE.U32 UR4, UR66, UR19, URZ ;  /* 0x00000013420472a5 */ /* 0x008fe4000f8e00ff */
[----:B------:R-:W-:Y:S02]  /*2b90*/  UIMAD.WIDE.U32 UR6, UR67, UR16, URZ ;  /* 0x00000010430672a5 */ /* 0x000fe4000f8e00ff */
[----:B------:R-:W-:-:S02]  /*2ba0*/  UISETP.NE.AND UP0, UPT, UR18, 0x1, UPT ;  /* 0x000000011200788c */ /* 0x000fc4000bf05270 */
[----:B------:R-:W-:Y:S01]  /*2bb0*/  UIMAD.WIDE.U32 UR10, UR63, UR19, URZ ;  /* 0x000000133f0a72a5 */ /* 0x000fe2000f8e00ff */
[----:B------:R-:W-:Y:S01]  /*2bc0*/  UMOV UR4, UR5 ;  /* 0x0000000500047c82 */ /* 0x000fe20008000000 */
[----:B--2---:R-:W-:Y:S02]  /*2bd0*/  UISETP.NE.AND UP2, UPT, UR13, 0x1, UPT ;  /* 0x000000010d00788c */ /* 0x004fe4000bf45270 */
[----:B-1----:R-:W-:Y:S02]  /*2be0*/  USHF.R.U32.HI UR5, URZ, UR20, UR4 ;  /* 0x00000014ff057299 */ /* 0x002fe40008011604 */
[----:B------:R-:W-:Y:S01]  /*2bf0*/  UIMAD.WIDE.U32 UR8, UR64, UR16, URZ ;  /* 0x00000010400872a5 */ /* 0x000fe2000f8e00ff */
[----:B------:R-:W-:Y:S01]  /*2c00*/  UMOV UR4, UR7 ;  /* 0x0000000700047c82 */ /* 0x000fe20008000000 */
[----:B------:R-:W-:Y:S02]  /*2c10*/  USEL UR5, UR66, UR5, !UP0 ;  /* 0x0000000542057287 */ /* 0x000fe4000c000000 */
[----:B------:R-:W-:-:S02]  /*2c20*/  USHF.R.U32.HI UR4, URZ, UR17, UR4 ;  /* 0x00000011ff047299 */ /* 0x000fc40008011604 */
[----:B----4-:R-:W-:Y:S02]  /*2c30*/  UIMAD.WIDE.U32 UR6, UR5, UR14, URZ ;  /* 0x0000000e050672a5 */ /* 0x010fe4000f8e00ff */
[----:B------:R-:W-:Y:S01]  /*2c40*/  USEL UR12, UR67, UR4, !UP2 ;  /* 0x00000004430c7287 */ /* 0x000fe2000d000000 */
[----:B------:R-:W-:Y:S02]  /*2c50*/  UMOV UR8, UR9 ;  /* 0x0000000900087c82 */ /* 0x000fe40008000000 */
[----:B------:R-:W-:Y:S01]  /*2c60*/  UMOV UR4, UR11 ;  /* 0x0000000b00047c82 */ /* 0x000fe20008000000 */
[----:B------:R-:W-:Y:S01]  /*2c70*/  UIMAD.WIDE.U32 UR10, UR12, UR14, URZ ;  /* 0x0000000e0c0a72a5 */ /* 0x000fe2000f8e00ff */
[----:B------:R-:W-:Y:S01]  /*2c80*/  UMOV UR6, UR7 ;  /* 0x0000000700067c82 */ /* 0x000fe20008000000 */
[----:B------:R-:W-:Y:S02]  /*2c90*/  USHF.R.U32.HI UR4, URZ, UR20, UR4 ;  /* 0x00000014ff047299 */ /* 0x000fe40008011604 */
[----:B------:R-:W-:-:S02]  /*2ca0*/  @UP3 USHF.R.U32.HI UR5, URZ, UR15, UR6 ;  /* 0x0000000fff053299 */ /* 0x000fc40008011606 */
[----:B------:R-:W-:Y:S01]  /*2cb0*/  USHF.R.U32.HI UR17, URZ, UR17, UR8 ;  /* 0x00000011ff117299 */ /* 0x000fe20008011608 */
[----:B------:R-:W-:Y:S01]  /*2cc0*/  UMOV UR6, UR11 ;  /* 0x0000000b00067c82 */ /* 0x000fe20008000000 */
[----:B------:R-:W-:Y:S02]  /*2cd0*/  USEL UR4, UR63, UR4, !UP0 ;  /* 0x000000043f047287 */ /* 0x000fe4000c000000 */
[----:B------:R-:W-:Y:S02]  /*2ce0*/  @UP3 USHF.R.U32.HI UR12, URZ, UR15, UR6 ;  /* 0x0000000fff0c3299 */ /* 0x000fe40008011606 */
[----:B------:R-:W-:Y:S02]  /*2cf0*/  UIMAD UR6, UR39, UR5, URZ ;  /* 0x00000005270672a4 */ /* 0x000fe4000f8e02ff */
[----:B------:R-:W-:Y:S02]  /*2d00*/  USEL UR5, UR64, UR17, !UP2 ;  /* 0x0000001140057287 */ /* 0x000fe4000d000000 */
[----:B------:R-:W-:-:S02]  /*2d10*/  UIMAD UR8, UR39, UR12, URZ ;  /* 0x0000000c270872a4 */ /* 0x000fc4000f8e02ff */
[----:B------:R-:W-:Y:S02]  /*2d20*/  UISETP.GE.AND UP0, UPT, UR4, UR6, UPT ;  /* 0x000000060400728c */ /* 0x000fe4000bf06270 */
[----:B------:R-:W-:Y:S02]  /*2d30*/  UIMAD.WIDE.U32 UR6, UR4, UR14, URZ ;  /* 0x0000000e040672a5 */ /* 0x000fe4000f8e00ff */
[----:B------:R-:W-:Y:S02]  /*2d40*/  UISETP.GE.OR UP0, UPT, UR5, UR8, UP0 ;  /* 0x000000080500728c */ /* 0x000fe40008706670 */
[----:B------:R-:W-:Y:S02]  /*2d50*/  UIMAD.WIDE.U32 UR8, UR5, UR14, URZ ;  /* 0x0000000e050872a5 */ /* 0x000fe4000f8e00ff */
[----:B------:R-:W-:Y:S01]  /*2d60*/  UIADD3 UR10, UPT, UPT, -UR4, URZ, URZ ;  /* 0x000000ff040a7290 */ /* 0x000fe2000fffe1ff */
[----:B------:R-:W-:Y:S02]  /*2d70*/  UMOV UR6, UR7 ;  /* 0x0000000700067c82 */ /* 0x000fe40008000000 */
[----:B------:R-:W-:-:S02]  /*2d80*/  USHF.R.U32.HI UR6, URZ, UR15, UR6 ;  /* 0x0000000fff067299 */ /* 0x000fc40008011606 */
[----:B------:R-:W-:Y:S02]  /*2d90*/  UIMAD UR10, UR18, UR10, UR63 ;  /* 0x0000000a120a72a4 */ /* 0x000fe4000f8e023f */
[----:B------:R-:W-:Y:S01]  /*2da0*/  USEL UR6, UR4, UR6, !UP3 ;  /* 0x0000000604067287 */ /* 0x000fe2000d800000 */
[----:B------:R-:W-:Y:S01]  /*2db0*/  @!UP0 UMOV UR7, UR9 ;  /* 0x0000000900078c82 */ /* 0x000fe20008000000 */
[----:B------:R-:W-:Y:S02]  /*2dc0*/  UIADD3 UR9, UPT, UPT, -UR5, URZ, URZ ;  /* 0x000000ff05097290 */ /* 0x000fe4000fffe1ff */
[----:B------:R-:W-:Y:S02]  /*2dd0*/  @!UP0 USHF.R.U32.HI UR7, URZ, UR15, UR7 ;  /* 0x0000000fff078299 */ /* 0x000fe40008011607 */
[----:B------:R-:W-:Y:S02]  /*2de0*/  UIADD3 UR8, UPT, UPT, -UR6, URZ, URZ ;  /* 0x000000ff06087290 */ /* 0x000fe4000fffe1ff */
[----:B------:R-:W-:-:S02]  /*2df0*/  @!UP0 USEL UR7, UR5, UR7, !UP3 ;  /* 0x0000000705078287 */ /* 0x000fc4000d800000 */
[----:B------:R-:W-:Y:S02]  /*2e00*/  UIMAD UR8, UR39, UR8, UR4 ;  /* 0x00000008270872a4 */ /* 0x000fe4000f8e0204 */
[----:B------:R-:W-:Y:S02]  /*2e10*/  @!UP0 UIADD3 UR6, UPT, UPT, UR6, -UR7, URZ ;  /* 0x8000000706068290 */ /* 0x000fe4000fffe0ff */
[----:B------:R-:W-:Y:S02]  /*2e20*/  @!UP0 UIMAD UR7, UR8, UR12, UR7 ;  /* 0x0000000c080782a4 */ /* 0x000fe4000f8e0207 */
[----:B------:R-:W-:Y:S02]  /*2e30*/  @!UP0 UIMAD UR4, UR39, UR6, UR5 ;  /* 0x00000006270482a4 */ /* 0x000fe4000f8e0205 */
[----:B------:R-:W-:Y:S02]  /*2e40*/  UIMAD UR6, UR13, UR9, UR64 ;  /* 0x000000090d0672a4 */ /* 0x000fe4000f8e0240 */
[----:B------:R-:W-:Y:S01]  /*2e50*/  UIMAD UR63, UR4, UR18, UR10 ;  /* 0x00000012043f72a4 */ /* 0x000fe2000f8e020a */
[----:B------:R-:W-:-:S02]  /*2e60*/  @!UP0 UMOV UR5, UR7 ;  /* 0x0000000700058c82 */ /* 0x000fc40008000000 */
[----:B------:R-:W-:-:S12]  /*2e70*/  UIMAD UR64, UR5, UR13, UR6 ;  /* 0x0000000d054072a4 */ /* 0x000fd8000f8e0206 */
.L_x_37:
[----:B------:R-:W1:Y:S02]  /*2e80*/  LDCU UR4, c[0x0][0xb30] ;  /* 0x00016600ff0477ac */ /* 0x000e640008000800 */
[----:B-1----:R-:W-:-:S09]  /*2e90*/  UISETP.NE.AND UP0, UPT, UR4, 0x1, UPT ;  /* 0x000000010400788c */ /* 0x002fd2000bf05270 */
[----:B------:R-:W-:Y:S05]  /*2ea0*/  BRA.U UP0, `(.L_x_38) ;  /* 0x0000000100447547 */ /* 0x000fea000b800000 */
[----:B------:R-:W1:Y:S01]  /*2eb0*/  LDCU.128 UR8, c[0x0][0xb10] ;  /* 0x00016200ff0877ac */ /* 0x000e620008000c00 */
[----:B------:R-:W2:Y:S01]  /*2ec0*/  LDCU UR12, c[0x0][0xb0c] ;  /* 0x00016180ff0c77ac */ /* 0x000ea20008000800 */
[----:B------:R-:W4:Y:S01]  /*2ed0*/  LDCU UR13, c[0x0][0xb20] ;  /* 0x00016400ff0d77ac */ /* 0x000f220008000800 */
[----:B-1----:R-:W-:Y:S02]  /*2ee0*/  UIMAD.WIDE.U32 UR6, UR64, UR8, URZ ;  /* 0x00000008400672a5 */ /* 0x002fe4000f8e00ff */
[----:B------:R-:W-:Y:S02]  /*2ef0*/  UIMAD.WIDE.U32 UR4, UR63, UR11, URZ ;  /* 0x0000000b3f0472a5 */ /* 0x000fe4000f8e00ff */
[----:B--2---:R-:W-:Y:S02]  /*2f00*/  UISETP.NE.AND UP2, UPT, UR12, 0x1, UPT ;  /* 0x000000010c00788c */ /* 0x004fe4000bf45270 */
[----:B------:R-:W-:Y:S01]  /*2f10*/  UISETP.NE.AND UP0, UPT, UR10, 0x1, UPT ;  /* 0x000000010a00788c */ /* 0x000fe2000bf05270 */
[----:B------:R-:W-:-:S02]  /*2f20*/  UMOV UR6, UR7 ;  /* 0x0000000700067c82 */ /* 0x000fc40008000000 */
[----:B------:R-:W-:Y:S01]  /*2f30*/  UMOV UR4, UR5 ;  /* 0x0000000500047c82 */ /* 0x000fe20008000000 */
[----:B------:R-:W-:Y:S02]  /*2f40*/  USHF.R.U32.HI UR6, URZ, UR9, UR6 ;  /* 0x00000009ff067299 */ /* 0x000fe40008011606 */
[----:B----4-:R-:W-:Y:S02]  /*2f50*/  USHF.R.U32.HI UR4, URZ, UR13, UR4 ;  /* 0x0000000dff047299 */ /* 0x010fe40008011604 */
[----:B------:R-:W-:Y:S02]  /*2f60*/  USEL UR5, UR64, UR6, !UP2 ;  /* 0x0000000640057287 */ /* 0x000fe4000d000000 */
[----:B------:R-:W-:-:S04]  /*2f70*/  USEL UR4, UR63, UR4, !UP0 ;  /* 0x000000043f047287 */ /* 0x000fc8000c000000 */
[----:B------:R-:W-:Y:S02]  /*2f80*/  UIADD3 UR6, UPT, UPT, UR5, -UR4, URZ ;  /* 0x8000000405067290 */ /* 0x000fe4000fffe0ff */
[----:B------:R-:W-:Y:S02]  /*2f90*/  UIADD3 UR4, UPT, UPT, -UR5, UR4, URZ ;  /* 0x0000000405047290 */ /* 0x000fe4000fffe1ff */
[----:B------:R-:W-:Y:S02]  /*2fa0*/  UIMAD UR63, UR6, UR10, UR63 ;  /* 0x0000000a063f72a4 */ /* 0x000fe4000f8e023f */
[----:B------:R-:W-:-:S12]  /*2fb0*/  UIMAD UR64, UR4, UR12, UR64 ;  /* 0x0000000c044072a4 */ /* 0x000fd8000f8e0240 */
.L_x_38:
[----:B------:R-:W-:Y:S02]  /*2fc0*/  R2UR UR5, R75 ;  /* 0x000000004b0572ca */ /* 0x000fe400000e0000 */
[----:B------:R-:W-:Y:S02]  /*2fd0*/  R2UR UR4, R74 ;  /* 0x000000004a0472ca */ /* 0x000fe400000e0000 */
[----:B------:R-:W-:Y:S02]  /*2fe0*/  PLOP3.LUT P1, PT, PT, PT, PT, 0x80, 0x8 ;  /* 0x000000000008781c */ /* 0x000fe40003f2f070 */
[----:B------:R-:W-:-:S07]  /*2ff0*/  LOP3.LUT R2, R2, 0x1, RZ, 0x3c, !PT ;  /* 0x0000000102027812 */ /* 0x000fce00078e3cff */
[----:B------:R-:W-:Y:S02]  /*3000*/  UIADD3 UR24, UPT, UPT, UR64, UR5, URZ ;  /* 0x0000000540187290 */ /* 0x000fe4000fffe0ff */
[----:B------:R-:W-:Y:S01]  /*3010*/  UIADD3 UR20, UPT, UPT, UR63, UR4, URZ ;  /* 0x000000043f147290 */ /* 0x000fe2000fffe0ff */
[----:B------:R-:W-:Y:S11]  /*3020*/  BRA.U UP1, `(.L_x_39) ;  /* 0xffffffe501e47547 */ /* 0x000ff6000b83ffff */
[----:B------:R-:W-:Y:S01]  /*3030*/  UIADD3 UR33, UPT, UPT, UR33, 0x20, URZ ;  /* 0x0000002021217890 */ /* 0x000fe2000fffe0ff */
[----:B------:R-:W-:-:S03]  /*3040*/  MOV R3, UR32 ;  /* 0x0000002000037c02 */ /* 0x000fc60008000f00 */
[----:B------:R-:W-:Y:S01]  /*3050*/  ULEA UR4, UR35, UR33, 0x3 ;  /* 0x0000002123047291 */ /* 0x000fe2000f8e18ff */
[----:B------:R-:W-:-:S08]  /*3060*/  SHF.L.U32 R3, R3, 0x1f, RZ ;  /* 0x0000001f03037819 */ /* 0x000fd000000006ff */
[----:B------:R-:W1:Y:S02]  /*3070*/  SYNCS.PHASECHK.TRANS64.TRYWAIT P0, [UR4], R3 ;  /* 0x00000003ff0075a7 */ /* 0x000e640008001104 */
[----:B-1----:R-:W-:Y:S05]  /*3080*/  @!P0 BRA `(.L_x_40) ;  /* 0x0000009800808947 */ /* 0x002fea0003800000 */
.L_x_183:
[----:B------:R-:W-:-:S04]  /*3090*/  UIADD3 UR4, UPT, UPT, UR35, 0x1, URZ ;  /* 0x0000000123047890 */ /* 0x000fc8000fffe0ff */
[----:B------:R-:W-:-:S04]  /*30a0*/  UISETP.NE.AND UP0, UPT, UR4, 0x4, UPT ;  /* 0x000000040400788c */ /* 0x000fc8000bf05270 */
[----:B------:R-:W-:Y:S02]  /*30b0*/  USEL UR5, URZ, 0x1, UP0 ;  /* 0x00000001ff057887 */ /* 0x000fe40008000000 */
[----:B------:R-:W-:Y:S02]  /*30c0*/  USEL UR4, UR4, URZ, UP0 ;  /* 0x000000ff04047287 */ /* 0x000fe40008000000 */
[----:B------:R-:W-:Y:S02]  /*30d0*/  ULOP3.LUT UR32, UR32, UR5, URZ, 0x3c, !UPT ;  /* 0x0000000520207292 */ /* 0x000fe4000f8e3cff */
[----:B------:R-:W-:-:S04]  /*30e0*/  ULEA UR5, UR4, UR33, 0x3 ;  /* 0x0000002104057291 */ /* 0x000fc8000f8e18ff */
[----:B-1----:R-:W-:-:S04]  /*30f0*/  MOV R3, UR32 ;  /* 0x0000002000037c02 */ /* 0x002fc80008000f00 */
[----:B------:R-:W-:-:S04]  /*3100*/  SHF.L.U32 R3, R3, 0x1f, RZ ;  /* 0x0000001f03037819 */ /* 0x000fc800000006ff */
[----:B------:R-:W1:Y:S02]  /*3110*/  SYNCS.PHASECHK.TRANS64.TRYWAIT P0, [UR5], R3 ;  /* 0x00000003ff0075a7 */ /* 0x000e640008001105 */
[----:B-1----:R-:W-:Y:S05]  /*3120*/  @!P0 BRA `(.L_x_41) ;  /* 0x0000009800708947 */ /* 0x002fea0003800000 */
.L_x_185:
        /* <DEDUP_REMOVED lines=10> */
.L_x_187:
[----:B------:R-:W-:-:S04]  /*31d0*/  UIADD3 UR4, UPT, UPT, UR4, 0x1, URZ ;  /* 0x0000000104047890 */ /* 0x000fc8000fffe0ff */
[----:B------:R-:W-:-:S04]  /*31e0*/  UISETP.NE.AND UP0, UPT, UR4, 0x4, UPT ;  /* 0x000000040400788c */ /* 0x000fc8000bf05270 */
[----:B------:R-:W-:Y:S02]  /*31f0*/  USEL UR5, URZ, 0x1, UP0 ;  /* 0x00000001ff057887 */ /* 0x000fe40008000000 */
[----:B------:R-:W-:Y:S02]  /*3200*/  USEL UR4, UR4, URZ, UP0 ;  /* 0x000000ff04047287 */ /* 0x000fe40008000000 */
[----:B------:R-:W-:Y:S02]  /*3210*/  ULOP3.LUT UR5, UR32, UR5, URZ, 0x3c, !UPT ;  /* 0x0000000520057292 */ /* 0x000fe4000f8e3cff */
[----:B------:R-:W-:-:S04]  /*3220*/  ULEA UR4, UR4, UR33, 0x3 ;  /* 0x0000002104047291 */ /* 0x000fc8000f8e18ff */
[----:B------:R-:W-:Y:S02]  /*3230*/  IMAD.U32 R2, RZ, RZ, UR5 ;  /* 0x00000005ff027e24 */ /* 0x000fe4000f8e00ff */
[----:B-1----:R-:W-:-:S03]  /*3240*/  MOV R0, UR4 ;  /* 0x0000000400007c02 */ /* 0x002fc60008000f00 */
[----:B------:R-:W-:-:S07]  /*3250*/  SHF.L.U32 R3, R2, 0x1f, RZ ;  /* 0x0000001f02037819 */ /* 0x000fce00000006ff */
.L_x_43:
[----:B-1----:R1:W2:Y:S02]  /*3260*/  SYNCS.PHASECHK.TRANS64.TRYWAIT P0, [R0+URZ], R3 ;  /* 0x00000003000075a7 */ /* 0x0022a400080011ff */
[----:B--2---:R-:W-:Y:S05]  /*3270*/  @!P0 NANOSLEEP.SYNCS 0x989680 ;  /* 0x009896800000895d */ /* 0x004fea0003900000 */
[----:B------:R-:W2:Y:S02]  /*3280*/  @!P0 SYNCS.PHASECHK.TRANS64 P0, [R0+URZ], R3 ;  /* 0x00000003000085a7 */ /* 0x000ea400080010ff */
[----:B--23--:R-:W-:Y:S05]  /*3290*/  @P0 EXIT ;  /* 0x000000000000094d */ /* 0x00cfea0003800000 */
[----:B------:R-:W-:Y:S05]  /*32a0*/  BRA `(.L_x_43) ;  /* 0xfffffffc00ec7947 */ /* 0x000fea000383ffff */
.L_x_21:
[----:B------:R-:W2:Y:S02]  /*32b0*/  S2UR UR4, SR_CgaCtaId ;  /* 0x00000000000479c3 */ /* 0x000ea40000008800 */
[----:B--2---:R-:W-:-:S04]  /*32c0*/  UISETP.NE.AND UP0, UPT, UR4, URZ, UPT ;  /* 0x000000ff0400728c */ /* 0x004fc8000bf05270 */
[----:B------:R-:W-:-:S09]  /*32d0*/  UISETP.NE.OR UP0, UPT, UR18, 0x1, UP0 ;  /* 0x000000011200788c */ /* 0x000fd20008705670 */
[----:B------:R-:W-:Y:S05]  /*32e0*/  BRA.U UP0, `(.L_x_44) ;  /* 0x0000000100b47547 */ /* 0x000fea000b800000 */
[----:B------:R-:W2:Y:S01]  /*32f0*/  S2UR UR5, SR_CgaCtaId ;  /* 0x00000000000579c3 */ /* 0x000ea20000008800 */
[----:B------:R-:W-:Y:S01]  /*3300*/  UMOV UR4, 0x400 ;  /* 0x0000040000047882 */ /* 0x000fe20000000000 */
[----:B------:R-:W-:Y:S01]  /*3310*/  HFMA2 R2, -RZ, RZ, 0, 5.9604644775390625e-08 ;  /* 0x00000001ff027431 */ /* 0x000fe200000001ff */
[----:B------:R-:W-:Y:S01]  /*3320*/  ISETP.GE.U32.AND P0, PT, R3, 0x2, PT ;  /* 0x000000020300780c */ /* 0x000fe20003f06070 */
[----:B------:R-:W-:Y:S01]  /*3330*/  IMAD.MOV.U32 R8, RZ, RZ, RZ ;  /* 0x000000ffff087224 */ /* 0x000fe200078e00ff */
[----:B--2---:R-:W-:-:S04]  /*3340*/  ULEA UR4, UR5, UR4, 0x18 ;  /* 0x0000000405047291 */ /* 0x004fc8000f8ec0ff */
[----:B------:R-:W-:Y:S02]  /*3350*/  UIADD3 UR5, UPT, UPT, UR4, 0x98, URZ ;  /* 0x0000009804057890 */ /* 0x000fe4000fffe0ff */
[----:B------:R-:W-:Y:S02]  /*3360*/  UIADD3 UR8, UPT, UPT, UR4, 0x90, URZ ;  /* 0x0000009004087890 */ /* 0x000fe4000fffe0ff */
[----:B------:R-:W-:-:S12]  /*3370*/  UPRMT UR5, URZ, 0x654, UR5 ;  /* 0x00000654ff057896 */ /* 0x000fd80008000005 */
.L_x_47:
[----:B------:R-:W-:Y:S01]  /*3380*/  SHF.L.U32 R7, R2, 0x1f, RZ ;  /* 0x0000001f02077819 */ /* 0x000fe200000006ff */
[----:B------:R-:W-:Y:S02]  /*3390*/  IMAD.U32 R4, RZ, RZ, UR8 ;  /* 0x00000008ff047e24 */ /* 0x000fe4000f8e00ff */
[----:B------:R-:W-:Y:S01]  /*33a0*/  @!P0 IMAD.MOV.U32 R5, RZ, RZ, 0x10 ;  /* 0x00000010ff058424 */ /* 0x000fe200078e00ff */
[----:B------:R-:W2:Y:S02]  /*33b0*/  SYNCS.PHASECHK.TRANS64.TRYWAIT P1, [UR4+0x98], R7 ;  /* 0x00009807ff0075a7 */ /* 0x000ea40008021104 */
[----:B------:R-:W-:-:S04]  /*33c0*/  PRMT R9, R3, 0x654, R4 ;  /* 0x0000065403097816 */ /* 0x000fc80000000004 */
[----:B------:R-:W-:Y:S01]  /*33d0*/  SEL R0, R9, R0, !P0 ;  /* 0x0000000009007207 */ /* 0x000fe20004000000 */
[----:B--2---:R-:W-:Y:S06]  /*33e0*/  @!P1 BRA `(.L_x_45) ;  /* 0x0000009400f09947 */ /* 0x004fec0003800000 */
.L_x_189:
[----:B------:R-:W-:Y:S01]  /*33f0*/  UIADD3 UR6, UPT, UPT, UR4, 0xd0, URZ ;  /* 0x000000d004067890 */ /* 0x000fe2000fffe0ff */
[----:B------:R3:W-:Y:S01]  /*3400*/  @!P0 SYNCS.ARRIVE.TRANS64.RED RZ, [R0+URZ], R5 ;  /* 0x0000000500ff89a7 */ /* 0x0007e200080004ff */
[----:B------:R-:W-:Y:S01]  /*3410*/  UIADD3 UR7, UPT, UPT, UR4, 0x90, URZ ;  /* 0x0000009004077890 */ /* 0x000fe2000fffe0ff */
[----:B------:R-:W-:-:S08]  /*3420*/  LOP3.LUT R2, R2, 0x1, RZ, 0x3c, !PT ;  /* 0x0000000102027812 */ /* 0x000fd000078e3cff */
[----:B------:R-:W-:Y:S06]  /*3430*/  UGETNEXTWORKID.BROADCAST [UR6], [UR7] ;  /* 0x00000000060073ca */ /* 0x000fec0008000100 */
[----:B---3--:R-:W-:-:S04]  /*3440*/  SHF.L.U32 R5, R8, 0x1f, RZ ;  /* 0x0000001f08057819 */ /* 0x008fc800000006ff */
[----:B------:R-:W3:Y:S02]  /*3450*/  SYNCS.PHASECHK.TRANS64.TRYWAIT P1, [UR4+0x90], R5 ;  /* 0x00009005ff0075a7 */ /* 0x000ee40008021104 */
[----:B---3--:R-:W-:Y:S05]  /*3460*/  @!P1 BRA `(.L_x_46) ;  /* 0x0000009400e89947 */ /* 0x008fea0003800000 */
.L_x_191:
[----:B--2---:R-:W2:Y:S01]  /*3470*/  LDS.128 R4, [UR4+0xd0] ;  /* 0x0000d004ff047984 */ /* 0x004ea20008000c00 */
[----:B------:R-:W-:Y:S01]  /*3480*/  LOP3.LUT R8, R8, 0x1, RZ, 0x3c, !PT ;  /* 0x0000000108087812 */ /* 0x000fe200078e3cff */
[----:B------:R-:W-:Y:S01]  /*3490*/  @!PT LDS RZ, [RZ] ;  /* 0x00000000fffff984 */ /* 0x000fe20000000800 */
[----:B------:R-:W-:Y:S01]  /*34a0*/  @!PT LDS RZ, [RZ] ;  /* 0x00000000fffff984 */ /* 0x000fe20000000800 */
[----:B------:R-:W-:Y:S01]  /*34b0*/  @!PT LDS RZ, [RZ] ;  /* 0x00000000fffff984 */ /* 0x000fe20000000800 */
[----:B------:R-:W-:Y:S01]  /*34c0*/  @!PT LDS RZ, [RZ] ;  /* 0x00000000fffff984 */ /* 0x000fe20000000800 */
[----:B------:R3:W-:Y:S06]  /*34d0*/  MEMBAR.ALL.CTA ;  /* 0x0000000000007992 */ /* 0x0007ec0000008000 */
[----:B---3--:R-:W3:Y:S02]  /*34e0*/  FENCE.VIEW.ASYNC.S ;  /* 0x00000000000073c6 */ /* 0x008ee40000000000 */
[----:B---3--:R-:W-:Y:S01]  /*34f0*/  SYNCS.ARRIVE.TRANS64.RED.A1T0 RZ, [UR5], RZ ;  /* 0x000000ffffff79a7 */ /* 0x008fe20008100405 */
[----:B--2---:R-:W-:-:S13]  /*3500*/  LOP3.LUT P1, RZ, R6, 0x1, RZ, 0xc0, !PT ;  /* 0x0000000106ff7812 */ /* 0x004fda000782c0ff */
[----:B------:R-:W-:Y:S05]  /*3510*/  @P1 BRA `(.L_x_47) ;  /* 0xfffffffc00981947 */ /* 0x000fea000383ffff */
[----:B------:R-:W-:-:S04]  /*3520*/  SHF.L.U32 R0, R2, 0x1f, RZ ;  /* 0x0000001f02007819 */ /* 0x000fc800000006ff */
[----:B------:R-:W2:Y:S02]  /*3530*/  SYNCS.PHASECHK.TRANS64 P0, [UR4+0x98], R0 ;  /* 0x00009800ff0075a7 */ /* 0x000ea40008001004 */
[----:B-12---:R-:W-:Y:S05]  /*3540*/  @P0 EXIT ;  /* 0x000000000000094d */ /* 0x006fea0003800000 */
[----:B------:R-:W-:-:S07]  /*3550*/  MOV R0, UR4 ;  /* 0x0000000400007c02 */ /* 0x000fce0008000f00 */
.L_x_48:
[----:B-1----:R-:W-:-:S04]  /*3560*/  SHF.L.U32 R3, R2, 0x1f, RZ ;  /* 0x0000001f02037819 */ /* 0x002fc800000006ff */
[----:B------:R1:W2:Y:S03]  /*3570*/  SYNCS.PHASECHK.TRANS64.TRYWAIT P0, [R0+URZ+0x98], R3 ;  /* 0x00009803000075a7 */ /* 0x0002a600080011ff */
[----:B--2---:R-:W-:Y:S05]  /*3580*/  @!P0 NANOSLEEP.SYNCS 0x989680 ;  /* 0x009896800000895d */ /* 0x004fea0003900000 */
[----:B------:R-:W2:Y:S02]  /*3590*/  @!P0 SYNCS.PHASECHK.TRANS64 P0, [R0+URZ+0x98], R3 ;  /* 0x00009803000085a7 */ /* 0x000ea400080010ff */
[----:B--2---:R-:W-:Y:S05]  /*35a0*/  @P0 EXIT ;  /* 0x000000000000094d */ /* 0x004fea0003800000 */
[----:B------:R-:W-:Y:S05]  /*35b0*/  BRA `(.L_x_48) ;  /* 0xfffffffc00e87947 */ /* 0x000fea000383ffff */
.L_x_44:
[----:B------:R-:W-:Y:S05]  /*35c0*/  BRA.U UP4, `(.L_x_49) ;  /* 0x0000001504247547 */ /* 0x000fea000b800000 */
[----:B------:R-:W2:Y:S01]  /*35d0*/  S2UR UR4, SR_CgaCtaId ;  /* 0x00000000000479c3 */ /* 0x000ea20000008800 */
[----:B------:R-:W-:Y:S01]  /*35e0*/  UMOV UR5, 0x40 ;  /* 0x0000004000057882 */ /* 0x000fe20000000000 */
[----:B------:R-:W-:Y:S01]  /*35f0*/  NOP ;  /* 0x0000000000007918 */ /* 0x000fe20000000000 */
[----:B------:R-:W-:Y:S01]  /*3600*/  UMOV UR6, 0x400 ;  /* 0x0000040000067882 */ /* 0x000fe20000000000 */
[----:B--2---:R-:W-:Y:S02]  /*3610*/  ULEA UR5, UR4, UR5, 0x18 ;  /* 0x0000000504057291 */ /* 0x004fe4000f8ec0ff */
[----:B------:R-:W-:-:S07]  /*3620*/  ULEA UR6, UR4, UR6, 0x18 ;  /* 0x0000000604067291 */ /* 0x000fce000f8ec0ff */
[----:B------:R-:W2:Y:S02]  /*3630*/  LDS.U8 R3, [UR5+0x1c] ;  /* 0x00001c05ff037984 */ /* 0x000ea40008000000 */
[----:B--2---:R-:W-:-:S13]  /*3640*/  ISETP.NE.AND P0, PT, R3, RZ, PT ;  /* 0x000000ff0300720c */ /* 0x004fda0003f05270 */
[----:B------:R-:W-:Y:S05]  /*3650*/  @P0 BRA `(.L_x_50) ;  /* 0x0000000400080947 */ /* 0x000fea0003800000 */
[----:B------:R-:W-:Y:S02]  /*3660*/  UISETP.NE.U32.AND UP1, UPT, UR52, 0x1, UPT ;  /* 0x000000013400788c */ /* 0x000fe4000bf25070 */
[----:B------:R-:W-:-:S07]  /*3670*/  UIADD3 UR7, UPT, UPT, UR5, 0x8, URZ ;  /* 0x0000000805077890 */ /* 0x000fce000fffe0ff */
[----:B------:R-:W-:Y:S05]  /*3680*/  BRA.U !UP1, `(.L_x_51) ;  /* 0x00000001099c7547 */ /* 0x000fea000b800000 */
[----:B------:R-:W-:Y:S01]  /*3690*/  ELECT P0, URZ, PT ;  /* 0x0000000000ff782f */ /* 0x000fe20003800000 */
[----:B------:R-:W-:-:S12]  /*36a0*/  BSSY B0, `(.L_x_51) ;  /* 0x0000025000007945 */ /* 0x000fd80003800000 */
[----:B------:R-:W-:Y:S05]  /*36b0*/  @!P0 BRA `(.L_x_52) ;  /* 0x00000000008c8947 */ /* 0x000fea0003800000 */
[----:B------:R-:W-:-:S05]  /*36c0*/  UMOV UR4, 0x10 ;  /* 0x0000001000047882 */ /* 0x000fca0000000000 */
[----:B------:R-:W-:Y:S04]  /*36d0*/  DEPBAR.LE SB2, 0x36 ;  /* 0x0000ad800000791a */ /* 0x000fe80000000000 */
[----:B------:R-:W2:Y:S02]  /*36e0*/  UTCATOMSWS.2CTA.FIND_AND_SET.ALIGN UP0, UR4, UR4 ;  /* 0x00000004000475e3 */ /* 0x000ea40008200800 */
[----:B--2---:R-:W-:Y:S01]  /*36f0*/  MOV R10, UR4 ;  /* 0x00000004000a7c02 */ /* 0x004fe20008000f00 */
[----:B------:R-:W-:Y:S06]  /*3700*/  BRA.U UP0, `(.L_x_53) ;  /* 0x0000000100187547 */ /* 0x000fec000b800000 */
.L_x_54:
[----:B------:R-:W-:Y:S05]  /*3710*/  NANOSLEEP 0x64 ;  /* 0x000000640000795d */ /* 0x000fea0003800000 */
[----:B------:R-:W-:-:S05]  /*3720*/  UMOV UR4, 0x10 ;  /* 0x0000001000047882 */ /* 0x000fca0000000000 */
[----:B------:R-:W-:Y:S04]  /*3730*/  DEPBAR.LE SB2, 0x36 ;  /* 0x0000ad800000791a */ /* 0x000fe80000000000 */
[----:B------:R-:W2:Y:S02]  /*3740*/  UTCATOMSWS.2CTA.FIND_AND_SET.ALIGN UP0, UR4, UR4 ;  /* 0x00000004000475e3 */ /* 0x000ea40008200800 */
[----:B--2---:R-:W-:Y:S01]  /*3750*/  MOV R10, UR4 ;  /* 0x00000004000a7c02 */ /* 0x004fe20008000f00 */
[----:B------:R-:W-:Y:S05]  /*3760*/  BRA.U !UP0, `(.L_x_54) ;  /* 0xfffffffd08e87547 */ /* 0x000fea000b83ffff */
.L_x_53:
[----:B------:R-:W2:Y:S01]  /*3770*/  LDS R6, [UR5+0x10] ;  /* 0x00001005ff067984 */ /* 0x000ea20008000800 */
[----:B------:R-:W-:Y:S01]  /*3780*/  IMAD.U32 R3, RZ, RZ, UR6 ;  /* 0x00000006ff037e24 */ /* 0x000fe2000f8e00ff */
[----:B------:R-:W-:-:S03]  /*3790*/  MOV R4, UR51 ;  /* 0x0000003300047c02 */ /* 0x000fc60008000f00 */
[----:B------:R-:W-:Y:S01]  /*37a0*/  VIADD R3, R3, 0xe0 ;  /* 0x000000e003037836 */ /* 0x000fe20000000000 */
[----:B--2---:R-:W-:-:S04]  /*37b0*/  SHF.L.U32 R6, R6, 0x1f, RZ ;  /* 0x0000001f06067819 */ /* 0x004fc800000006ff */
[----:B------:R-:W2:Y:S02]  /*37c0*/  SYNCS.PHASECHK.TRANS64.TRYWAIT P0, [UR5+0x8], R6 ;  /* 0x00000806ff0075a7 */ /* 0x000ea40008001105 */
[----:B--2---:R-:W-:Y:S05]  /*37d0*/  @P0 BRA `(.L_x_55) ;  /* 0x0000000000080947 */ /* 0x004fea0003800000 */
[----:B------:R-:W2:Y:S02]  /*37e0*/  SYNCS.PHASECHK.TRANS64.TRYWAIT P0, [UR5+0x8], R6 ;  /* 0x00000806ff0075a7 */ /* 0x000ea40008001105 */
[----:B--2---:R-:W-:Y:S05]  /*37f0*/  @!P0 BRA `(.L_x_56) ;  /* 0x00000094001c8947 */ /* 0x004fea0003800000 */
.L_x_55:
[----:B------:R-:W-:Y:S01]  /*3800*/  PRMT R4, R4, 0x654, R3 ;  /* 0x0000065404047816 */ /* 0x000fe20000000003 */
[----:B------:R-:W-:Y:S01]  /*3810*/  HFMA2 R3, -RZ, RZ, 0, 5.9604644775390625e-08 ;  /* 0x00000001ff037431 */ /* 0x000fe200000001ff */
[----:B------:R-:W-:Y:S01]  /*3820*/  UPRMT UR4, UR51, 0x654, UR7 ;  /* 0x0000065433047896 */ /* 0x000fe20008000007 */
[----:B------:R-:W-:Y:S02]  /*3830*/  IMAD.MOV.U32 R7, RZ, RZ, 0xffff ;  /* 0x0000ffffff077424 */ /* 0x000fe400078e00ff */
[----:B--2---:R-:W-:Y:S02]  /*3840*/  IMAD.MOV.U32 R6, RZ, RZ, 0x4 ;  /* 0x00000004ff067424 */ /* 0x004fe400078e00ff */
[----:B------:R-:W-:Y:S01]  /*3850*/  IMAD.SHL.U32 R9, R10, 0x20, RZ ;  /* 0x000000200a097824 */ /* 0x000fe200078e00ff */
[----:B------:R-:W-:Y:S02]  /*3860*/  MOV R5, UR4 ;  /* 0x0000000400057c02 */ /* 0x000fe40008000f00 */
[-C--:B------:R-:W-:Y:S01]  /*3870*/  SHF.L.U32 R8, R7, R10.reuse, RZ ;  /* 0x0000000a07087219 */ /* 0x080fe200000006ff */
[----:B------:R2:W-:Y:S01]  /*3880*/  SYNCS.ARRIVE.TRANS64.RED RZ, [UR4], R6 ;  /* 0x00000006ffff79a7 */ /* 0x0005e20008000404 */
[----:B------:R-:W-:Y:S01]  /*3890*/  SHF.L.U32 R7, R3, R10, RZ ;  /* 0x0000000a03077219 */ /* 0x000fe200000006ff */
[----:B------:R2:W-:Y:S04]  /*38a0*/  STS [UR6+0xe0], R9 ;  /* 0x0000e009ff007988 */ /* 0x0005e80008000806 */
[----:B------:R2:W-:Y:S04]  /*38b0*/  STAS [R4.64], R10 ;  /* 0x0000000a04007dbd */ /* 0x0005e8000c0008ff */
[----:B------:R2:W-:Y:S04]  /*38c0*/  ATOMS.OR RZ, [UR5+0x14], R8 ;  /* 0x00001408ffff798c */ /* 0x0005e8000b000005 */
[----:B------:R2:W-:Y:S04]  /*38d0*/  ATOMS.OR RZ, [UR5+0x18], R7 ;  /* 0x00001807ffff798c */ /* 0x0005e8000b000005 */
[----:B------:R2:W-:Y:S02]  /*38e0*/  ATOMS.XOR RZ, [UR5+0x10], R3 ;  /* 0x00001003ffff798c */ /* 0x0005e4000b800005 */
.L_x_52:
[----:B-1----:R-:W-:Y:S05]  /*38f0*/  BSYNC B0 ;  /* 0x0000000000007941 */ /* 0x002fea0003800000 */
.L_x_51:
[----:B------:R-:W-:Y:S05]  /*3900*/  BRA.U UP1, `(.L_x_57) ;  /* 0x00000001016c7547 */ /* 0x000fea000b800000 */
[----:B------:R-:W-:-:S03]  /*3910*/  UMOV UR4, 0xffffffff ;  /* 0xffffffff00047882 */ /* 0x000fc60000000000 */
[----:B------:R-:W-:Y:S05]  /*3920*/  BRA.DIV UR4, `(.L_x_58) ;  /* 0x0000009204e87947 */ /* 0x000fea000b800000 */
[----:B------:R-:W-:-:S13]  /*3930*/  ELECT P0, URZ, PT ;  /* 0x0000000000ff782f */ /* 0x000fda0003800000 */
.L_x_194:
[----:B------:R-:W-:Y:S05]  /*3940*/  @!P0 BRA `(.L_x_57) ;  /* 0x00000000005c8947 */ /* 0x000fea0003800000 */
[----:B--2---:R-:W2:Y:S02]  /*3950*/  LDS R4, [UR5+0x10] ;  /* 0x00001005ff047984 */ /* 0x004ea40008000800 */
[----:B--2---:R-:W-:-:S04]  /*3960*/  SHF.L.U32 R4, R4, 0x1f, RZ ;  /* 0x0000001f04047819 */ /* 0x004fc800000006ff */
[----:B------:R-:W2:Y:S02]  /*3970*/  SYNCS.PHASECHK.TRANS64.TRYWAIT P0, [UR5+0x8], R4 ;  /* 0x00000804ff0075a7 */ /* 0x000ea40008001105 */
[----:B--2---:R-:W-:Y:S05]  /*3980*/  @P0 BRA `(.L_x_59) ;  /* 0x0000000000080947 */ /* 0x004fea0003800000 */
[----:B------:R-:W2:Y:S02]  /*3990*/  SYNCS.PHASECHK.TRANS64.TRYWAIT P0, [UR5+0x8], R4 ;  /* 0x00000804ff0075a7 */ /* 0x000ea40008001105 */
[----:B--2---:R-:W-:Y:S05]  /*39a0*/  @!P0 BRA `(.L_x_60) ;  /* 0x0000009000ec8947 */ /* 0x004fea0003800000 */
.L_x_59:
[----:B------:R-:W3:Y:S01]  /*39b0*/  LDS R6, [UR6+0xe0] ;  /* 0x0000e006ff067984 */ /* 0x000ee20008000800 */
[----:B--2---:R-:W-:Y:S02]  /*39c0*/  HFMA2 R3, -RZ, RZ, 0, 5.9604644775390625e-08 ;  /* 0x00000001ff037431 */ /* 0x004fe400000001ff */
[----:B------:R-:W-:Y:S01]  /*39d0*/  IMAD.MOV.U32 R4, RZ, RZ, 0xffff ;  /* 0x0000ffffff047424 */ /* 0x000fe200078e00ff */
[----:B------:R-:W-:Y:S01]  /*39e0*/  UPRMT UR4, UR51, 0x654, UR7 ;  /* 0x0000065433047896 */ /* 0x000fe20008000007 */
[----:B---3--:R-:W-:-:S03]  /*39f0*/  IMAD.SHL.U32 R5, R6, 0x20, RZ ;  /* 0x0000002006057824 */ /* 0x008fc600078e00ff */
[-C--:B------:R-:W-:Y:S02]  /*3a00*/  SHF.L.U32 R4, R4, R6.reuse, RZ ;  /* 0x0000000604047219 */ /* 0x080fe400000006ff */
[----:B------:R-:W-:Y:S01]  /*3a10*/  SHF.L.U32 R6, R3, R6, RZ ;  /* 0x0000000603067219 */ /* 0x000fe200000006ff */
[----:B------:R3:W-:Y:S04]  /*3a20*/  STS [UR6+0xe0], R5 ;  /* 0x0000e005ff007988 */ /* 0x0007e80008000806 */
[----:B------:R3:W-:Y:S04]  /*3a30*/  ATOMS.OR RZ, [UR5+0x14], R4 ;  /* 0x00001404ffff798c */ /* 0x0007e8000b000005 */
[----:B------:R3:W-:Y:S01]  /*3a40*/  ATOMS.OR RZ, [UR5+0x18], R6 ;  /* 0x00001806ffff798c */ /* 0x0007e2000b000005 */
[----:B------:R-:W-:Y:S03]  /*3a50*/  SYNCS.ARRIVE.TRANS64.RED.A1T0 RZ, [UR4], RZ ;  /* 0x000000ffffff79a7 */ /* 0x000fe60008100404 */
[----:B------:R3:W-:Y:S01]  /*3a60*/  ATOMS.XOR RZ, [UR5+0x10], R3 ;  /* 0x00001003ffff798c */ /* 0x0007e2000b800005 */
[----:B------:R-:W-:Y:S05]  /*3a70*/  BRA `(.L_x_57) ;  /* 0x0000000000107947 */ /* 0x000fea0003800000 */
.L_x_50:
[----:B------:R-:W-:Y:S02]  /*3a80*/  MOV R3, 0xffffffff ;  /* 0xffffffff00037802 */ /* 0x000fe40000000f00 */
[----:B------:R-:W-:-:S03]  /*3a90*/  MOV R4, 0x3ac0 ;  /* 0x00003ac000047802 */ /* 0x000fc60000000f00 */
[----:B------:R2:W-:Y:S04]  /*3aa0*/  STS [UR6+0xe0], R3 ;  /* 0x0000e003ff007988 */ /* 0x0005e80008000806 */
[----:B-12--5:R-:W-:Y:S05]  /*3ab0*/  CALL.REL.NOINC `($__internal_1_$__cuda_sm10x_tcgen05_guardrail_trap_phase_invalid_during_alloc) ;  /* 0x0000009c004c7944 */ /* 0x026fea0003c00000 */
.L_x_57:
[----:B------:R-:W-:Y:S05]  /*3ac0*/  WARPSYNC.ALL ;  /* 0x0000000000007948 */ /* 0x000fea0003800000 */
[----:B------:R-:W4:Y:S01]  /*3ad0*/  S2UR UR23, SR_CgaCtaId ;  /* 0x00000000001779c3 */ /* 0x000f220000008800 */
[----:B------:R-:W-:Y:S01]  /*3ae0*/  UMOV UR4, 0x400 ;  /* 0x0000040000047882 */ /* 0x000fe20000000000 */
[----:B------:R-:W-:-:S06]  /*3af0*/  NOP ;  /* 0x0000000000007918 */ /* 0x000fcc0000000000 */
[----:B------:R-:W-:Y:S06]  /*3b00*/  BAR.ARV 0x6, 0xa0 ;  /* 0x0182800000007b1d */ /* 0x000fec0000002000 */
[----:B------:R-:W1:Y:S01]  /*3b10*/  LDCU UR7, c[0x0][0x390] ;  /* 0x00007200ff0777ac */ /* 0x000e620008000800 */
[----:B------:R-:W-:Y:S01]  /*3b20*/  LOP3.LUT R2, R2, 0xffff, RZ, 0xc0, !PT ;  /* 0x0000ffff02027812 */ /* 0x000fe200078ec0ff */
[----:B--2---:R-:W-:Y:S01]  /*3b30*/  IMAD.MOV.U32 R8, RZ, RZ, 0x1 ;  /* 0x00000001ff087424 */ /* 0x004fe200078e00ff */
[----:B------:R-:W-:Y:S01]  /*3b40*/  LOP3.LUT R0, R0, 0xffff, RZ, 0xc0, !PT ;  /* 0x0000ffff00007812 */ /* 0x000fe200078ec0ff */
[----:B------:R-:W-:Y:S01]  /*3b50*/  UMOV UR27, URZ ;  /* 0x000000ff001b7c82 */ /* 0x000fe20008000000 */
[----:B------:R-:W-:Y:S01]  /*3b60*/  R2UR UR24, R2 ;  /* 0x00000000021872ca */ /* 0x000fe200000e0000 */
[----:B------:R-:W-:Y:S01]  /*3b70*/  IMAD.MOV.U32 R2, RZ, RZ, RZ ;  /* 0x000000ffff027224 */ /* 0x000fe200078e00ff */
[----:B------:R-:W-:Y:S01]  /*3b80*/  R2UR UR47, R0 ;  /* 0x00000000002f72ca */ /* 0x000fe200000e0000 */
[----:B------:R-:W-:Y:S01]  /*3b90*/  IMAD.MOV.U32 R0, RZ, RZ, RZ ;  /* 0x000000ffff007224 */ /* 0x000fe200078e00ff */
[----:B------:R-:W-:Y:S01]  /*3ba0*/  UMOV UR20, URZ ;  /* 0x000000ff00147c82 */ /* 0x000fe20008000000 */
[----:B----4-:R-:W-:-:S02]  /*3bb0*/  ULEA UR23, UR23, UR4, 0x18 ;  /* 0x0000000417177291 */ /* 0x010fc4000f8ec0ff */
[----:B------:R-:W-:Y:S02]  /*3bc0*/  UISETP.NE.AND UP4, UPT, UR52, URZ, UPT ;  /* 0x000000ff3400728c */ /* 0x000fe4000bf85270 */
[----:B------:R-:W-:Y:S02]  /*3bd0*/  UIADD3 UR6, UPT, UPT, UR23, 0x8400, URZ ;  /* 0x0000840017067890 */ /* 0x000fe4000fffe0ff */
[----:B------:R-:W-:Y:S02]  /*3be0*/  UIADD3 UR5, UPT, UPT, UR23, 0x28400, URZ ;  /* 0x0002840017057890 */ /* 0x000fe4000fffe0ff */
[----:B-1----:R-:W-:Y:S01]  /*3bf0*/  UIADD3 UR7, UPT, UPT, UR7, 0x3f, URZ ;  /* 0x0000003f07077890 */ /* 0x002fe2000fffe0ff */
[----:B---3--:R-:W1:Y:S01]  /*3c00*/  LDS R3, [UR23+0xe0] ;  /* 0x0000e017ff037984 */ /* 0x008e620008000800 */
[----:B------:R-:W-:Y:S02]  /*3c10*/  USHF.R.U32.HI UR6, URZ, 0x4, UR6 ;  /* 0x00000004ff067899 */ /* 0x000fe40008011606 */
[----:B------:R-:W-:-:S02]  /*3c20*/  USHF.R.S32.HI UR4, URZ, 0x1f, UR7 ;  /* 0x0000001fff047899 */ /* 0x000fc40008011407 */
[----:B------:R-:W-:Y:S02]  /*3c30*/  USHF.R.U32.HI UR5, URZ, 0x4, UR5 ;  /* 0x00000004ff057899 */ /* 0x000fe40008011605 */
[----:B------:R-:W-:Y:S02]  /*3c40*/  ULEA.HI UR4, UR4, UR7, URZ, 0x6 ;  /* 0x0000000704047291 */ /* 0x000fe4000f8f30ff */
[----:B------:R-:W-:Y:S02]  /*3c50*/  UIADD3 UR46, UPT, UPT, UR23, 0x98, URZ ;  /* 0x00000098172e7890 */ /* 0x000fe4000fffe0ff */
[----:B------:R-:W-:Y:S02]  /*3c60*/  USHF.R.S32.HI UR29, URZ, 0x6, UR4 ;  /* 0x00000006ff1d7899 */ /* 0x000fe40008011404 */
[----:B------:R-:W-:Y:S02]  /*3c70*/  ULOP3.LUT UR25, UR6, 0x3fff, URZ, 0xc0, !UPT ;  /* 0x00003fff06197892 */ /* 0x000fe4000f8ec0ff */
[----:B------:R-:W-:-:S02]  /*3c80*/  UISETP.LT.AND UP0, UPT, UR29, 0x1, UPT ;  /* 0x000000011d00788c */ /* 0x000fc4000bf01270 */
[----:B------:R-:W-:Y:S02]  /*3c90*/  ULOP3.LUT UR26, UR5, 0x3fff, URZ, 0xc0, !UPT ;  /* 0x00003fff051a7892 */ /* 0x000fe4000f8ec0ff */
[----:B------:R-:W-:Y:S01]  /*3ca0*/  USEL UR49, UR29, 0x1, !UP0 ;  /* 0x000000011d317887 */ /* 0x000fe2000c000000 */
[----:B------:R-:W-:Y:S01]  /*3cb0*/  UMOV UR44, 0x0 ;  /* 0x00000000002c7882 */ /* 0x000fe20000000000 */
[----:B------:R-:W-:Y:S01]  /*3cc0*/  UMOV UR45, 0x10218910 ;  /* 0x10218910002d7882 */ /* 0x000fe20000000000 */
[----:B------:R-:W-:Y:S01]  /*3cd0*/  UMOV UR42, 0x0 ;  /* 0x00000000002a7882 */ /* 0x000fe20000000000 */
[----:B------:R-:W-:Y:S01]  /*3ce0*/  UMOV UR43, 0x10218910 ;  /* 0x10218910002b7882 */ /* 0x000fe20000000000 */
[----:B------:R-:W-:Y:S01]  /*3cf0*/  UMOV UR40, 0x0 ;  /* 0x0000000000287882 */ /* 0x000fe20000000000 */
[----:B------:R-:W-:Y:S01]  /*3d00*/  UMOV UR41, 0x10218910 ;  /* 0x1021891000297882 */ /* 0x000fe20000000000 */
[----:B------:R-:W-:Y:S01]  /*3d10*/  UMOV UR38, 0x0 ;  /* 0x0000000000267882 */ /* 0x000fe20000000000 */
[----:B------:R-:W-:Y:S01]  /*3d20*/  UMOV UR39, 0x10218910 ;  /* 0x1021891000277882 */ /* 0x000fe20000000000 */
[----:B------:R-:W-:-:S02]  /*3d30*/  UPRMT UR46, URZ, 0x654, UR46 ;  /* 0x00000654ff2e7896 */ /* 0x000fc4000800002e */
[----:B------:R-:W-:Y:S02]  /*3d40*/  ULOP3.LUT UR25, UR25, 0x2000000, URZ, 0xfc, !UPT ;  /* 0x0200000019197892 */ /* 0x000fe4000f8efcff */
[----:B------:R-:W-:Y:S02]  /*3d50*/  ULOP3.LUT UR26, UR26, 0x2000000, URZ, 0xfc, !UPT ;  /* 0x020000001a1a7892 */ /* 0x000fe4000f8efcff */
[----:B------:R-:W-:Y:S01]  /*3d60*/  UIADD3 UR49, UPT, UPT, -UR49, URZ, URZ ;  /* 0x000000ff31317290 */ /* 0x000fe2000fffe1ff */
[----:B------:R-:W-:Y:S01]  /*3d70*/  UMOV UR36, 0x0 ;  /* 0x0000000000247882 */ /* 0x000fe20000000000 */
[----:B------:R-:W-:Y:S01]  /*3d80*/  UMOV UR37, 0x10218910 ;  /* 0x1021891000257882 */ /* 0x000fe20000000000 */
[----:B------:R-:W-:Y:S01]  /*3d90*/  UMOV UR34, 0x0 ;  /* 0x0000000000227882 */ /* 0x000fe20000000000 */
[C---:B-1----:R-:W-:Y:S01]  /*3da0*/  VIADD R5, R3.reuse, 0x80 ;  /* 0x0000008003057836 */ /* 0x042fe20000000000 */
[----:B------:R-:W-:Y:S01]  /*3db0*/  LOP3.LUT R4, R3, 0xffff, RZ, 0xc0, !PT ;  /* 0x0000ffff03047812 */ /* 0x000fe200078ec0ff */
[----:B------:R-:W-:Y:S01]  /*3dc0*/  UMOV UR35, 0x10218910 ;  /* 0x1021891000237882 */ /* 0x000fe20000000000 */
[----:B------:R-:W-:Y:S01]  /*3dd0*/  UMOV UR32, 0x0 ;  /* 0x0000000000207882 */ /* 0x000fe20000000000 */
[----:B------:R-:W-:Y:S01]  /*3de0*/  UMOV UR33, 0x10218910 ;  /* 0x1021891000217882 */ /* 0x000fe20000000000 */
[----:B------:R-:W-:Y:S01]  /*3df0*/  LOP3.LUT R5, R5, 0xffff, RZ, 0xc0, !PT ;  /* 0x0000ffff05057812 */ /* 0x000fe200078ec0ff */
[----:B------:R-:W-:Y:S01]  /*3e00*/  UMOV UR30, 0x0 ;  /* 0x00000000001e7882 */ /* 0x000fe20000000000 */
[----:B------:R-:W-:-:S03]  /*3e10*/  UMOV UR31, 0x10218910 ;  /* 0x10218910001f7882 */ /* 0x000fc60000000000 */
[----:B------:R1:W-:Y:S02]  /*3e20*/  STL.64 [R1], R4 ;  /* 0x0000000401007387 */ /* 0x0003e40000100a00 */
.L_x_69:
[----:B-1----:R-:W-:-:S04]  /*3e30*/  SHF.L.U32 R5, R2, 0x1f, RZ ;  /* 0x0000001f02057819 */ /* 0x002fc800000006ff */
[----:B------:R-:W1:Y:S02]  /*3e40*/  SYNCS.PHASECHK.TRANS64.TRYWAIT P0, [UR23+0x90], R5 ;  /* 0x00009005ff0075a7 */ /* 0x000e640008001117 */
[----:B-1-3--:R-:W-:Y:S05]  /*3e50*/  @!P0 BRA `(.L_x_61) ;  /* 0x0000008c00d88947 */ /* 0x00afea0003800000 */
.L_x_196:
[----:B-1----:R-:W1:Y:S01]  /*3e60*/  LDS.128 R4, [UR23+0xd0] ;  /* 0x0000d017ff047984 */ /* 0x002e620008000c00 */
[----:B------:R-:W-:Y:S01]  /*3e70*/  ULEA UR28, UR27, UR23, 0x3 ;  /* 0x000000171b1c7291 */ /* 0x000fe2000f8e18ff */
[----:B------:R-:W-:Y:S01]  /*3e80*/  @!PT LDS RZ, [RZ] ;  /* 0x00000000fffff984 */ /* 0x000fe20000000800 */
[----:B------:R-:W-:Y:S01]  /*3e90*/  @!PT LDS RZ, [RZ] ;  /* 0x00000000fffff984 */ /* 0x000fe20000000800 */
[----:B------:R-:W-:Y:S01]  /*3ea0*/  @!PT LDS RZ, [RZ] ;  /* 0x00000000fffff984 */ /* 0x000fe20000000800 */
[----:B------:R-:W-:Y:S01]  /*3eb0*/  @!PT LDS RZ, [RZ] ;  /* 0x00000000fffff984 */ /* 0x000fe20000000800 */
[----:B------:R2:W-:Y:S06]  /*3ec0*/  MEMBAR.ALL.CTA ;  /* 0x0000000000007992 */ /* 0x0005ec0000008000 */
[----:B--2---:R-:W2:Y:S02]  /*3ed0*/  FENCE.VIEW.ASYNC.S ;  /* 0x00000000000073c6 */ /* 0x004ea40000000000 */
[----:B--2---:R-:W-:Y:S01]  /*3ee0*/  SYNCS.ARRIVE.TRANS64.RED.A1T0 RZ, [UR46], RZ ;  /* 0x000000ffffff79a7 */ /* 0x004fe2000810042e */
[----:B-1----:R-:W-:Y:S01]  /*3ef0*/  LOP3.LUT P3, RZ, R6, 0x1, RZ, 0xc0, !PT ;  /* 0x0000000106ff7812 */ /* 0x002fe2000786c0ff */
[----:B------:R-:W-:-:S12]  /*3f00*/  BRA.U UP4, `(.L_x_62) ;  /* 0x00000001040c7547 */ /* 0x000fd8000b800000 */
[----:B------:R-:W-:-:S04]  /*3f10*/  SHF.L.U32 R5, R8, 0x1f, RZ ;  /* 0x0000001f08057819 */ /* 0x000fc800000006ff */
[----:B------:R-:W1:Y:S02]  /*3f20*/  SYNCS.PHASECHK.TRANS64.TRYWAIT P0, [UR28+0xb0], R5 ;  /* 0x0000b005ff0075a7 */ /* 0x000e64000800111c */
[----:B-1----:R-:W-:Y:S05]  /*3f30*/  @!P0 BRA `(.L_x_63) ;  /* 0x0000008c00b88947 */ /* 0x002fea0003800000 */
.L_x_62:
[----:B------:R-:W-:Y:S05]  /*3f40*/  BRA.U UP4, `(.L_x_64) ;  /* 0x00000005046c7547 */ /* 0x000fea000b800000 */
[----:B------:R-:W2:Y:S02]  /*3f50*/  LDCU UR4, c[0x0][0x390] ;  /* 0x00007200ff0477ac */ /* 0x000ea40008000800 */
[----:B--2---:R-:W-:-:S09]  /*3f60*/  UISETP.GE.AND UP0, UPT, UR4, 0x1, UPT ;  /* 0x000000010400788c */ /* 0x004fd2000bf06270 */
[----:B------:R-:W-:Y:S05]  /*3f70*/  BRA.U !UP0, `(.L_x_65) ;  /* 0x0000000508547547 */ /* 0x000fea000b800000 */
[----:B------:R-:W-:Y:S01]  /*3f80*/  ULEA UR4, UR27, UR48, 0x2 ;  /* 0x000000301b047291 */ /* 0x000fe2000f8e10ff */
[----:B-1----:R-:W-:-:S08]  /*3f90*/  SHF.L.U32 R4, R0, 0x1f, RZ ;  /* 0x0000001f00047819 */ /* 0x002fd000000006ff */
[----:B------:R-:W5:Y:S01]  /*3fa0*/  LDL R5, [UR4] ;  /* 0x00000004ff057983 */ /* 0x000f620008100800 */
[----:B------:R-:W-:Y:S02]  /*3fb0*/  ULEA UR4, UR20, UR23, 0x3 ;  /* 0x0000001714047291 */ /* 0x000fe4000f8e18ff */
[----:B------:R-:W-:Y:S01]  /*3fc0*/  UPLOP3.LUT UP2, UPT, UPT, UPT, UPT, 0x40, 0x4 ;  /* 0x000000000004789c */ /* 0x000fe20003f4e870 */
[----:B------:R-:W-:Y:S01]  /*3fd0*/  UMOV UR22, UR49 ;  /* 0x0000003100167c82 */ /* 0x000fe20008000000 */
[----:B------:R-:W-:-:S05]  /*3fe0*/  UMOV UR21, UR29 ;  /* 0x0000001d00157c82 */ /* 0x000fca0008000000 */
[----:B------:R1:W2:Y:S01]  /*3ff0*/  SYNCS.PHASECHK.TRANS64.TRYWAIT P2, [UR4], R4 ;  /* 0x00000004ff0075a7 */ /* 0x0002a20008041104 */
[----:B------:R-:W-:-:S05]  /*4000*/  UMOV UR4, UR20 ;  /* 0x0000001400047c82 */ /* 0x000fca0008000000 */
.L_x_68:
[----:B------:R-:W-:Y:S02]  /*4010*/  UIADD3 UR22, UPT, UPT, UR22, 0x1, URZ ;  /* 0x0000000116167890 */ /* 0x000fe4000fffe0ff */
[----:B------:R-:W-:Y:S02]  /*4020*/  ULEA UR19, UR4, UR23, 0x3 ;  /* 0x0000001704137291 */ /* 0x000fe4000f8e18ff */
[----:B------:R-:W-:Y:S01]  /*4030*/  UISETP.NE.AND UP3, UPT, UR22, URZ, UPT ;  /* 0x000000ff1600728c */ /* 0x000fe2000bf65270 */
[----:B--23--:R-:W-:Y:S10]  /*4040*/  @P2 BRA `(.L_x_66) ;  /* 0x00000000000c2947 */ /* 0x00cff40003800000 */
[----:B------:R-:W-:Y:S04]  /*4050*/  SHF.L.U32 R7, R0, 0x1f, RZ ;  /* 0x0000001f00077819 */ /* 0x000fe800000006ff */
[----:B------:R-:W2:Y:S02]  /*4060*/  SYNCS.PHASECHK.TRANS64.TRYWAIT P0, [UR19], R7 ;  /* 0x00000007ff0075a7 */ /* 0x000ea40008001113 */
[----:B--2---:R-:W-:Y:S05]  /*4070*/  @!P0 BRA `(.L_x_67) ;  /* 0x0000008c00808947 */ /* 0x004fea0003800000 */
.L_x_66:
[----:B------:R-:W-:Y:S01]  /*4080*/  UISETP.NE.AND UP0, UPT, UR21, 0x1, UPT ;  /* 0x000000011500788c */ /* 0x000fe2000bf05270 */
[----:B------:R-:W-:Y:S01]  /*4090*/  PLOP3.LUT P2, PT, PT, PT, PT, 0x80, 0x8 ;  /* 0x000000000008781c */ /* 0x000fe20003f4f070 */
[----:B------:R-:W-:Y:S02]  /*40a0*/  UIADD3 UR5, UPT, UPT, UR4, 0x1, URZ ;  /* 0x0000000104057890 */ /* 0x000fe4000fffe0ff */
[----:B------:R-:W-:Y:S02]  /*40b0*/  ULEA UR16, UR4, UR26, 0xa ;  /* 0x0000001a04107291 */ /* 0x000fe4000f8e50ff */
[----:B------:R-:W-:Y:S01]  /*40c0*/  UISETP.NE.AND UP1, UPT, UR5, 0x4, UPT ;  /* 0x000000040500788c */ /* 0x000fe2000bf25270 */
[----:B------:R-:W-:Y:S01]  /*40d0*/  PLOP3.LUT P0, PT, PT, PT, UP0, 0x80, 0x8 ;  /* 0x000000000008781c */ /* 0x000fe20003f0f008 */
[----:B------:R-:W-:Y:S02]  /*40e0*/  ULEA UR14, UR4, UR25, 0xb ;  /* 0x00000019040e7291 */ /* 0x000fe4000f8e58ff */
[----:B------:R-:W-:Y:S02]  /*40f0*/  USEL UR6, URZ, 0x1, UP1 ;  /* 0x00000001ff067887 */ /* 0x000fe40008800000 */
[----:B------:R-:W-:Y:S01]  /*4100*/  USEL UR20, UR5, URZ, UP1 ;  /* 0x000000ff05147287 */ /* 0x000fe20008800000 */
[----:B------:R-:W-:Y:S11]  /*4110*/  ELECT P1, URZ, PT ;  /* 0x0000000000ff782f */ /* 0x000ff60003820000 */
[----:B------:R-:W-:Y:S02]  /*4120*/  @!UPT UIADD3 URZ, UPT, UPT, URZ, URZ, URZ ;  /* 0x000000fffffff290 */ /* 0x000fe4000fffe0ff */
[C---:B-----5:R-:W-:Y:S01]  /*4130*/  @P1 R2UR.BROADCAST UR4, R5.reuse ;  /* 0x00000000050412ca */ /* 0x060fe200008e0000 */
[----:B------:R-:W-:Y:S01]  /*4140*/  @UP0 ULEA UR5, UR20, UR23, 0x3 ;  /* 0x0000001714050291 */ /* 0x000fe2000f8e18ff */
[----:B------:R-:W-:Y:S01]  /*4150*/  LOP3.LUT R0, R0, UR6, RZ, 0x3c, !PT ;  /* 0x0000000600007c12 */ /* 0x000fe2000f8e3cff */
[----:B------:R-:W-:Y:S02]  /*4160*/  UIADD3 UR10, UPT, UPT, UR16, 0x40, URZ ;  /* 0x00000040100a7890 */ /* 0x000fe4000fffe0ff */
[----:B------:R-:W-:Y:S01]  /*4170*/  UIADD3 UR6, UPT, UPT, UR14, 0x40, URZ ;  /* 0x000000400e067890 */ /* 0x000fe2000fffe0ff */
[----:B-1----:R-:W-:Y:S01]  /*4180*/  @P0 SHF.L.U32 R4, R0, 0x1f, RZ ;  /* 0x0000001f00040819 */ /* 0x002fe200000006ff */
[----:B------:R-:W-:Y:S02]  /*4190*/  UIADD3 UR8, UPT, UPT, UR16, 0x80, URZ ;  /* 0x0000008010087890 */ /* 0x000fe4000fffe0ff */
[----:B------:R-:W-:Y:S01]  /*41a0*/  UIADD3 UR12, UPT, UPT, UR16, 0xc0, URZ ;  /* 0x000000c0100c7890 */ /* 0x000fe2000fffe0ff */
[----:B------:R3:W4:Y:S01]  /*41b0*/  @P0 SYNCS.PHASECHK.TRANS64.TRYWAIT P2, [UR5], R4 ;  /* 0x00000004ff0005a7 */ /* 0x0007220008041105 */
[----:B------:R-:W-:Y:S11]  /*41c0*/  ELECT P0, URZ, PT ;  /* 0x0000000000ff782f */ /* 0x000ff60003800000 */
[----:B------:R-:W-:Y:S02]  /*41d0*/  @!UPT UIADD3 URZ, UPT, UPT, URZ, URZ, URZ ;  /* 0x000000fffffff290 */ /* 0x000fe4000fffe0ff */
[C---:B------:R-:W-:Y:S02]  /*41e0*/  @P0 R2UR.BROADCAST UR18, R5.reuse ;  /* 0x00000000051202ca */ /* 0x040fe400008e0000 */
[----:B------:R-:W-:Y:S01]  /*41f0*/  ELECT P0, URZ, PT ;  /* 0x0000000000ff782f */ /* 0x000fe20003800000 */
[----:B------:R-:W-:Y:S01]  /*4200*/  UIADD3 UR21, UPT, UPT, UR21, -0x1, URZ ;  /* 0xffffffff15157890 */ /* 0x000fe2000fffe0ff */
[----:B------:R-:W-:Y:S01]  /*4210*/  UMOV UR17, 0x20004020 ;  /* 0x2000402000117882 */ /* 0x000fe20000000000 */
[----:B------:R-:W-:Y:S01]  /*4220*/  UMOV UR15, 0x20004020 ;  /* 0x20004020000f7882 */ /* 0x000fe20000000000 */
[----:B------:R-:W-:Y:S01]  /*4230*/  UMOV UR11, 0x20004020 ;  /* 0x20004020000b7882 */ /* 0x000fe20000000000 */
[----:B------:R1:W-:Y:S01]  /*4240*/  UTCHMMA.2CTA gdesc[UR14], gdesc[UR16], tmem[UR4], tmem[UR44], idesc[UR45], UP2 ;  /* 0x00ff2c100e0075ea */ /* 0x0003e20009200004 */
[----:B------:R-:W-:Y:S01]  /*4250*/  UPLOP3.LUT UP2, UPT, UPT, UPT, UPT, 0x80, 0x8 ;  /* 0x000000000008789c */ /* 0x000fe20003f4f070 */
[----:B------:R-:W-:Y:S01]  /*4260*/  UMOV UR7, 0x20004020 ;  /* 0x2000402000077882 */ /* 0x000fe20000000000 */
[----:B------:R-:W-:Y:S03]  /*4270*/  UMOV UR9, 0x20004020 ;  /* 0x2000402000097882 */ /* 0x000fe60000000000 */
[----:B------:R2:W-:Y:S01]  /*4280*/  UTCHMMA.2CTA gdesc[UR6], gdesc[UR10], tmem[UR18], tmem[UR42], idesc[UR43], UPT ;  /* 0x00ff2a0a060075ea */ /* 0x0005e2000ba00012 */
[----:B------:R-:W-:Y:S01]  /*4290*/  UMOV UR5, 0x20004020 ;  /* 0x2000402000057882 */ /* 0x000fe20000000000 */
[----:B------:R-:W-:Y:S01]  /*42a0*/  UMOV UR13, 0x20004020 ;  /* 0x20004020000d7882 */ /* 0x000fe20000000000 */
[----:B-1----:R-:W-:Y:S01]  /*42b0*/  UIADD3 UR4, UPT, UPT, UR14, 0x80, URZ ;  /* 0x000000800e047890 */ /* 0x002fe2000fffe0ff */
[C---:B------:R-:W-:Y:S02]  /*42c0*/  @P0 R2UR.BROADCAST UR15, R5.reuse ;  /* 0x00000000050f02ca */ /* 0x040fe400008e0000 */
[----:B------:R-:W-:Y:S11]  /*42d0*/  ELECT P0, URZ, PT ;  /* 0x0000000000ff782f */ /* 0x000ff60003800000 */
[----:B------:R-:W-:Y:S02]  /*42e0*/  @!UPT UIADD3 URZ, UPT, UPT, URZ, URZ, URZ ;  /* 0x000000fffffff290 */ /* 0x000fe4000fffe0ff */
[C---:B------:R-:W-:Y:S02]  /*42f0*/  @P0 R2UR.BROADCAST UR17, R5.reuse ;  /* 0x00000000051102ca */ /* 0x040fe400008e0000 */
[----:B------:R-:W-:Y:S01]  /*4300*/  ELECT P0, URZ, PT ;  /* 0x0000000000ff782f */ /* 0x000fe20003800000 */
[----:B--2---:R-:W-:Y:S02]  /*4310*/  UIADD3 UR6, UPT, UPT, UR14, 0xc0, URZ ;  /* 0x000000c00e067890 */ /* 0x004fe4000fffe0ff */
[----:B------:R-:W-:Y:S01]  /*4320*/  UIADD3 UR10, UPT, UPT, UR16, 0x100, URZ ;  /* 0x00000100100a7890 */ /* 0x000fe2000fffe0ff */
[----:B------:R1:W-:Y:S07]  /*4330*/  UTCHMMA.2CTA gdesc[UR4], gdesc[UR8], tmem[UR15], tmem[UR40], idesc[UR41], UPT ;  /* 0x00ff2808040075ea */ /* 0x0003ee000ba0000f */
[----:B------:R2:W-:Y:S01]  /*4340*/  UTCHMMA.2CTA gdesc[UR6], gdesc[UR12], tmem[UR17], tmem[UR38], idesc[UR39], UPT ;  /* 0x00ff260c060075ea */ /* 0x0005e2000ba00011 */
[----:B-1----:R-:W-:Y:S01]  /*4350*/  UIADD3 UR4, UPT, UPT, UR14, 0x100, URZ ;  /* 0x000001000e047890 */ /* 0x002fe2000fffe0ff */
[C---:B------:R-:W-:Y:S02]  /*4360*/  @P0 R2UR.BROADCAST UR15, R5.reuse ;  /* 0x00000000050f02ca */ /* 0x040fe400008e0000 */
[----:B------:R-:W-:Y:S11]  /*4370*/  ELECT P0, URZ, PT ;  /* 0x0000000000ff782f */ /* 0x000ff60003800000 */
[----:B------:R-:W-:Y:S02]  /*4380*/  @!UPT UIADD3 URZ, UPT, UPT, URZ, URZ, URZ ;  /* 0x000000fffffff290 */ /* 0x000fe4000fffe0ff */
[C---:B--2---:R-:W-:Y:S01]  /*4390*/  @P0 R2UR.BROADCAST UR17, R5.reuse ;  /* 0x00000000051102ca */ /* 0x044fe200008e0000 */
[----:B------:R-:W-:Y:S02]  /*43a0*/  UIADD3 UR8, UPT, UPT, UR16, 0x140, URZ ;  /* 0x0000014010087890 */ /* 0x000fe4000fffe0ff */
[----:B------:R-:W-:Y:S01]  /*43b0*/  UIADD3 UR6, UPT, UPT, UR14, 0x140, URZ ;  /* 0x000001400e067890 */ /* 0x000fe2000fffe0ff */
[----:B------:R-:W-:Y:S01]  /*43c0*/  ELECT P0, URZ, PT ;  /* 0x0000000000ff782f */ /* 0x000fe20003800000 */
[----:B------:R-:W-:Y:S01]  /*43d0*/  UIADD3 UR12, UPT, UPT, UR16, 0x180, URZ ;  /* 0x00000180100c7890 */ /* 0x000fe2000fffe0ff */
[----:B------:R1:W-:Y:S07]  /*43e0*/  UTCHMMA.2CTA gdesc[UR4], gdesc[UR10], tmem[UR15], tmem[UR36], idesc[UR37], UPT ;  /* 0x00ff240a040075ea */ /* 0x0003ee000ba0000f */
[----:B------:R2:W-:Y:S01]  /*43f0*/  UTCHMMA.2CTA gdesc[UR6], gdesc[UR8], tmem[UR17], tmem[UR34], idesc[UR35], UPT ;  /* 0x00ff2208060075ea */ /* 0x0005e2000ba00011 */
[----:B-1----:R-:W-:Y:S03]  /*4400*/  UIADD3 UR4, UPT, UPT, UR14, 0x180, URZ ;  /* 0x000001800e047890 */ /* 0x002fe6000fffe0ff */
[C---:B------:R-:W-:Y:S02]  /*4410*/  @P0 R2UR.BROADCAST UR15, R5.reuse ;  /* 0x00000000050f02ca */ /* 0x040fe400008e0000 */
[----:B------:R-:W-:Y:S11]  /*4420*/  ELECT P0, URZ, PT ;  /* 0x0000000000ff782f */ /* 0x000ff60003800000 */
[----:B------:R-:W-:Y:S02]  /*4430*/  @!UPT UIADD3 URZ, UPT, UPT, URZ, URZ, URZ ;  /* 0x000000fffffff290 */ /* 0x000fe4000fffe0ff */
[----:B--2---:R-:W-:Y:S01]  /*4440*/  @P0 R2UR.BROADCAST UR9, R5 ;  /* 0x00000000050902ca */ /* 0x004fe200008e0000 */
[----:B------:R-:W-:Y:S02]  /*4450*/  UIADD3 UR10, UPT, UPT, UR16, 0x1c0, URZ ;  /* 0x000001c0100a7890 */ /* 0x000fe4000fffe0ff */
[----:B------:R-:W-:Y:S02]  /*4460*/  UIADD3 UR6, UPT, UPT, UR14, 0x1c0, URZ ;  /* 0x000001c00e067890 */ /* 0x000fe4000fffe0ff */
[----:B------:R-:W-:Y:S01]  /*4470*/  UIADD3 UR8, UPT, UPT, UR19, 0x20, URZ ;  /* 0x0000002013087890 */ /* 0x000fe2000fffe0ff */
[----:B------:R1:W-:Y:S07]  /*4480*/  UTCHMMA.2CTA gdesc[UR4], gdesc[UR12], tmem[UR15], tmem[UR32], idesc[UR33], UPT ;  /* 0x00ff200c040075ea */ /* 0x0003ee000ba0000f */
[----:B------:R3:W-:Y:S01]  /*4490*/  UTCHMMA.2CTA gdesc[UR6], gdesc[UR10], tmem[UR9], tmem[UR30], idesc[UR31], UPT ;  /* 0x00ff1e0a060075ea */ /* 0x0007e2000ba00009 */
[----:B------:R3:W-:Y:S01]  /*44a0*/  UTCBAR.2CTA.MULTICAST [UR8], URZ, UR24 ;  /* 0x000000ff080073e9 */ /* 0x0007e20008200818 */
[----:B-1----:R-:W-:Y:S01]  /*44b0*/  UMOV UR4, UR20 ;  /* 0x0000001400047c82 */ /* 0x002fe20008000000 */
[----:B----4-:R-:W-:Y:S05]  /*44c0*/  BRA.U UP3, `(.L_x_68) ;  /* 0xfffffff903d07547 */ /* 0x010fea000b83ffff */
.L_x_65:
[----:B------:R-:W-:-:S09]  /*44d0*/  UIADD3 UR4, UPT, UPT, UR28, 0xa0, URZ ;  /* 0x000000a01c047890 */ /* 0x000fd2000fffe0ff */
[----:B------:R2:W-:Y:S01]  /*44e0*/  UTCBAR.2CTA.MULTICAST [UR4], URZ, UR47 ;  /* 0x000000ff040073e9 */ /* 0x0005e2000820082f */
[----:B------:R-:W-:Y:S02]  /*44f0*/  NOP ;  /* 0x0000000000007918 */ /* 0x000fe40000000000 */
.L_x_64:
[----:B--2---:R-:W-:Y:S01]  /*4500*/  UIADD3 UR4, UPT, UPT, UR27, 0x1, URZ ;  /* 0x000000011b047890 */ /* 0x004fe2000fffe0ff */
[----:B------:R-:W-:-:S03]  /*4510*/  LOP3.LUT R2, R2, 0x1, RZ, 0x3c, !PT ;  /* 0x0000000102027812 */ /* 0x000fc600078e3cff */
[----:B------:R-:W-:-:S04]  /*4520*/  UISETP.NE.AND UP0, UPT, UR4, 0x2, UPT ;  /* 0x000000020400788c */ /* 0x000fc8000bf05270 */
[----:B------:R-:W-:Y:S02]  /*4530*/  USEL UR5, URZ, 0x1, UP0 ;  /* 0x00000001ff057887 */ /* 0x000fe40008000000 */
[----:B------:R-:W-:-:S04]  /*4540*/  USEL UR27, UR4, URZ, UP0 ;  /* 0x000000ff041b7287 */ /* 0x000fc80008000000 */
[----:B------:R-:W-:Y:S01]  /*4550*/  LOP3.LUT R8, R8, UR5, RZ, 0x3c, !PT ;  /* 0x0000000508087c12 */ /* 0x000fe2000f8e3cff */
[----:B------:R-:W-:Y:S07]  /*4560*/  @P3 BRA `(.L_x_69) ;  /* 0xfffffff800303947 */ /* 0x000fee000383ffff */
[----:B---3--:R-:W2:Y:S01]  /*4570*/  S2UR UR8, SR_CgaCtaId ;  /* 0x00000000000879c3 */ /* 0x008ea20000008800 */
[----:B------:R-:W-:Y:S01]  /*4580*/  ELECT P0, URZ, PT ;  /* 0x0000000000ff782f */ /* 0x000fe20003800000 */
[----:B------:R-:W-:Y:S01]  /*4590*/  HFMA2 R0, -RZ, RZ, 0, 5.9604644775390625e-08 ;  /* 0x00000001ff007431 */ /* 0x000fe200000001ff */
[----:B------:R-:W-:-:S05]  /*45a0*/  UMOV UR4, 0x40 ;  /* 0x0000004000047882 */ /* 0x000fca0000000000 */
[----:B------:R-:W-:Y:S01]  /*45b0*/  UVIRTCOUNT.DEALLOC.SMPOOL 0x80 ;  /* 0x000000800000784c */ /* 0x000fe20000000000 */
[----:B------:R-:W-:Y:S02]  /*45c0*/  UISETP.NE.AND UP0, UPT, UR52, URZ, UPT ;  /* 0x000000ff3400728c */ /* 0x000fe4000bf05270 */
[----:B--2---:R-:W-:-:S09]  /*45d0*/  ULEA UR8, UR8, UR4, 0x18 ;  /* 0x0000000408087291 */ /* 0x004fd2000f8ec0ff */
[----:B------:R2:W-:Y:S01]  /*45e0*/  @P0 STS.U8 [UR8+0x1c], R0 ;  /* 0x00001c00ff000988 */ /* 0x0005e20008000008 */
[----:B------:R-:W-:Y:S05]  /*45f0*/  BRA.U UP0, `(.L_x_70) ;  /* 0x0000000100587547 */ /* 0x000fea000b800000 */
[----:B------:R-:W-:Y:S01]  /*4600*/  UIADD3 UR5, UPT, UPT, UR23, 0xb0, URZ ;  /* 0x000000b017057890 */ /* 0x000fe2000fffe0ff */
[----:B-1----:R-:W-:-:S03]  /*4610*/  SHF.L.U32 R5, R8, 0x1f, RZ ;  /* 0x0000001f08057819 */ /* 0x002fc600000006ff */
[----:B------:R-:W-:-:S09]  /*4620*/  ULEA UR4, UR27, UR5, 0x3 ;  /* 0x000000051b047291 */ /* 0x000fd2000f8e18ff */
[----:B------:R-:W1:Y:S02]  /*4630*/  SYNCS.PHASECHK.TRANS64.TRYWAIT P0, [UR4], R5 ;  /* 0x00000005ff0075a7 */ /* 0x000e640008001104 */
[----:B-1----:R-:W-:Y:S05]  /*4640*/  @!P0 BRA `(.L_x_71) ;  /* 0x0000008800248947 */ /* 0x002fea0003800000 */
.L_x_200:
[----:B------:R-:W-:-:S04]  /*4650*/  UIADD3 UR4, UPT, UPT, UR27, 0x1, URZ ;  /* 0x000000011b047890 */ /* 0x000fc8000fffe0ff */
[----:B------:R-:W-:-:S04]  /*4660*/  UISETP.NE.AND UP1, UPT, UR4, 0x2, UPT ;  /* 0x000000020400788c */ /* 0x000fc8000bf25270 */
[----:B------:R-:W-:Y:S02]  /*4670*/  USEL UR6, URZ, 0x1, UP1 ;  /* 0x00000001ff067887 */ /* 0x000fe40008800000 */
[----:B------:R-:W-:-:S04]  /*4680*/  USEL UR4, UR4, URZ, UP1 ;  /* 0x000000ff04047287 */ /* 0x000fc80008800000 */
[----:B------:R-:W-:Y:S01]  /*4690*/  ULEA UR4, UR4, UR5, 0x3 ;  /* 0x0000000504047291 */ /* 0x000fe2000f8e18ff */
[----:B-1----:R-:W-:-:S04]  /*46a0*/  LOP3.LUT R5, R8, UR6, RZ, 0x3c, !PT ;  /* 0x0000000608057c12 */ /* 0x002fc8000f8e3cff */
[----:B------:R-:W-:Y:S01]  /*46b0*/  SHF.L.U32 R5, R5, 0x1f, RZ ;  /* 0x0000001f05057819 */ /* 0x000fe200000006ff */
[----:B--2---:R-:W-:-:S04]  /*46c0*/  IMAD.U32 R0, RZ, RZ, UR4 ;  /* 0x00000004ff007e24 */ /* 0x004fc8000f8e00ff */
[----:B------:R1:W2:Y:S03]  /*46d0*/  SYNCS.PHASECHK.TRANS64.TRYWAIT P0, [R0+URZ], R5 ;  /* 0x00000005000075a7 */ /* 0x0002a600080011ff */
[----:B--2---:R-:W-:Y:S05]  /*46e0*/  @!P0 NANOSLEEP.SYNCS 0x989680 ;  /* 0x009896800000895d */ /* 0x004fea0003900000 */
[----:B------:R-:W2:Y:S02]  /*46f0*/  @!P0 SYNCS.PHASECHK.TRANS64 P0, [R0+URZ], R5 ;  /* 0x00000005000085a7 */ /* 0x000ea400080010ff */
[----:B--2---:R-:W-:Y:S05]  /*4700*/  @P0 BRA `(.L_x_72) ;  /* 0x0000000000200947 */ /* 0x004fea0003800000 */
.L_x_73:
[----:B--2---:R2:W3:Y:S02]  /*4710*/  SYNCS.PHASECHK.TRANS64.TRYWAIT P0, [R0+URZ], R5 ;  /* 0x00000005000075a7 */ /* 0x0044e400080011ff */
[----:B---3--:R-:W-:Y:S05]  /*4720*/  @!P0 NANOSLEEP.SYNCS 0x989680 ;  /* 0x009896800000895d */ /* 0x008fea0003900000 */
[----:B------:R-:W3:Y:S02]  /*4730*/  @!P0 SYNCS.PHASECHK.TRANS64 P0, [R0+URZ], R5 ;  /* 0x00000005000085a7 */ /* 0x000ee400080010ff */
[----:B---3--:R-:W-:Y:S05]  /*4740*/  @!P0 BRA `(.L_x_73) ;  /* 0xfffffffc00f08947 */ /* 0x008fea000383ffff */
[----:B------:R-:W-:Y:S05]  /*4750*/  BRA `(.L_x_72) ;  /* 0x00000000000c7947 */ /* 0x000fea0003800000 */
.L_x_70:
[----:B------:R-:W-:-:S04]  /*4760*/  UIADD3 UR4, UPT, UPT, UR23, 0xc0, URZ ;  /* 0x000000c017047890 */ /* 0x000fc8000fffe0ff */
[----:B------:R-:W-:-:S09]  /*4770*/  UPRMT UR4, UR51, 0x654, UR4 ;  /* 0x0000065433047896 */ /* 0x000fd20008000004 */
[----:B------:R-:W-:Y:S03]  /*4780*/  SYNCS.ARRIVE.TRANS64.RED.A1T0 RZ, [UR4], RZ ;  /* 0x000000ffffff79a7 */ /* 0x000fe60008100404 */
.L_x_72:
[----:B-12---:R-:W-:Y:S01]  /*4790*/  SHF.L.U32 R5, RZ, 0x1f, RZ ;  /* 0x0000001fff057819 */ /* 0x006fe200000006ff */
[----:B------:R-:W-:Y:S01]  /*47a0*/  UIADD3 UR4, UPT, UPT, UR23, 0xc0, URZ ;  /* 0x000000c017047890 */ /* 0x000fe2000fffe0ff */
[----:B------:R-:W-:Y:S02]  /*47b0*/  PLOP3.LUT P0, PT, PT, PT, UP0, 0x80, 0x8 ;  /* 0x000000000008781c */ /* 0x000fe40003f0f008 */
[----:B------:R-:W1:Y:S02]  /*47c0*/  SYNCS.PHASECHK.TRANS64.TRYWAIT P1, [UR23+0xc0], R5 ;  /* 0x0000c005ff0075a7 */ /* 0x000e640008021117 */
[----:B-1----:R-:W-:Y:S09]  /*47d0*/  @!P1 BRA `(.L_x_74) ;  /* 0x0000008400d89947 */ /* 0x002ff20003800000 */
.L_x_202:
[----:B------:R-:W-:Y:S01]  /*47e0*/  @!UP0 UPRMT UR4, UR51, 0x654, UR4 ;  /* 0x0000065433048896 */ /* 0x000fe20008000004 */
[----:B------:R-:W-:Y:S01]  /*47f0*/  LOP3.LUT R2, R3, 0xffff, RZ, 0xc0, !PT ;  /* 0x0000ffff03027812 */ /* 0x000fe200078ec0ff */
[----:B------:R-:W-:Y:S02]  /*4800*/  IMAD.MOV.U32 R3, RZ, RZ, 0xffff ;  /* 0x0000ffffff037424 */ /* 0x000fe400078e00ff */
[----:B-1----:R-:W-:Y:S01]  /*4810*/  IMAD.MOV.U32 R5, RZ, RZ, 0x1 ;  /* 0x00000001ff057424 */ /* 0x002fe200078e00ff */
[----:B------:R-:W-:-:S04]  /*4820*/  SHF.R.U32.HI R2, RZ, 0x5, R2 ;  /* 0x00000005ff027819 */ /* 0x000fc80000011602 */
[----:B------:R-:W-:Y:S01]  /*4830*/  @!P0 SYNCS.ARRIVE.TRANS64.RED.A1T0 RZ, [UR4], RZ ;  /* 0x000000ffffff89a7 */ /* 0x000fe20008100404 */
[----:B------:R-:W-:Y:S01]  /*4840*/  NOP ;  /* 0x0000000000007918 */ /* 0x000fe20000000000 */
[----:B------:R-:W1:Y:S01]  /*4850*/  LDS R0, [UR8+0x14] ;  /* 0x00001408ff007984 */ /* 0x000e620008000800 */
[-C--:B------:R-:W-:Y:S02]  /*4860*/  SHF.L.U32 R3, R3, R2.reuse, RZ ;  /* 0x0000000203037219 */ /* 0x080fe400000006ff */
[----:B------:R-:W-:Y:S02]  /*4870*/  SHF.L.U32 R5, R5, R2, RZ ;  /* 0x0000000205057219 */ /* 0x000fe400000006ff */
[----:B-1----:R-:W-:-:S04]  /*4880*/  LOP3.LUT R0, R0, R3, RZ, 0xc0, !PT ;  /* 0x0000000300007212 */ /* 0x002fc800078ec0ff */
[----:B------:R-:W-:-:S13]  /*4890*/  ISETP.NE.AND P0, PT, R0, R3, PT ;  /* 0x000000030000720c */ /* 0x000fda0003f05270 */
[----:B------:R-:W-:Y:S05]  /*48a0*/  @P0 BRA `(.L_x_75) ;  /* 0x00000000005c0947 */ /* 0x000fea0003800000 */
[----:B------:R-:W1:Y:S02]  /*48b0*/  LDS R0, [UR8+0x18] ;  /* 0x00001808ff007984 */ /* 0x000e640008000800 */
[----:B-1----:R-:W-:-:S04]  /*48c0*/  LOP3.LUT R0, R0, R5, RZ, 0xc0, !PT ;  /* 0x0000000500007212 */ /* 0x002fc800078ec0ff */
[----:B------:R-:W-:-:S13]  /*48d0*/  ISETP.NE.AND P0, PT, R0, R5, PT ;  /* 0x000000050000720c */ /* 0x000fda0003f05270 */
[----:B------:R-:W-:Y:S05]  /*48e0*/  @P0 BRA `(.L_x_76) ;  /* 0x0000000000400947 */ /* 0x000fea0003800000 */
[----:B------:R-:W-:Y:S01]  /*48f0*/  R2UR UR4, R3 ;  /* 0x00000000030472ca */ /* 0x000fe200000e0000 */
[----:B------:R-:W1:Y:S01]  /*4900*/  S2R R2, SR_LANEID ;  /* 0x0000000000027919 */ /* 0x000e620000000000 */
[----:B------:R-:W-:-:S04]  /*4910*/  LOP3.LUT R5, RZ, R5, RZ, 0x33, !PT ;  /* 0x00000005ff057212 */ /* 0x000fc800078e33ff */
[----:B------:R-:W2:Y:S07]  /*4920*/  REDUX UR6, R5 ;  /* 0x00000000050673c4 */ /* 0x000eae0000000000 */
[----:B------:R-:W-:-:S03]  /*4930*/  ULOP3.LUT UR5, URZ, UR4, URZ, 0x33, !UPT ;  /* 0x00000004ff057292 */ /* 0x000fc6000f8e33ff */
[----:B------:R-:W-:Y:S02]  /*4940*/  VOTEU.ANY UR4, UPT, PT ;  /* 0x0000000000047886 */ /* 0x000fe400038e0100 */
[----:B------:R-:W-:Y:S01]  /*4950*/  UFLO.U32 UR4, UR4 ;  /* 0x00000004000472bd */ /* 0x000fe200080e0000 */
[----:B------:R-:W-:-:S04]  /*4960*/  IMAD.U32 R0, RZ, RZ, UR5 ;  /* 0x00000005ff007e24 */ /* 0x000fc8000f8e00ff */
[----:B------:R-:W3:Y:S02]  /*4970*/  REDUX UR7, R0 ;  /* 0x00000000000773c4 */ /* 0x000ee40000000000 */
[----:B------:R4:W-:Y:S01]  /*4980*/  UTCATOMSWS.AND URZ, UR5 ;  /* 0x0000000500ff79e3 */ /* 0x0009e20008000000 */
[----:B-1----:R-:W-:Y:S01]  /*4990*/  ISETP.EQ.U32.AND P0, PT, R2, UR4, PT ;  /* 0x0000000402007c0c */ /* 0x002fe2000bf02070 */
[----:B--2---:R-:W-:Y:S02]  /*49a0*/  IMAD.U32 R2, RZ, RZ, UR6 ;  /* 0x00000006ff027e24 */ /* 0x004fe4000f8e00ff */
[----:B---3--:R-:W-:-:S10]  /*49b0*/  IMAD.U32 R3, RZ, RZ, UR7 ;  /* 0x00000007ff037e24 */ /* 0x008fd4000f8e00ff */
[----:B------:R4:W-:Y:S04]  /*49c0*/  @P0 ATOMS.AND RZ, [UR8+0x14], R3 ;  /* 0x00001403ffff098c */ /* 0x0009e8000a800008 */
[----:B------:R4:W-:Y:S01]  /*49d0*/  @P0 ATOMS.AND RZ, [UR8+0x18], R2 ;  /* 0x00001802ffff098c */ /* 0x0009e2000a800008 */
[----:B------:R-:W-:Y:S05]  /*49e0*/  BRA `(.L_x_77) ;  /* 0x0000000000147947 */ /* 0x000fea0003800000 */
.L_x_76:
[----:B------:R-:W-:Y:S02]  /*49f0*/  MOV R2, 0x4a10 ;  /* 0x00004a1000027802 */ /* 0x000fe40000000f00 */
[----:B-----5:R-:W-:Y:S05]  /*4a00*/  CALL.REL.NOINC `($__internal_0_$__cuda_sm10x_tcgen05_guardrail_trap_col_being_dealloced_not_returned_by_alloc) ;  /* 0x0000008c006c7944 */ /* 0x020fea0003c00000 */
[----:B------:R-:W-:Y:S05]  /*4a10*/  BRA `(.L_x_77) ;  /* 0x0000000000087947 */ /* 0x000fea0003800000 */
.L_x_75:
[----:B------:R-:W-:Y:S02]  /*4a20*/  MOV R2, 0x4a40 ;  /* 0x00004a4000027802 */ /* 0x000fe40000000f00 */
[----:B-----5:R-:W-:Y:S05]  /*4a30*/  CALL.REL.NOINC `($__internal_2_$__cuda_sm10x_tcgen05_guardrail_trap_unallocated_columns_being_dealloced) ;  /* 0x0000008c00787944 */ /* 0x020fea0003c00000 */
.L_x_77:
[----:B------:R-:W-:Y:S01]  /*4a40*/  NOP ;  /* 0x0000000000007918 */ /* 0x000fe20000000000 */
[----:B----4-:R-:W-:Y:S05]  /*4a50*/  EXIT ;  /* 0x000000000000794d */ /* 0x010fea0003800000 */
.L_x_49:
[----:B------:R-:W2:Y:S01]  /*4a60*/  LDCU UR5, c[0x0][0x384] ;  /* 0x00007080ff0577ac */ /* 0x000ea20008000800 */
[----:B------:R-:W-:Y:S02]  /*4a70*/  UISETP.NE.OR UP0, UPT, UR18, 0x3, !UP3 ;  /* 0x000000031200788c */ /* 0x000fe4000df05670 */
[----:B--2---:R-:W-:-:S07]  /*4a80*/  UIADD3 UR5, UPT, UPT, UR5, 0x7f, URZ ;  /* 0x0000007f05057890 */ /* 0x004fce000fffe0ff */
[----:B------:R-:W-:Y:S05]  /*4a90*/  BRA.U UP0, `(.L_x_78) ;  /* 0x0000001d000c7547 */ /* 0x000fea000b800000 */
[----:B------:R-:W-:Y:S01]  /*4aa0*/  USHF.R.S32.HI UR4, URZ, 0x1f, UR5 ;  /* 0x0000001fff047899 */ /* 0x000fe20008011405 */
[----:B------:R-:W2:Y:S01]  /*4ab0*/  S2UR UR12, SR_CgaCtaId ;  /* 0x00000000000c79c3 */ /* 0x000ea20000008800 */
[----:B------:R-:W3:Y:S01]  /*4ac0*/  LDCU UR60, c[0x0][0x370] ;  /* 0x00006e00ff3c77ac */ /* 0x000ee20008000800 */
[----:B------:R-:W-:Y:S01]  /*4ad0*/  IMAD.MOV.U32 R8, RZ, RZ, RZ ;  /* 0x000000ffff087224 */ /* 0x000fe200078e00ff */
[----:B------:R-:W-:Y:S01]  /*4ae0*/  ULEA.HI UR4, UR4, UR5, URZ, 0x7 ;  /* 0x0000000504047291 */ /* 0x000fe2000f8f38ff */
[----:B------:R-:W3:Y:S04]  /*4af0*/  LDCU.128 UR56, c[0x0][0xb10] ;  /* 0x00016200ff3877ac */ /* 0x000ee80008000c00 */
[----:B------:R-:W4:Y:S01]  /*4b00*/  LDC.64 R12, c[0x0][0x348] ;  /* 0x0000d200ff0c7b82 */ /* 0x000f220000000a00 */
[----:B------:R-:W-:Y:S01]  /*4b10*/  USHF.R.S32.HI UR46, URZ, 0x7, UR4 ;  /* 0x00000007ff2e7899 */ /* 0x000fe20008011404 */
[----:B------:R-:W1:Y:S05]  /*4b20*/  LDCU UR55, c[0x0][0x374] ;  /* 0x00006e80ff3777ac */ /* 0x000e6a0008000800 */
[----:B------:R-:W-:Y:S01]  /*4b30*/  IMAD.U32 R2, RZ, RZ, UR46 ;  /* 0x0000002eff027e24 */ /* 0x000fe2000f8e00ff */
[----:B------:R-:W3:Y:S04]  /*4b40*/  LDCU.64 UR4, c[0x0][0x888] ;  /* 0x00011100ff0477ac */ /* 0x000ee80008000a00 */
[----:B------:R-:W-:Y:S01]  /*4b50*/  IABS R0, R2 ;  /* 0x0000000200007213 */ /* 0x000fe20000000000 */
[----:B------:R-:W2:Y:S03]  /*4b60*/  LDCU.64 UR52, c[0x0][0x890] ;  /* 0x00011200ff3477ac */ /* 0x000ea60008000a00 */
[----:B------:R-:W-:Y:S01]  /*4b70*/  R2UR UR38, R0 ;  /* 0x00000000002672ca */ /* 0x000fe200000e0000 */
[----:B------:R-:W4:Y:S01]  /*4b80*/  LDCU UR30, c[0x0][0xb0c] ;  /* 0x00016180ff1e77ac */ /* 0x000f220008000800 */
[----:B------:R-:W4:Y:S01]  /*4b90*/  LDCU UR67, c[0x0][0xb20] ;  /* 0x00016400ff4377ac */ /* 0x000f220008000800 */
[----:B------:R-:W4:Y:S10]  /*4ba0*/  LDCU UR54, c[0x0][0x388] ;  /* 0x00007100ff3677ac */ /* 0x000f340008000800 */
[----:B------:R-:W2:Y:S01]  /*4bb0*/  I2F.RP R3, UR38 ;  /* 0x0000002600037d06 */ /* 0x000ea20008209400 */
[----:B---3--:R-:W-:Y:S01]  /*4bc0*/  UISETP.NE.U32.AND UP0, UPT, UR4, URZ, UPT ;  /* 0x000000ff0400728c */ /* 0x008fe2000bf05070 */
[----:B------:R-:W3:Y:S03]  /*4bd0*/  LDCU UR4, c[0x0][0xb30] ;  /* 0x00016600ff0477ac */ /* 0x000ee60008000800 */
[----:B------:R-:W-:Y:S01]  /*4be0*/  UISETP.NE.AND.EX UP0, UPT, UR5, URZ, UPT, UP0 ;  /* 0x000000ff0500728c */ /* 0x000fe2000bf05300 */
[----:B------:R-:W-:Y:S01]  /*4bf0*/  UMOV UR31, 0x400 ;  /* 0x00000400001f7882 */ /* 0x000fe20000000000 */
[----:B------:R-:W-:-:S02]  /*4c00*/  UIMAD.WIDE.U32 UR8, UR60, UR56, URZ ;  /* 0x000000383c0872a5 */ /* 0x000fc4000f8e00ff */
[----:B-1----:R-:W-:Y:S01]  /*4c10*/  UIMAD.WIDE.U32 UR10, UR55, UR59, URZ ;  /* 0x0000003b370a72a5 */ /* 0x002fe2000f8e00ff */
[----:B------:R-:W-:Y:S01]  /*4c20*/  UMOV UR6, URZ ;  /* 0x000000ff00067c82 */ /* 0x000fe20008000000 */
[----:B--2---:R-:W1:Y:S01]  /*4c30*/  MUFU.RCP R0, R3 ;  /* 0x0000000300007308 */ /* 0x004e620000001000 */
[----:B------:R-:W-:Y:S02]  /*4c40*/  ULEA UR31, UR12, UR31, 0x18 ;  /* 0x0000001f0c1f7291 */ /* 0x000fe4000f8ec0ff */
[----:B------:R-:W-:Y:S02]  /*4c50*/  UP2UR UR66, UPR, URZ, 0x1 ;  /* 0x00000001ff427883 */ /* 0x000fe40008000000 */
[----:B------:R-:W-:Y:S02]  /*4c60*/  UISETP.NE.AND UP0, UPT, UR39, 0x1, UPT ;  /* 0x000000012700788c */ /* 0x000fe4000bf05270 */
[----:B------:R-:W-:Y:S02]  /*4c70*/  UISETP.NE.U32.AND UP0, UPT, UR52, URZ, UPT ;  /* 0x000000ff3400728c */ /* 0x000fe4000bf05070 */
[----:B------:R-:W-:-:S02]  /*4c80*/  UIADD3 UR64, UPT, UPT, UR31, 0x98, URZ ;  /* 0x000000981f407890 */ /* 0x000fc4000fffe0ff */
[----:B------:R-:W-:Y:S02]  /*4c90*/  UIADD3 UR41, UPT, UPT, UR31, 0x40, URZ ;  /* 0x000000401f297890 */ /* 0x000fe4000fffe0ff */
[----:B------:R-:W-:Y:S02]  /*4ca0*/  UIADD3 UR33, UPT, UPT, UR31, 0x48, URZ ;  /* 0x000000481f217890 */ /* 0x000fe4000fffe0ff */
[----:B------:R-:W-:Y:S01]  /*4cb0*/  UIADD3 UR25, UPT, UPT, UR31, 0x50, URZ ;  /* 0x000000501f197890 */ /* 0x000fe2000fffe0ff */
[----:B-1----:R-:W-:Y:S01]  /*4cc0*/  VIADD R0, R0, 0xffffffe ;  /* 0x0ffffffe00007836 */ /* 0x002fe20000000000 */
[----:B------:R-:W-:Y:S02]  /*4cd0*/  UIADD3 UR17, UPT, UPT, UR31, 0x58, URZ ;  /* 0x000000581f117890 */ /* 0x000fe4000fffe0ff */
[----:B------:R-:W-:Y:S01]  /*4ce0*/  UISETP.GE.AND UP3, UPT, UR39, 0x1, UPT ;  /* 0x000000012700788c */ /* 0x000fe2000bf66270 */
[----:B------:R-:W-:Y:S02]  /*4cf0*/  UMOV UR63, UR9 ;  /* 0x00000009003f7c82 */ /* 0x000fe40008000000 */
[----:B------:R-:W1:Y:S01]  /*4d00*/  F2I.FTZ.U32.TRUNC.NTZ R0, R0 ;  /* 0x0000000000007305 */ /* 0x000e62000021f000 */
[----:B------:R-:W-:Y:S01]  /*4d10*/  UMOV UR62, UR11 ;  /* 0x0000000b003e7c82 */ /* 0x000fe20008000000 */
[----:B----4-:R-:W-:-:S02]  /*4d20*/  UISETP.NE.AND UP3, UPT, UR30, 0x1, UPT ;  /* 0x000000011e00788c */ /* 0x010fc4000bf65270 */
[----:B------:R-:W-:Y:S02]  /*4d30*/  UISETP.NE.AND.EX UP5, UPT, UR53, URZ, UPT, UP0 ;  /* 0x000000ff3500728c */ /* 0x000fe4000bfa5300 */
[----:B------:R-:W-:Y:S01]  /*4d40*/  UPLOP3.LUT UP2, UPT, UPT, UPT, UPT, 0x40, 0x4 ;  /* 0x000000000004789c */ /* 0x000fe20003f4e870 */
[----:B------:R-:W2:Y:S01]  /*4d50*/  LDCU.64 UR22, c[0x0][0xb28] ;  /* 0x00016500ff1677ac */ /* 0x000ea20008000a00 */
[----:B------:R-:W-:Y:S02]  /*4d60*/  UPRMT UR64, URZ, 0x654, UR64 ;  /* 0x00000654ff407896 */ /* 0x000fe40008000040 */
[----:B------:R-:W-:Y:S01]  /*4d70*/  UPRMT UR51, UR12, 0x654, UR41 ;  /* 0x000006540c337896 */ /* 0x000fe20008000029 */
[----:B-1----:R-:W-:Y:S01]  /*4d80*/  R2UR UR7, R0 ;  /* 0x00000000000772ca */ /* 0x002fe200000e0000 */
[----:B------:R-:W-:Y:S01]  /*4d90*/  UPRMT UR49, UR12, 0x654, UR33 ;  /* 0x000006540c317896 */ /* 0x000fe20008000021 */
[----:B------:R-:W-:Y:S01]  /*4da0*/  IABS R0, R2 ;  /* 0x0000000200007213 */ /* 0x000fe20000000000 */
[----:B------:R-:W-:Y:S01]  /*4db0*/  IMAD.MOV.U32 R2, RZ, RZ, 0x2000 ;  /* 0x00002000ff027424 */ /* 0x000fe200078e00ff */
[----:B------:R-:W-:-:S02]  /*4dc0*/  UPRMT UR48, UR12, 0x654, UR25 ;  /* 0x000006540c307896 */ /* 0x000fc40008000019 */
[----:B------:R-:W-:Y:S01]  /*4dd0*/  UPRMT UR47, UR12, 0x654, UR17 ;  /* 0x000006540c2f7896 */ /* 0x000fe20008000011 */
[----:B------:R-:W-:Y:S01]  /*4de0*/  IMAD.MOV R0, RZ, RZ, -R0 ;  /* 0x000000ffff007224 */ /* 0x000fe200078e0a00 */
[----:B------:R-:W-:Y:S02]  /*4df0*/  USHF.R.U32.HI UR63, URZ, UR57, UR63 ;  /* 0x00000039ff3f7299 */ /* 0x000fe4000801163f */
[----:B------:R-:W-:Y:S02]  /*4e00*/  USHF.R.U32.HI UR62, URZ, UR67, UR62 ;  /* 0x00000043ff3e7299 */ /* 0x000fe4000801163e */
[----:B------:R-:W-:Y:S01]  /*4e10*/  R2UR UR65, R0 ;  /* 0x00000000004172ca */ /* 0x000fe200000e0000 */
[----:B------:R-:W-:Y:S02]  /*4e20*/  UIADD3 UR5, UPT, UPT, URZ, -UR7, URZ ;  /* 0x80000007ff057290 */ /* 0x000fe4000fffe0ff */
[----:B------:R-:W-:Y:S02]  /*4e30*/  UISETP.NE.AND UP3, UPT, UR58, 0x1, UPT ;  /* 0x000000013a00788c */ /* 0x000fe4000bf65270 */
[----:B------:R-:W-:-:S02]  /*4e40*/  UIMAD UR5, UR5, UR38, URZ ;  /* 0x00000026050572a4 */ /* 0x000fc4000f8e02ff */
[----:B---3--:R-:W-:Y:S02]  /*4e50*/  UISETP.NE.AND UP4, UPT, UR4, 0x1, UPT ;  /* 0x000000010400788c */ /* 0x008fe4000bf85270 */
[----:B------:R-:W-:Y:S02]  /*4e60*/  UIMAD.WIDE.U32 UR6, UR7, UR5, UR6 ;  /* 0x00000005070672a5 */ /* 0x000fe4000f8e0006 */
[----:B------:R-:W-:Y:S02]  /*4e70*/  UISETP.NE.AND UP0, UPT, UR54, URZ, UPT ;  /* 0x000000ff3600728c */ /* 0x000fe4000bf05270 */
[----:B------:R-:W-:-:S03]  /*4e80*/  UISETP.NE.AND UP6, UPT, UR46, URZ, UPT ;  /* 0x000000ff2e00728c */ /* 0x000fc6000bfc5270 */
[----:B--2---:R-:W-:-:S08]  /*4e90*/  UMOV UR61, UR7 ;  /* 0x00000007003d7c82 */ /* 0x004fd00008000000 */
.L_x_93:
[----:B------:R-:W-:Y:S04]  /*4ea0*/  SHF.L.U32 R3, R8, 0x1f, RZ ;  /* 0x0000001f08037819 */ /* 0x000fe800000006ff */
[----:B-1----:R-:W1:Y:S02]  /*4eb0*/  SYNCS.PHASECHK.TRANS64.TRYWAIT P0, [UR31+0x90], R3 ;  /* 0x00009003ff0075a7 */ /* 0x002e64000800111f */
[----:B-1----:R-:W-:Y:S05]  /*4ec0*/  @!P0 BRA `(.L_x_79) ;  /* 0x0000008000348947 */ /* 0x002fea0003800000 */
.L_x_204:
[----:B------:R-:W2:Y:S01]  /*4ed0*/  LDS.128 R4, [UR31+0xd0] ;  /* 0x0000d01fff047984 */ /* 0x000ea20008000c00 */
[----:B------:R-:W-:Y:S01]  /*4ee0*/  UISETP.GE.AND UP0, UPT, UR39, 0x1, UPT ;  /* 0x000000012700788c */ /* 0x000fe2000bf06270 */
[----:B------:R-:W-:Y:S01]  /*4ef0*/  @!PT LDS RZ, [RZ] ;  /* 0x00000000fffff984 */ /* 0x000fe20000000800 */
[----:B------:R-:W-:Y:S01]  /*4f00*/  @!PT LDS RZ, [RZ] ;  /* 0x00000000fffff984 */ /* 0x000fe20000000800 */
[----:B------:R-:W-:Y:S01]  /*4f10*/  @!PT LDS RZ, [RZ] ;  /* 0x00000000fffff984 */ /* 0x000fe20000000800 */
[----:B------:R-:W-:Y:S01]  /*4f20*/  @!PT LDS RZ, [RZ] ;  /* 0x00000000fffff984 */ /* 0x000fe20000000800 */
[----:B------:R3:W-:Y:S06]  /*4f30*/  MEMBAR.ALL.CTA ;  /* 0x0000000000007992 */ /* 0x0007ec0000008000 */
[----:B---3--:R-:W3:Y:S02]  /*4f40*/  FENCE.VIEW.ASYNC.S ;  /* 0x00000000000073c6 */ /* 0x008ee40000000000 */
[----:B---3--:R-:W-:Y:S01]  /*4f50*/  SYNCS.ARRIVE.TRANS64.RED.A1T0 RZ, [UR64], RZ ;  /* 0x000000ffffff79a7 */ /* 0x008fe20008100440 */
[----:B--2---:R-:W-:Y:S11]  /*4f60*/  LOP3.LUT P0, RZ, R6, 0x1, RZ, 0xc0, !PT ;  /* 0x0000000106ff7812 */ /* 0x004ff6000780c0ff */
[----:B------:R-:W-:Y:S02]  /*4f70*/  @!UPT UIADD3 URZ, UPT, UPT, URZ, URZ, URZ ;  /* 0x000000fffffff290 */ /* 0x000fe4000fffe0ff */
[----:B------:R-:W-:Y:S01]  /*4f80*/  VOTEU.ANY UP3, P0 ;  /* 0x0000000000ff7886 */ /* 0x000fe20000060100 */
[----:B------:R-:W-:Y:S11]  /*4f90*/  PLOP3.LUT P0, PT, PT, PT, UP3, 0x80, 0x8 ;  /* 0x000000000008781c */ /* 0x000ff60003f0f038 */
[----:B------:R-:W-:Y:S02]  /*4fa0*/  @!UPT UIADD3 URZ, UPT, UPT, URZ, URZ, URZ ;  /* 0x000000fffffff290 */ /* 0x000fe4000fffe0ff */
[----:B-1----:R-:W-:Y:S02]  /*4fb0*/  @P0 MOV R3, R4 ;  /* 0x0000000400030202 */ /* 0x002fe40000000f00 */
[----:B------:R-:W-:Y:S02]  /*4fc0*/  @P0 LOP3.LUT R0, R5, 0xffff, RZ, 0xc0, !PT ;  /* 0x0000ffff05000812 */ /* 0x000fe400078ec0ff */
[----:B------:R-:W-:Y:S02]  /*4fd0*/  @P0 R2UR UR5, R3 ;  /* 0x00000000030502ca */ /* 0x000fe400000e0000 */
[----:B------:R-:W-:Y:S11]  /*4fe0*/  @P0 R2UR UR4, R0 ;  /* 0x00000000000402ca */ /* 0x000ff600000e0000 */
[----:B------:R-:W-:Y:S02]  /*4ff0*/  @UP3 UMOV UR15, UR5 ;  /* 0x00000005000f3c82 */ /* 0x000fe40008000000 */
[----:B------:R-:W-:Y:S01]  /*5000*/  @UP3 UMOV UR14, UR4 ;  /* 0x00000004000e3c82 */ /* 0x000fe20008000000 */
[----:B------:R-:W-:Y:S05]  /*5010*/  BRA.U !UP0, `(.L_x_80) ;  /* 0x0000000108c07547 */ /* 0x000fea000b800000 */
[----:B------:R-:W-:Y:S02]  /*5020*/  UIMAD.WIDE.U32 UR12, UR14, UR59, URZ ;  /* 0x0000003b0e0c72a5 */ /* 0x000fe4000f8e00ff */
[----:B------:R-:W-:Y:S02]  /*5030*/  UP2UR UR16, UPR, URZ, 0x4 ;  /* 0x00000004ff107883 */ /* 0x000fe40008000000 */
[----:B------:R-:W-:Y:S02]  /*5040*/  UISETP.NE.AND UP2, UPT, UR58, 0x1, UPT ;  /* 0x000000013a00788c */ /* 0x000fe4000bf45270 */
[----:B------:R-:W-:Y:S02]  /*5050*/  UIMAD.WIDE.U32 UR18, UR15, UR56, URZ ;  /* 0x000000380f1272a5 */ /* 0x000fe4000f8e00ff */
[----:B------:R-:W-:Y:S02]  /*5060*/  USEL UR4, UR55, UR62, !UP2 ;  /* 0x0000003e37047287 */ /* 0x000fe4000d000000 */
[----:B------:R-:W-:Y:S02]  /*5070*/  UISETP.NE.AND UP0, UPT, UR30, 0x1, UPT ;  /* 0x000000011e00788c */ /* 0x000fe4000bf05270 */
[----:B------:R-:W-:Y:S02]  /*5080*/  UP2UR UR21, UPR, URZ, 0x2 ;  /* 0x00000002ff157883 */ /* 0x000fe40008000000 */
[----:B------:R-:W-:Y:S02]  /*5090*/  UISETP.NE.AND UP1, UPT, UR39, 0x1, UPT ;  /* 0x000000012700788c */ /* 0x000fe4000bf25270 */
[----:B------:R-:W-:Y:S02]  /*50a0*/  UIMAD.WIDE.U32 UR8, UR4, UR22, URZ ;  /* 0x00000016040872a5 */ /* 0x000fe4000f8e00ff */
[----:B------:R-:W-:Y:S01]  /*50b0*/  USEL UR7, UR60, UR63, !UP0 ;  /* 0x0000003f3c077287 */ /* 0x000fe2000c000000 */
[----:B------:R-:W-:Y:S02]  /*50c0*/  UMOV UR5, UR13 ;  /* 0x0000000d00057c82 */ /* 0x000fe40008000000 */
[----:B------:R-:W-:Y:S02]  /*50d0*/  USHF.R.U32.HI UR6, URZ, UR67, UR5 ;  /* 0x00000043ff067299 */ /* 0x000fe40008011605 */
[----:B------:R-:W-:Y:S02]  /*50e0*/  UIMAD.WIDE.U32 UR10, UR7, UR22, URZ ;  /* 0x00000016070a72a5 */ /* 0x000fe4000f8e00ff */
[----:B------:R-:W-:Y:S02]  /*50f0*/  USEL UR6, UR14, UR6, !UP2 ;  /* 0x000000060e067287 */ /* 0x000fe4000d000000 */
[----:B------:R-:W-:Y:S01]  /*5100*/  UISETP.NE.AND UP2, UPT, UR16, URZ, UPT ;  /* 0x000000ff1000728c */ /* 0x000fe2000bf45270 */
[----:B------:R-:W-:Y:S02]  /*5110*/  UMOV UR5, UR19 ;  /* 0x0000001300057c82 */ /* 0x000fe40008000000 */
[----:B------:R-:W-:Y:S03]  /*5120*/  USHF.R.U32.HI UR12, URZ, UR57, UR5 ;  /* 0x00000039ff0c7299 */ /* 0x000fe60008011605 */
[----:B------:R-:W-:Y:S02]  /*5130*/  UMOV UR5, UR9 ;  /* 0x0000000900057c82 */ /* 0x000fe40008000000 */
[----:B------:R-:W-:Y:S03]  /*5140*/  @UP1 USHF.R.U32.HI UR4, URZ, UR23, UR5 ;  /* 0x00000017ff041299 */ /* 0x000fe60008011605 */
[----:B------:R-:W-:Y:S01]  /*5150*/  UMOV UR5, UR11 ;  /* 0x0000000b00057c82 */ /* 0x000fe20008000000 */
[----:B------:R-:W-:Y:S02]  /*5160*/  UIMAD UR4, UR39, UR4, URZ ;  /* 0x00000004270472a4 */ /* 0x000fe4000f8e02ff */
[----:B------:R-:W-:Y:S02]  /*5170*/  @UP1 USHF.R.U32.HI UR7, URZ, UR23, UR5 ;  /* 0x00000017ff071299 */ /* 0x000fe40008011605 */
[----:B------:R-:W-:Y:S02]  /*5180*/  USEL UR5, UR15, UR12, !UP0 ;  /* 0x0000000c0f057287 */ /* 0x000fe4000c000000 */
[----:B------:R-:W-:Y:S02]  /*5190*/  UIMAD.WIDE.U32 UR10, UR6, UR22, URZ ;  /* 0x00000016060a72a5 */ /* 0x000fe4000f8e00ff */
[----:B------:R-:W-:Y:S02]  /*51a0*/  UIMAD UR8, UR39, UR7, URZ ;  /* 0x00000007270872a4 */ /* 0x000fe4000f8e02ff */
[----:B------:R-:W-:Y:S03]  /*51b0*/  UISETP.GE.AND UP0, UPT, UR6, UR4, UPT ;  /* 0x000000040600728c */ /* 0x000fe6000bf06270 */
[----:B------:R-:W-:Y:S01]  /*51c0*/  UMOV UR4, UR11 ;  /* 0x0000000b00047c82 */ /* 0x000fe20008000000 */
[----:B------:R-:W-:Y:S02]  /*51d0*/  UISETP.GE.OR UP0, UPT, UR5, UR8, UP0 ;  /* 0x000000080500728c */ /* 0x000fe40008706670 */
[----:B------:R-:W-:Y:S02]  /*51e0*/  USHF.R.U32.HI UR4, URZ, UR23, UR4 ;  /* 0x00000017ff047299 */ /* 0x000fe40008011604 */
[----:B------:R-:W-:Y:S02]  /*51f0*/  UIMAD.WIDE.U32 UR8, UR5, UR22, URZ ;  /* 0x00000016050872a5 */ /* 0x000fe4000f8e00ff */
[----:B------:R-:W-:Y:S04]  /*5200*/  USEL UR10, UR6, UR4, !UP1 ;  /* 0x00000004060a7287 */ /* 0x000fe8000c800000 */
[----:B------:R-:W-:Y:S01]  /*5210*/  UIADD3 UR11, UPT, UPT, -UR10, URZ, URZ ;  /* 0x000000ff0a0b7290 */ /* 0x000fe2000fffe1ff */
[----:B------:R-:W-:Y:S02]  /*5220*/  @!UP0 UMOV UR4, UR9 ;  /* 0x0000000900048c82 */ /* 0x000fe40008000000 */
[----:B------:R-:W-:Y:S02]  /*5230*/  @!UP0 USHF.R.U32.HI UR4, URZ, UR23, UR4 ;  /* 0x00000017ff048299 */ /* 0x000fe40008011604 */
[----:B------:R-:W-:Y:S02]  /*5240*/  UIMAD UR8, UR39, UR11, UR6 ;  /* 0x0000000b270872a4 */ /* 0x000fe4000f8e0206 */
[----:B------:R-:W-:Y:S02]  /*5250*/  @!UP0 USEL UR4, UR5, UR4, !UP1 ;  /* 0x0000000405048287 */ /* 0x000fe4000c800000 */
[----:B------:R-:W-:Y:S02]  /*5260*/  UISETP.NE.AND UP1, UPT, UR21, URZ, UPT ;  /* 0x000000ff1500728c */ /* 0x000fe4000bf25270 */
[----:B------:R-:W-:Y:S02]  /*5270*/  @!UP0 UIMAD UR7, UR7, UR8, UR4 ;  /* 0x00000008070782a4 */ /* 0x000fe4000f8e0204 */
[----:B------:R-:W-:Y:S02]  /*5280*/  @!UP0 UIADD3 UR9, UPT, UPT, UR10, -UR4, URZ ;  /* 0x800000040a098290 */ /* 0x000fe4000fffe0ff */
[----:B------:R-:W-:Y:S02]  /*5290*/  UIADD3 UR8, UPT, UPT, -UR6, URZ, URZ ;  /* 0x000000ff06087290 */ /* 0x000fe4000fffe1ff */
[----:B------:R-:W-:Y:S02]  /*52a0*/  UIADD3 UR4, UPT, UPT, -UR5, URZ, URZ ;  /* 0x000000ff05047290 */ /* 0x000fe4000fffe1ff */
[----:B------:R-:W-:Y:S03]  /*52b0*/  @!UP0 UIMAD UR6, UR9, UR39, UR5 ;  /* 0x00000027090682a4 */ /* 0x000fe6000f8e0205 */
[----:B------:R-:W-:Y:S01]  /*52c0*/  @!UP0 UMOV UR5, UR7 ;  /* 0x0000000700058c82 */ /* 0x000fe20008000000 */
[----:B------:R-:W-:Y:S02]  /*52d0*/  UIMAD UR7, UR30, UR4, UR15 ;  /* 0x000000041e0772a4 */ /* 0x000fe4000f8e020f */
[----:B------:R-:W-:Y:S02]  /*52e0*/  UIMAD UR4, UR58, UR8, UR14 ;  /* 0x000000083a0472a4 */ /* 0x000fe4000f8e020e */
[----:B------:R-:W-:Y:S02]  /*52f0*/  UIMAD UR15, UR5, UR30, UR7 ;  /* 0x0000001e050f72a4 */ /* 0x000fe4000f8e0207 */
[----:B------:R-:W-:Y:S11]  /*5300*/  UIMAD UR14, UR6, UR58, UR4 ;  /* 0x0000003a060e72a4 */ /* 0x000ff6000f8e0204 */
[----:B------:R-:W-:Y:S01]  /*5310*/  @!UPT UIADD3 URZ, UPT, UPT, URZ, URZ, URZ ;  /* 0x000000fffffff290 */ /* 0x000fe2000fffe0ff */
.L_x_80:
[----:B------:R-:W1:Y:S01]  /*5320*/  @!UP4 LDCU.128 UR8, c[0x0][0xb10] ;  /* 0x00016200ff08c7ac */ /* 0x000e620008000c00 */
[----:B------:R-:W-:Y:S04]  /*5330*/  MOV R0, UR20 ;  /* 0x0000001400007c02 */ /* 0x000fe80008000f00 */
[----:B------:R-:W-:Y:S01]  /*5340*/  IABS R0, R0 ;  /* 0x0000000000007213 */ /* 0x000fe20000000000 */
[----:B------:R-:W2:Y:S01]  /*5350*/  @!UP4 LDCU UR5, c[0x0][0xb0c] ;  /* 0x00016180ff05c7ac */ /* 0x000ea20008000800 */
[----:B------:R-:W3:Y:S01]  /*5360*/  @!UP4 LDCU UR4, c[0x0][0xb20] ;  /* 0x00016400ff04c7ac */ /* 0x000ee20008000800 */
[----:B-1----:R-:W-:Y:S04]  /*5370*/  UIMAD.WIDE.U32 UR6, UR15, UR8, URZ ;  /* 0x000000080f0672a5 */ /* 0x002fe8000f8e00ff */
[----:B------:R-:W-:Y:S02]  /*5380*/  @!UP4 USHF.R.U32.HI UR7, URZ, UR9, UR7 ;  /* 0x00000009ff07c299 */ /* 0x000fe40008011607 */
[----:B------:R-:W-:Y:S02]  /*5390*/  UIMAD.WIDE.U32 UR8, UR14, UR11, URZ ;  /* 0x0000000b0e0872a5 */ /* 0x000fe4000f8e00ff */
[----:B--2---:R-:W-:Y:S04]  /*53a0*/  @!UP4 UISETP.NE.AND UP0, UPT, UR5, 0x1, UPT ;  /* 0x000000010500c88c */ /* 0x004fe8000bf05270 */
[----:B------:R-:W-:Y:S02]  /*53b0*/  @!UP4 USEL UR7, UR15, UR7, !UP0 ;  /* 0x000000070f07c287 */ /* 0x000fe4000c000000 */
[----:B------:R-:W-:Y:S01]  /*53c0*/  @!UP4 UISETP.NE.AND UP0, UPT, UR10, 0x1, UPT ;  /* 0x000000010a00c88c */ /* 0x000fe2000bf05270 */
[----:B------:R-:W-:Y:S02]  /*53d0*/  @!UP4 UMOV UR6, UR9 ;  /* 0x000000090006cc82 */ /* 0x000fe40008000000 */
[----:B---3--:R-:W-:Y:S04]  /*53e0*/  @!UP4 USHF.R.U32.HI UR6, URZ, UR4, UR6 ;  /* 0x00000004ff06c299 */ /* 0x008fe80008011606 */
[----:B------:R-:W-:Y:S04]  /*53f0*/  @!UP4 USEL UR6, UR14, UR6, !UP0 ;  /* 0x000000060e06c287 */ /* 0x000fe8000c000000 */
[----:B------:R-:W-:Y:S02]  /*5400*/  @!UP4 UIADD3 UR4, UPT, UPT, -UR7, UR6, URZ ;  /* 0x000000060704c290 */ /* 0x000fe4000fffe1ff */
[----:B------:R-:W-:Y:S02]  /*5410*/  @!UP4 UIADD3 UR6, UPT, UPT, UR7, -UR6, URZ ;  /* 0x800000060706c290 */ /* 0x000fe4000fffe0ff */
[----:B------:R-:W-:Y:S02]  /*5420*/  @!UP4 UIMAD UR15, UR4, UR5, UR15 ;  /* 0x00000005040fc2a4 */ /* 0x000fe4000f8e020f */
[----:B------:R-:W-:Y:S01]  /*5430*/  @!UP4 UIMAD UR14, UR6, UR10, UR14 ;  /* 0x0000000a060ec2a4 */ /* 0x000fe2000f8e020e */
[----:B------:R-:W-:Y:S11]  /*5440*/  BRA.U UP2, `(.L_x_81) ;  /* 0x0000000102107547 */ /* 0x000ff6000b800000 */
[----:B------:R-:W-:Y:S04]  /*5450*/  MOV R3, UR68 ;  /* 0x0000004400037c02 */ /* 0x000fe80008000f00 */
[----:B------:R-:W-:Y:S04]  /*5460*/  SHF.L.U32 R10, R3, 0x1f, RZ ;  /* 0x0000001f030a7819 */ /* 0x000fe800000006ff */
[----:B------:R-:W1:Y:S02]  /*5470*/  SYNCS.PHASECHK.TRANS64.TRYWAIT P1, [UR31+0x88], R10 ;  /* 0x0000880aff0075a7 */ /* 0x000e64000802111f */
[----:B-1----:R-:W-:Y:S05]  /*5480*/  @!P1 BRA `(.L_x_82) ;  /* 0x0000007800dc9947 */ /* 0x002fea0003800000 */
.L_x_81:
[----:B------:R-:W-:Y:S01]  /*5490*/  UISETP.NE.AND UP2, UPT, UR54, URZ, UPT ;  /* 0x000000ff3600728c */ /* 0x000fe2000bf45270 */
[----:B------:R-:W-:Y:S01]  /*54a0*/  R2UR UR4, R0 ;  /* 0x00000000000472ca */ /* 0x000fe200000e0000 */
[----:B------:R-:W-:Y:S01]  /*54b0*/  USHF.L.U32 UR43, UR24, 0x7, URZ ;  /* 0x00000007182b7899 */ /* 0x000fe200080006ff */
[----:B------:R-:W-:Y:S05]  /*54c0*/  IMAD.U32 R0, RZ, RZ, UR54 ;  /* 0x00000036ff007e24 */ /* 0x000fea000f8e00ff */
[----:B------:R-:W-:Y:S04]  /*54d0*/  IABS R9, R0 ;  /* 0x0000000000097213 */ /* 0x000fe80000000000 */
[----:B------:R-:W2:Y:S02]  /*54e0*/  I2F.RP R15, R9 ;  /* 0x00000009000f7306 */ /* 0x000ea40000209400 */
[----:B------:R-:W-:Y:S07]  /*54f0*/  UIMAD.WIDE.U32 UR6, UR61, UR4, URZ ;  /* 0x000000043d0672a5 */ /* 0x000fee000f8e00ff */
[----:B------:R-:W-:Y:S02]  /*5500*/  UMOV UR44, UR7 ;  /* 0x00000007002c7c82 */ /* 0x000fe40008000000 */
[----:B------:R-:W-:Y:S04]  /*5510*/  UIMAD UR4, UR44, UR65, UR4 ;  /* 0x000000412c0472a4 */ /* 0x000fe8000f8e0204 */
[----:B------:R-:W-:Y:S01]  /*5520*/  UISETP.GT.U32.AND UP0, UPT, UR38, UR4, UPT ;  /* 0x000000042600728c */ /* 0x000fe2000bf04070 */
[----:B--2---:R-:W2:Y:S10]  /*5530*/  MUFU.RCP R0, R15 ;  /* 0x0000000f00007308 */ /* 0x004eb40000001000 */
[----:B------:R-:W-:Y:S02]  /*5540*/  @!UP0 UIADD3 UR4, UPT, UPT, UR4, -UR38, URZ ;  /* 0x8000002604048290 */ /* 0x000fe4000fffe0ff */
[----:B------:R-:W-:Y:S02]  /*5550*/  @!UP0 UIADD3 UR44, UPT, UPT, UR44, 0x1, URZ ;  /* 0x000000012c2c8890 */ /* 0x000fe4000fffe0ff */
[----:B------:R-:W-:Y:S02]  /*5560*/  UISETP.GE.U32.AND UP0, UPT, UR4, UR38, UPT ;  /* 0x000000260400728c */ /* 0x000fe4000bf06070 */
[----:B------:R-:W-:Y:S01]  /*5570*/  ULOP3.LUT UR4, UR20, UR46, URZ, 0x3c, !UPT ;  /* 0x0000002e14047292 */ /* 0x000fe2000f8e3cff */
[----:B--2---:R-:W-:Y:S04]  /*5580*/  VIADD R14, R0, 0xffffffe ;  /* 0x0ffffffe000e7836 */ /* 0x004fe80000000000 */
[----:B------:R-:W1:Y:S04]  /*5590*/  F2I.FTZ.U32.TRUNC.NTZ R11, R14 ;  /* 0x0000000e000b7305 */ /* 0x000e68000021f000 */
[----:B------:R-:W-:Y:S02]  /*55a0*/  @UP0 UIADD3 UR44, UPT, UPT, UR44, 0x1, URZ ;  /* 0x000000012c2c0890 */ /* 0x000fe4000fffe0ff */
[----:B------:R-:W-:Y:S01]  /*55b0*/  UISETP.GE.AND UP0, UPT, UR4, URZ, UPT ;  /* 0x000000ff0400728c */ /* 0x000fe2000bf06270 */
[----:B-1----:R-:W-:Y:S10]  /*55c0*/  IADD3 R10, PT, PT, RZ, -R11, RZ ;  /* 0x8000000bff0a7210 */ /* 0x002ff40007ffe0ff */
[----:B------:R-:W-:Y:S02]  /*55d0*/  @!UP0 UIADD3 UR44, UPT, UPT, -UR44, URZ, URZ ;  /* 0x000000ff2c2c8290 */ /* 0x000fe4000fffe1ff */
[----:B------:R-:W-:Y:S01]  /*55e0*/  @!UP6 ULOP3.LUT UR44, URZ, UR46, URZ, 0x33, !UPT ;  /* 0x0000002eff2ce292 */ /* 0x000fe2000f8e33ff */
[----:B------:R-:W-:Y:S02]  /*55f0*/  IMAD R3, R10, R9, RZ ;  /* 0x000000090a037224 */ /* 0x000fe400078e02ff */
[----:B------:R-:W-:Y:S01]  /*5600*/  IMAD.MOV.U32 R10, RZ, RZ, RZ ;  /* 0x000000ffff0a7224 */ /* 0x000fe200078e00ff */
[----:B------:R-:W-:Y:S02]  /*5610*/  ULOP3.LUT UR4, UR44, UR54, URZ, 0x3c, !UPT ;  /* 0x000000362c047292 */ /* 0x000fe4000f8e3cff */
[----:B------:R-:W-:Y:S02]  /*5620*/  IMAD.U32 R0, RZ, RZ, UR44 ;  /* 0x0000002cff007e24 */ /* 0x000fe4000f8e00ff */
[----:B------:R-:W-:Y:S01]  /*5630*/  IMAD.HI.U32 R11, R11, R3, R10 ;  /* 0x000000030b0b7227 */ /* 0x000fe200078e000a */
[----:B------:R-:W-:Y:S02]  /*5640*/  UISETP.GE.AND UP0, UPT, UR4, URZ, UPT ;  /* 0x000000ff0400728c */ /* 0x000fe4000bf06270 */
[----:B------:R-:W-:Y:S01]  /*5650*/  IABS R0, R0 ;  /* 0x0000000000007213 */ /* 0x000fe20000000000 */
[----:B------:R-:W-:Y:S01]  /*5660*/  HFMA2 R10, -RZ, RZ, 0, 5.9604644775390625e-08 ;  /* 0x00000001ff0a7431 */ /* 0x000fe200000001ff */
[----:B------:R-:W-:Y:S03]  /*5670*/  UIADD3 UR4, UPT, UPT, -UR44, URZ, URZ ;  /* 0x000000ff2c047290 */ /* 0x000fe6000fffe1ff */
[----:B------:R-:W-:Y:S01]  /*5680*/  IMAD.HI.U32 R11, R11, R0, RZ ;  /* 0x000000000b0b7227 */ /* 0x000fe200078e00ff */
[----:B------:R-:W-:Y:S04]  /*5690*/  UIMAD UR4, UR46, UR4, UR20 ;  /* 0x000000042e0472a4 */ /* 0x000fe8000f8e0214 */
[----:B------:R-:W-:Y:S01]  /*56a0*/  IADD3 R3, PT, PT, -R11, RZ, RZ ;  /* 0x000000ff0b037210 */ /* 0x000fe20007ffe1ff */
[----:B------:R-:W-:Y:S01]  /*56b0*/  USHF.L.U32 UR42, UR4, 0x7, URZ ;  /* 0x00000007042a7899 */ /* 0x000fe200080006ff */
[----:B------:R-:W-:Y:S03]  /*56c0*/  SHF.L.U32 R10, R10, 0x1f, RZ ;  /* 0x0000001f0a0a7819 */ /* 0x000fe600000006ff */
[C---:B------:R-:W-:Y:S05]  /*56d0*/  IMAD R0, R9.reuse, R3, R0 ;  /* 0x0000000309007224 */ /* 0x040fea00078e0200 */
[----:B------:R-:W-:Y:S11]  /*56e0*/  ISETP.GT.U32.AND P1, PT, R9, R0, PT ;  /* 0x000000000900720c */ /* 0x000ff60003f24070 */
[----:B------:R-:W-:Y:S02]  /*56f0*/  @!UPT UIADD3 URZ, UPT, UPT, URZ, URZ, URZ ;  /* 0x000000fffffff290 */ /* 0x000fe4000fffe0ff */
[----:B------:R-:W-:Y:S01]  /*5700*/  @!P1 IADD3 R11, PT, PT, R11, 0x1, RZ ;  /* 0x000000010b0b9810 */ /* 0x000fe20007ffe0ff */
[----:B------:R-:W-:Y:S01]  /*5710*/  @!P1 IMAD.IADD R0, R0, 0x1, -R9 ;  /* 0x0000000100009824 */ /* 0x000fe200078e0a09 */
[----:B------:R-:W-:Y:S04]  /*5720*/  ISETP.NE.U32.AND P1, PT, RZ, UR52, PT ;  /* 0x00000034ff007c0c */ /* 0x000fe8000bf25070 */
[----:B------:R-:W-:Y:S02]  /*5730*/  ISETP.GE.U32.AND P2, PT, R0, R9, PT ;  /* 0x000000090000720c */ /* 0x000fe40003f46070 */
[----:B------:R-:W-:Y:S11]  /*5740*/  ISETP.NE.AND.EX P1, PT, RZ, UR53, PT, P1 ;  /* 0x00000035ff007c0c */ /* 0x000ff6000bf25310 */
[----:B------:R-:W-:Y:S05]  /*5750*/  @P2 VIADD R11, R11, 0x1 ;  /* 0x000000010b0b2836 */ /* 0x000fea0000000000 */
[----:B------:R-:W-:Y:S11]  /*5760*/  R2UR UR45, R11 ;  /* 0x000000000b2d72ca */ /* 0x000ff600000e0000 */
[----:B------:R-:W-:Y:S02]  /*5770*/  @!UPT UIADD3 URZ, UPT, UPT, URZ, URZ, URZ ;  /* 0x000000fffffff290 */ /* 0x000fe4000fffe0ff */
[----:B------:R-:W-:Y:S02]  /*5780*/  @!UP0 UIADD3 UR45, UPT, UPT, -UR45, URZ, URZ ;  /* 0x000000ff2d2d8290 */ /* 0x000fe4000fffe1ff */
[----:B------:R-:W-:Y:S04]  /*5790*/  @!UP2 ULOP3.LUT UR45, URZ, UR54, URZ, 0x33, !UPT ;  /* 0x00000036ff2da292 */ /* 0x000fe8000f8e33ff */
[----:B------:R-:W-:Y:S04]  /*57a0*/  UIADD3 UR5, UPT, UPT, -UR45, URZ, URZ ;  /* 0x000000ff2d057290 */ /* 0x000fe8000fffe1ff */
[----:B------:R-:W-:Y:S01]  /*57b0*/  UIMAD UR44, UR54, UR5, UR44 ;  /* 0x00000005362c72a4 */ /* 0x000fe2000f8e022c */
[----:B------:R-:W-:Y:S11]  /*57c0*/  BRA.U !UP5, `(.L_x_83) ;  /* 0x000000010d387547 */ /* 0x000ff6000b800000 */
[----:B------:R-:W-:Y:S01]  /*57d0*/  UISETP.NE.AND UP1, UPT, UR66, URZ, UPT ;  /* 0x000000ff4200728c */ /* 0x000fe2000bf25270 */
[----:B------:R-:W-:Y:S01]  /*57e0*/  IMAD.MOV.U32 R68, RZ, RZ, 0x1 ;  /* 0x00000001ff447424 */ /* 0x000fe200078e00ff */
[----:B------:R-:W1:Y:S01]  /*57f0*/  LDCU.64 UR8, c[0x0][0x358] ;  /* 0x00006b00ff0877ac */ /* 0x000e620008000a00 */
[----:B------:R-:W-:Y:S03]  /*5800*/  MOV R0, 0x1 ;  /* 0x0000000100007802 */ /* 0x000fe60000000f00 */
[----:B------:R-:W-:Y:S05]  /*5810*/  PLOP3.LUT P2, PT, PT, PT, UP1, 0x80, 0x8 ;  /* 0x000000000008781c */ /* 0x000fea0003f4f018 */
[----:B------:R-:W2:Y:S01]  /*5820*/  @UP1 LDCU.64 UR4, c[0x0][0x888] ;  /* 0x00011100ff0417ac */ /* 0x000ea20008000a00 */
[----:B------:R-:W-:Y:S07]  /*5830*/  @UP1 UIMAD UR6, UR50, UR52, URZ ;  /* 0x00000034320612a4 */ /* 0x000fee000f8e02ff */
[----:B------:R-:W-:Y:S01]  /*5840*/  @!P2 PRMT R68, R0, 0x7610, R68 ;  /* 0x000076100044a816 */ /* 0x000fe20000000044 */
[----:B--2---:R-:W-:Y:S06]  /*5850*/  @UP1 UIMAD.WIDE UR4, UR6, 0x4, UR4 ;  /* 0x00000004060418a5 */ /* 0x004fec000f8e0204 */
[----:B------:R-:W-:Y:S01]  /*5860*/  IMAD.U32 R14, RZ, RZ, UR4 ;  /* 0x00000004ff0e7e24 */ /* 0x000fe2000f8e00ff */
[----:B------:R-:W-:Y:S04]  /*5870*/  MOV R15, UR5 ;  /* 0x00000005000f7c02 */ /* 0x000fe80008000f00 */
[----:B------:R-:W2:Y:S01]  /*5880*/  @!UP1 LDCU UR4, c[0x0][0x880] ;  /* 0x00011000ff0497ac */ /* 0x000ea20008000800 */
[----:B-1---5:R1:W5:Y:S02]  /*5890*/  @P2 LDG.E R27, desc[UR8][R14.64] ;  /* 0x000000080e1b2981 */ /* 0x022364000c1e1900 */
[----:B-12---:R-:W-:Y:S07]  /*58a0*/  @!P2 IMAD.U32 R27, RZ, RZ, UR4 ;  /* 0x00000004ff1bae24 */ /* 0x006fee000f8e00ff */
.L_x_83:
[----:B-----5:R-:W-:Y:S01]  /*58b0*/  @!P1 FSETP.EQ.AND P3, PT, R27, RZ, PT ;  /* 0x000000ff1b00920b */ /* 0x020fe20003f62000 */
[----:B------:R-:W-:Y:S01]  /*58c0*/  @!UPT UIADD3 URZ, UPT, UPT, URZ, URZ, URZ ;  /* 0x000000fffffff290 */ /* 0x000fe2000fffe0ff */
[----:B------:R-:W-:Y:S11]  /*58d0*/  @!P1 BRA `(.L_x_84) ;  /* 0x0000000000149947 */ /* 0x000ff60003800000 */
[----:B------:R-:W-:Y:S02]  /*58e0*/  LOP3.LUT P1, RZ, R68, 0xff, RZ, 0xc0, !PT ;  /* 0x000000ff44ff7812 */ /* 0x000fe4000782c0ff */
[----:B------:R-:W-:Y:S04]  /*58f0*/  PLOP3.LUT P3, PT, PT, PT, UP1, 0x80, 0x8 ;  /* 0x000000000008781c */ /* 0x000fe80003f6f018 */
[----:B------:R-:W-:Y:S07]  /*5900*/  PLOP3.LUT P3, PT, P3, PT, PT, 0x8, 0x80 ;  /* 0x000000000080781c */ /* 0x000fee0001f6e170 */
[----:B------:R-:W-:Y:S11]  /*5910*/  @P1 FSETP.EQ.AND P3, PT, R27, RZ, PT ;  /* 0x000000ff1b00120b */ /* 0x000ff60003f62000 */
[----:B------:R-:W-:Y:S02]  /*5920*/  @!UPT UIADD3 URZ, UPT, UPT, URZ, URZ, URZ ;  /* 0x000000fffffff290 */ /* 0x000fe4000fffe0ff */
.L_x_84:
[----:B------:R-:W1:Y:S01]  /*5930*/  SYNCS.PHASECHK.TRANS64.TRYWAIT P1, [UR31+0x60], R10 ;  /* 0x0000600aff0075a7 */ /* 0x000e62000802111f */
[----:B------:R-:W-:Y:S04]  /*5940*/  ELECT P2, URZ, PT ;  /* 0x0000000000ff782f */ /* 0x000fe80003840000 */
[----:B------:R-:W-:Y:S01]  /*5950*/  PLOP3.LUT P2, PT, P3, P2, PT, 0xf2, 0x2f ;  /* 0x00000000002f781c */ /* 0x000fe20001f45e72 */
[----:B------:R-:W-:Y:S01]  /*5960*/  @!UPT UIADD3 URZ, UPT, UPT, URZ, URZ, URZ ;  /* 0x000000fffffff290 */ /* 0x000fe2000fffe0ff */
[----:B-1----:R-:W-:Y:S11]  /*5970*/  @!P1 BRA `(.L_x_85) ;  /* 0x0000007400b89947 */ /* 0x002ff60003800000 */
.L_x_207:
[----:B-1----:R-:W-:Y:S01]  /*5980*/  @!P2 IADD3 R3, P1, PT, R12, 0x580, RZ ;  /* 0x000005800c03a810 */ /* 0x002fe20007f3e0ff */
[----:B------:R-:W-:Y:S01]  /*5990*/  VOTEU.ALL UP0, P2 ;  /* 0x0000000000ff7886 */ /* 0x000fe20001000000 */
[----:B------:R-:W-:Y:S01]  /*59a0*/  UMOV UR6, 0x0 ;  /* 0x0000000000067882 */ /* 0x000fe20000000000 */
[----:B------:R-:W-:Y:S01]  /*59b0*/  UMOV UR7, 0x10000000 ;  /* 0x1000000000077882 */ /* 0x000fe20000000000 */
[----:B------:R-:W-:Y:S01]  /*59c0*/  @!P2 R2UR UR5, R3 ;  /* 0x000000000305a2ca */ /* 0x000fe200000e0000 */
[----:B------:R-:W-:Y:S01]  /*59d0*/  @!P2 IMAD.X R0, RZ, RZ, R13, P1 ;  /* 0x000000ffff00a224 */ /* 0x000fe200008e060d */
[----:B------:R-:W-:Y:S01]  /*59e0*/  @!UP0 UIADD3 UR40, UPT, UPT, UR31, 0x200, URZ ;  /* 0x000002001f288890 */ /* 0x000fe2000fffe0ff */
[----:B------:R-:W-:Y:S03]  /*59f0*/  VOTEU.ALL UP0, P2 ;  /* 0x0000000000ff7886 */ /* 0x000fe60001000000 */
[----:B------:R-:W-:Y:S01]  /*5a00*/  @!P2 R2UR UR4, R0 ;  /* 0x000000000004a2ca */ /* 0x000fe200000e0000 */
[----:B------:R-:W-:Y:S06]  /*5a10*/  @!P2 IMAD.MOV.U32 R0, RZ, RZ, 0x2000 ;  /* 0x00002000ff00a424 */ /* 0x000fec00078e00ff */
[----:B------:R-:W-:Y:S06]  /*5a20*/  IMAD.U32 R14, RZ, RZ, UR5 ;  /* 0x00000005ff0e7e24 */ /* 0x000fec000f8e00ff */
[----:B------:R-:W-:Y:S01]  /*5a30*/  IMAD.U32 R15, RZ, RZ, UR4 ;  /* 0x00000004ff0f7e24 */ /* 0x000fe2000f8e00ff */
[----:B------:R-:W-:Y:S04]  /*5a40*/  @!P2 R2UR UR4, R14 ;  /* 0x000000000e04a2ca */ /* 0x000fe800000e0000 */
[----:B------:R-:W-:Y:S11]  /*5a50*/  @!P2 R2UR UR5, R15 ;  /* 0x000000000f05a2ca */ /* 0x000ff600000e0000 */
[----:B------:R-:W-:Y:S02]  /*5a60*/  @!UPT UIADD3 URZ, UPT, UPT, URZ, URZ, URZ ;  /* 0x000000fffffff290 */ /* 0x000fe4000fffe0ff */
[----:B------:R1:W-:Y:S01]  /*5a70*/  @!UP0 UTMALDG.4D [UR40], [UR4], desc[UR6] ;  /* 0x00000628040085b4 */ /* 0x0003e20008019000 */
[----:B------:R1:W-:Y:S01]  /*5a80*/  @!P2 SYNCS.ARRIVE.TRANS64.RED.A0TR RZ, [UR31+0x40], R0 ;  /* 0x00004000ffffa9a7 */ /* 0x0003e2000830041f */
[----:B------:R-:W-:Y:S01]  /*5a90*/  SYNCS.ARRIVE.TRANS64.RED.A1T0 RZ, [UR51], RZ ;  /* 0x000000ffffff79a7 */ /* 0x000fe20008100433 */
[----:B------:R-:W2:Y:S02]  /*5aa0*/  SYNCS.PHASECHK.TRANS64.TRYWAIT P1, [UR31+0x68], R10 ;  /* 0x0000680aff0075a7 */ /* 0x000ea4000802111f */
[----:B-12---:R-:W-:Y:S05]  /*5ab0*/  @!P1 BRA `(.L_x_86) ;  /* 0x0000007400809947 */ /* 0x006fea0003800000 */
.L_x_209:
[----:B-1----:R-:W-:Y:S01]  /*5ac0*/  @!P2 IADD3 R3, P1, PT, R12, 0x580, RZ ;  /* 0x000005800c03a810 */ /* 0x002fe20007f3e0ff */
[----:B------:R-:W-:Y:S01]  /*5ad0*/  VOTEU.ALL UP0, P2 ;  /* 0x0000000000ff7886 */ /* 0x000fe20001000000 */
[----:B------:R-:W-:Y:S01]  /*5ae0*/  UMOV UR6, 0x0 ;  /* 0x0000000000067882 */ /* 0x000fe20000000000 */
[----:B------:R-:W-:Y:S01]  /*5af0*/  UMOV UR7, 0x10000000 ;  /* 0x1000000000077882 */ /* 0x000fe20000000000 */
[----:B------:R-:W-:Y:S01]  /*5b00*/  @!P2 R2UR UR5, R3 ;  /* 0x000000000305a2ca */ /* 0x000fe200000e0000 */
[----:B------:R-:W-:Y:S01]  /*5b10*/  @!P2 IMAD.X R0, RZ, RZ, R13, P1 ;  /* 0x000000ffff00a224 */ /* 0x000fe200008e060d */
[----:B------:R-:W-:Y:S02]  /*5b20*/  @!UP0 UIADD3 UR34, UPT, UPT, UR42, 0x10, URZ ;  /* 0x000000102a228890 */ /* 0x000fe4000fffe0ff */
[----:B------:R-:W-:Y:S02]  /*5b30*/  @!UP0 UIADD3 UR32, UPT, UPT, UR31, 0x2200, URZ ;  /* 0x000022001f208890 */ /* 0x000fe4000fffe0ff */
[----:B------:R-:W-:Y:S01]  /*5b40*/  @!P2 R2UR UR4, R0 ;  /* 0x000000000004a2ca */ /* 0x000fe200000e0000 */
[----:B------:R-:W-:Y:S01]  /*5b50*/  VOTEU.ALL UP0, P2 ;  /* 0x0000000000ff7886 */ /* 0x000fe20001000000 */
[----:B------:R-:W-:Y:S01]  /*5b60*/  @!P2 IMAD.MOV.U32 R0, RZ, RZ, 0x2000 ;  /* 0x00002000ff00a424 */ /* 0x000fe200078e00ff */
[----:B------:R-:W-:Y:S01]  /*5b70*/  UMOV UR35, UR43 ;  /* 0x0000002b00237c82 */ /* 0x000fe20008000000 */
[----:B------:R-:W-:Y:S01]  /*5b80*/  UMOV UR36, UR44 ;  /* 0x0000002c00247c82 */ /* 0x000fe20008000000 */
[----:B------:R-:W-:Y:S02]  /*5b90*/  UMOV UR37, UR45 ;  /* 0x0000002d00257c82 */ /* 0x000fe40008000000 */
        /* <DEDUP_REMOVED lines=10> */
.L_x_211:
        /* <DEDUP_REMOVED lines=24> */
.L_x_213:
[----:B-1----:R-:W-:Y:S01]  /*5dc0*/  @!P2 IADD3 R3, P1, PT, R12, 0x580, RZ ;  /* 0x000005800c03a810 */ /* 0x002fe20007f3e0ff */
[----:B------:R-:W-:Y:S01]  /*5dd0*/  VOTEU.ALL UP0, P2 ;  /* 0x0000000000ff7886 */ /* 0x000fe20001000000 */
[----:B------:R-:W-:Y:S01]  /*5de0*/  UMOV UR6, 0x0 ;  /* 0x0000000000067882 */ /* 0x000fe20000000000 */
[----:B------:R-:W-:Y:S01]  /*5df0*/  UMOV UR7, 0x10000000 ;  /* 0x1000000000077882 */ /* 0x000fe20000000000 */
[----:B------:R-:W-:Y:S01]  /*5e00*/  @!P2 R2UR UR5, R3 ;  /* 0x000000000305a2ca */ /* 0x000fe200000e0000 */
[----:B------:R-:W-:Y:S01]  /*5e10*/  @!P2 IMAD.X R0, RZ, RZ, R13, P1 ;  /* 0x000000ffff00a224 */ /* 0x000fe200008e060d */
[----:B------:R-:W-:Y:S01]  /*5e20*/  @!UP0 UIADD3 UR18, UPT, UPT, UR42, 0x30, URZ ;  /* 0x000000302a128890 */ /* 0x000fe2000fffe0ff */
[----:B------:R-:W-:Y:S01]  /*5e30*/  SHF.L.U32 R9, RZ, 0x1f, RZ ;  /* 0x0000001fff097819 */ /* 0x000fe200000006ff */
        /* <DEDUP_REMOVED lines=17> */
.L_x_215:
[----:B------:R-:W-:Y:S01]  /*5f50*/  @!P2 IADD3 R3, P1, PT, R12, 0x580, RZ ;  /* 0x000005800c03a810 */ /* 0x000fe20007f3e0ff */
[----:B------:R-:W-:Y:S01]  /*5f60*/  VOTEU.ALL UP0, P2 ;  /* 0x0000000000ff7886 */ /* 0x000fe20001000000 */
[----:B------:R-:W-:Y:S01]  /*5f70*/  UMOV UR6, 0x0 ;  /* 0x0000000000067882 */ /* 0x000fe20000000000 */
[----:B------:R-:W-:Y:S01]  /*5f80*/  UMOV UR7, 0x10000000 ;  /* 0x1000000000077882 */ /* 0x000fe20000000000 */
[----:B------:R-:W-:Y:S01]  /*5f90*/  @!P2 R2UR UR5, R3 ;  /* 0x000000000305a2ca */ /* 0x000fe200000e0000 */
[----:B-1----:R-:W-:Y:S01]  /*5fa0*/  @!P2 IMAD.X R0, RZ, RZ, R13, P1 ;  /* 0x000000ffff00a224 */ /* 0x002fe200008e060d */
[----:B------:R-:W-:Y:S02]  /*5fb0*/  @!UP0 UIADD3 UR10, UPT, UPT, UR42, 0x40, URZ ;  /* 0x000000402a0a8890 */ /* 0x000fe4000fffe0ff */
[----:B------:R-:W-:Y:S02]  /*5fc0*/  @!UP0 UIADD3 UR8, UPT, UPT, UR31, 0x200, URZ ;  /* 0x000002001f088890 */ /* 0x000fe4000fffe0ff */
[----:B------:R-:W-:Y:S01]  /*5fd0*/  @!P2 R2UR UR4, R0 ;  /* 0x000000000004a2ca */ /* 0x000fe200000e0000 */
[----:B------:R-:W-:Y:S01]  /*5fe0*/  VOTEU.ALL UP0, P2 ;  /* 0x0000000000ff7886 */ /* 0x000fe20001000000 */
[----:B------:R-:W-:Y:S01]  /*5ff0*/  @!P2 IMAD.MOV.U32 R0, RZ, RZ, 0x2000 ;  /* 0x00002000ff00a424 */ /* 0x000fe200078e00ff */
[----:B------:R-:W-:Y:S01]  /*6000*/  UMOV UR9, UR41 ;  /* 0x0000002900097c82 */ /* 0x000fe20008000000 */
[----:B------:R-:W-:Y:S01]  /*6010*/  UMOV UR11, UR43 ;  /* 0x0000002b000b7c82 */ /* 0x000fe20008000000 */
[----:B------:R-:W-:Y:S01]  /*6020*/  UMOV UR12, UR44 ;  /* 0x0000002c000c7c82 */ /* 0x000fe20008000000 */
[----:B------:R-:W-:Y:S01]  /*6030*/  UMOV UR13, UR45 ;  /* 0x0000002d000d7c82 */ /* 0x000fe20008000000 */
        /* <DEDUP_REMOVED lines=10> */
.L_x_217:
        /* <DEDUP_REMOVED lines=25> */
.L_x_219:
[----:B------:R-:W-:Y:S01]  /*6270*/  @!P2 IADD3 R3, P1, PT, R12, 0x580, RZ ;  /* 0x000005800c03a810 */ /* 0x000fe20007f3e0ff */
[----:B------:R-:W-:Y:S01]  /*6280*/  VOTEU.ALL UP0, P2 ;  /* 0x0000000000ff7886 */ /* 0x000fe20001000000 */
[----:B------:R-:W-:Y:S01]  /*6290*/  UMOV UR6, 0x0 ;  /* 0x0000000000067882 */ /* 0x000fe20000000000 */
[----:B------:R-:W-:Y:S01]  /*62a0*/  UMOV UR7, 0x10000000 ;  /* 0x1000000000077882 */ /* 0x000fe20000000000 */
[----:B------:R-:W-:Y:S01]  /*62b0*/  @!P2 R2UR UR5, R3 ;  /* 0x000000000305a2ca */ /* 0x000fe200000e0000 */
[----:B-1----:R-:W-:Y:S01]  /*62c0*/  @!P2 IMAD.X R0, RZ, RZ, R13, P1 ;  /* 0x000000ffff00a224 */ /* 0x002fe200008e060d */
[----:B------:R-:W-:Y:S01]  /*62d0*/  @!UP0 UIADD3 UR10, UPT, UPT, UR42, 0x60, URZ ;  /* 0x000000602a0a8890 */ /* 0x000fe2000fffe0ff */
[----:B------:R-:W-:Y:S01]  /*62e0*/  @P0 SHF.R.U32.HI R4, RZ, 0x10, R5 ;  /* 0x00000010ff040819 */ /* 0x000fe20000011605 */
        /* <DEDUP_REMOVED lines=8> */
[----:B------:R-:W-:Y:S01]  /*6370*/  IMAD.U32 R14, RZ, RZ, UR5 ;  /* 0x00000005ff0e7e24 */ /* 0x000fe2000f8e00ff */
[----:B------:R-:W-:Y:S05]  /*6380*/  @P0 R2UR UR50, R4 ;  /* 0x00000000043202ca */ /* 0x000fea00000e0000 */
        /* <DEDUP_REMOVED lines=9> */
.L_x_221:
[----:B------:R-:W-:Y:S01]  /*6420*/  @!P2 IADD3 R3, P0, PT, R12, 0x580, RZ ;  /* 0x000005800c03a810 */ /* 0x000fe20007f1e0ff */
[----:B------:R-:W-:Y:S01]  /*6430*/  VOTEU.ALL UP0, P2 ;  /* 0x0000000000ff7886 */ /* 0x000fe20001000000 */
[----:B------:R-:W-:Y:S01]  /*6440*/  UMOV UR6, 0x0 ;  /* 0x0000000000067882 */ /* 0x000fe20000000000 */
[----:B------:R-:W-:Y:S01]  /*6450*/  UMOV UR7, 0x10000000 ;  /* 0x1000000000077882 */ /* 0x000fe20000000000 */
[----:B------:R-:W-:Y:S01]  /*6460*/  @!P2 R2UR UR5, R3 ;  /* 0x000000000305a2ca */ /* 0x000fe200000e0000 */
[----:B-1----:R-:W-:Y:S01]  /*6470*/  @!P2 IMAD.X R0, RZ, RZ, R13, P0 ;  /* 0x000000ffff00a224 */ /* 0x002fe200000e060d */
[----:B------:R-:W-:Y:S01]  /*6480*/  @!UP0 UIADD3 UR10, UPT, UPT, UR42, 0x70, URZ ;  /* 0x000000702a0a8890 */ /* 0x000fe2000fffe0ff */
[----:B------:R-:W-:Y:S01]  /*6490*/  R2UR UR18, R74 ;  /* 0x000000004a1272ca */ /* 0x000fe200000e0000 */
[----:B------:R-:W-:Y:S01]  /*64a0*/  @!UP0 UIADD3 UR8, UPT, UPT, UR31, 0x6200, URZ ;  /* 0x000062001f088890 */ /* 0x000fe2000fffe0ff */
[----:B------:R-:W-:Y:S01]  /*64b0*/  R2UR UR16, R75 ;  /* 0x000000004b1072ca */ /* 0x000fe200000e0000 */
[----:B------:R-:W-:Y:S01]  /*64c0*/  VOTEU.ALL UP0, P2 ;  /* 0x0000000000ff7886 */ /* 0x000fe20001000000 */
[----:B------:R-:W-:Y:S01]  /*64d0*/  @!P2 R2UR UR4, R0 ;  /* 0x000000000004a2ca */ /* 0x000fe200000e0000 */
[----:B------:R-:W-:Y:S01]  /*64e0*/  UMOV UR9, UR17 ;  /* 0x0000001100097c82 */ /* 0x000fe20008000000 */
[----:B------:R-:W-:Y:S01]  /*64f0*/  UMOV UR11, UR43 ;  /* 0x0000002b000b7c82 */ /* 0x000fe20008000000 */
[----:B------:R-:W-:Y:S01]  /*6500*/  UMOV UR12, UR44 ;  /* 0x0000002c000c7c82 */ /* 0x000fe20008000000 */
[----:B------:R-:W-:Y:S01]  /*6510*/  UMOV UR13, UR45 ;  /* 0x0000002d000d7c82 */ /* 0x000fe20008000000 */
[----:B------:R-:W-:Y:S01]  /*6520*/  LOP3.LUT R8, R8, 0x1, RZ, 0x3c, !PT ;  /* 0x0000000108087812 */ /* 0x000fe200078e3cff */
[----:B------:R-:W-:Y:S01]  /*6530*/  IMAD.U32 R4, RZ, RZ, UR5 ;  /* 0x00000005ff047e24 */ /* 0x000fe2000f8e00ff */
[----:B------:R-:W-:Y:S02]  /*6540*/  UPLOP3.LUT UP2, UPT, UPT, UPT, UPT, 0x80, 0x8 ;  /* 0x000000000008789c */ /* 0x000fe40003f4f070 */
[----:B------:R-:W-:Y:S02]  /*6550*/  UIADD3 UR20, UPT, UPT, UR14, UR18, URZ ;  /* 0x000000120e147290 */ /* 0x000fe4000fffe0ff */
[----:B------:R-:W-:Y:S02]  /*6560*/  UIADD3 UR24, UPT, UPT, UR15, UR16, URZ ;  /* 0x000000100f187290 */ /* 0x000fe4000fffe0ff */
[----:B------:R-:W-:Y:S01]  /*6570*/  IMAD.U32 R5, RZ, RZ, UR4 ;  /* 0x00000004ff057e24 */ /* 0x000fe2000f8e00ff */
[----:B------:R-:W-:Y:S04]  /*6580*/  @!P2 R2UR UR4, R4 ;  /* 0x000000000404a2ca */ /* 0x000fe800000e0000 */
[----:B------:R-:W-:Y:S11]  /*6590*/  @!P2 R2UR UR5, R5 ;  /* 0x000000000505a2ca */ /* 0x000ff600000e0000 */
[----:B------:R-:W-:Y:S02]  /*65a0*/  @!UPT UIADD3 URZ, UPT, UPT, URZ, URZ, URZ ;  /* 0x000000fffffff290 */ /* 0x000fe4000fffe0ff */
[----:B------:R1:W-:Y:S01]  /*65b0*/  @!UP0 UTMALDG.4D [UR8], [UR4], desc[UR6] ;  /* 0x00000608040085b4 */ /* 0x0003e20008019000 */
[----:B------:R1:W-:Y:S01]  /*65c0*/  @!P2 SYNCS.ARRIVE.TRANS64.RED.A0TR RZ, [UR31+0x58], R2 ;  /* 0x00005802ffffa9a7 */ /* 0x0003e2000830041f */
[----:B------:R-:W-:Y:S01]  /*65d0*/  SYNCS.ARRIVE.TRANS64.RED.A1T0 RZ, [UR47], RZ ;  /* 0x000000ffffff79a7 */ /* 0x000fe2000810042f */
[----:B------:R-:W-:Y:S05]  /*65e0*/  BRA.U UP3, `(.L_x_93) ;  /* 0xffffffe9032c7547 */ /* 0x000fea000b83ffff */
[----:B------:R-:W2:Y:S02]  /*65f0*/  SYNCS.PHASECHK.TRANS64.TRYWAIT P0, [UR31+0x60], R10 ;  /* 0x0000600aff0075a7 */ /* 0x000ea4000800111f */
[----:B--2---:R-:W-:Y:S05]  /*6600*/  @!P0 BRA `(.L_x_94) ;  /* 0x0000006c00548947 */ /* 0x004fea0003800000 */
.L_x_223:
[----:B------:R-:W3:Y:S02]  /*6610*/  SYNCS.PHASECHK.TRANS64.TRYWAIT P0, [UR31+0x68], R10 ;  /* 0x0000680aff0075a7 */ /* 0x000ee4000800111f */
[----:B---3--:R-:W-:Y:S05]  /*6620*/  @!P0 BRA `(.L_x_95) ;  /* 0x0000006c00648947 */ /* 0x008fea0003800000 */
.L_x_225:
[----:B------:R-:W3:Y:S01]  /*6630*/  SYNCS.PHASECHK.TRANS64.TRYWAIT P0, [UR31+0x70], R10 ;  /* 0x0000700aff0075a7 */ /* 0x000ee2000800111f */
[----:B------:R-:W-:Y:S01]  /*6640*/  HFMA2 R0, -RZ, RZ, 0, 5.9604644775390625e-08 ;  /* 0x00000001ff007431 */ /* 0x000fe200000001ff */
[----:B---3--:R-:W-:Y:S06]  /*6650*/  @!P0 BRA `(.L_x_96) ;  /* 0x0000006c00708947 */ /* 0x008fec0003800000 */
.L_x_227:
[----:B-1----:R-:W-:Y:S02]  /*6660*/  MOV R2, UR31 ;  /* 0x0000001f00027c02 */ /* 0x002fe40008000f00 */
[----:B--2---:R-:W-:-:S07]  /*6670*/  SHF.L.U32 R3, R0, 0x1f, RZ ;  /* 0x0000001f00037819 */ /* 0x004fce00000006ff */
.L_x_97:
[----:B-1----:R1:W2:Y:S02]  /*6680*/  SYNCS.PHASECHK.TRANS64.TRYWAIT P0, [R2+URZ+0x78], R3 ;  /* 0x00007803020075a7 */ /* 0x0022a400080011ff */
[----:B--2---:R-:W-:Y:S05]  /*6690*/  @!P0 NANOSLEEP.SYNCS 0x989680 ;  /* 0x009896800000895d */ /* 0x004fea0003900000 */
[----:B------:R-:W2:Y:S02]  /*66a0*/  @!P0 SYNCS.PHASECHK.TRANS64 P0, [R2+URZ+0x78], R3 ;  /* 0x00007803020085a7 */ /* 0x000ea400080010ff */
[----:B--2---:R-:W-:Y:S05]  /*66b0*/  @P0 EXIT ;  /* 0x000000000000094d */ /* 0x004fea0003800000 */
[----:B------:R-:W-:Y:S05]  /*66c0*/  BRA `(.L_x_97) ;  /* 0xfffffffc00ec7947 */ /* 0x000fea000383ffff */
.L_x_78:
[----:B------:R-:W-:-:S06]  /*66d0*/  UISETP.GE.AND UP0, UPT, UR18, 0x4, UPT ;  /* 0x000000041200788c */ /* 0x000fcc000bf06270 */
[----:B------:R-:W-:-:S13]  /*66e0*/  PLOP3.LUT P0, PT, PT, PT, UP0, 0x80, 0x8 ;  /* 0x000000000008781c */ /* 0x000fda0003f0f008 */
[----:B-1----:R-:W-:Y:S05]  /*66f0*/  @!P0 EXIT ;  /* 0x000000000000894d */ /* 0x002fea0003800000 */
[----:B------:R-:W1:Y:S08]  /*6700*/  S2UR UR4, SR_CgaCtaId ;  /* 0x00000000000479c3 */ /* 0x000e700000008800 */
[----:B------:R-:W-:Y:S01]  /*6710*/  BAR.SYNC.DEFER_BLOCKING 0x6, 0xa0 ;  /* 0x0182800000007b1d */ /* 0x000fe20000010000 */
[C---:B------:R-:W-:Y:S01]  /*6720*/  IMAD.SHL.U32 R0, R66.reuse, 0x10, RZ ;  /* 0x0000001042007824 */ /* 0x040fe200078e00ff */
[C---:B------:R-:W-:Y:S01]  /*6730*/  SHF.L.U32 R23, R66.reuse, 0x10, RZ ;  /* 0x0000001042177819 */ /* 0x040fe200000006ff */
[C---:B------:R-:W-:Y:S01]  /*6740*/  IMAD.SHL.U32 R65, R66.reuse, 0x2, RZ ;  /* 0x0000000242417824 */ /* 0x040fe200078e00ff */
[----:B------:R-:W-:Y:S01]  /*6750*/  LOP3.LUT R67, R66, 0x60, RZ, 0xc0, !PT ;  /* 0x0000006042437812 */ /* 0x000fe200078ec0ff */
[----:B------:R-:W-:Y:S01]  /*6760*/  USHF.R.S32.HI UR54, URZ, 0x1f, UR5 ;  /* 0x0000001fff367899 */ /* 0x000fe20008011405 */
[----:B------:R-:W-:Y:S01]  /*6770*/  LOP3.LUT R4, R0, 0x60, RZ, 0xc0, !PT ;  /* 0x0000006000047812 */ /* 0x000fe200078ec0ff */
[----:B------:R-:W-:Y:S01]  /*6780*/  UMOV UR49, 0x400 ;  /* 0x0000040000317882 */ /* 0x000fe20000000000 */
[----:B------:R-:W2:Y:S01]  /*6790*/  LDCU.64 UR6, c[0x0][0x890] ;  /* 0x00011200ff0677ac */ /* 0x000ea20008000a00 */
[----:B------:R-:W3:Y:S01]  /*67a0*/  LDC.64 R60, c[0x0][0x8b0] ;  /* 0x00022c00ff3c7b82 */ /* 0x000ee20000000a00 */
[----:B------:R-:W-:Y:S01]  /*67b0*/  LOP3.LUT R65, R4, 0xc, R65, 0xf8, !PT ;  /* 0x0000000c04417812 */ /* 0x000fe200078ef841 */
[----:B------:R-:W-:Y:S01]  /*67c0*/  HFMA2 R63, -RZ, RZ, 0, 0 ;  /* 0x00000000ff3f7431 */ /* 0x000fe200000001ff */
[C---:B------:R-:W-:Y:S01]  /*67d0*/  LOP3.LUT R78, R66.reuse, 0x2, RZ, 0xc0, !PT ;  /* 0x00000002424e7812 */ /* 0x040fe200078ec0ff */
[----:B------:R-:W-:Y:S01]  /*67e0*/  ULEA.HI UR54, UR54, UR5, URZ, 0x7 ;  /* 0x0000000536367291 */ /* 0x000fe2000f8f38ff */
[----:B------:R-:W-:Y:S01]  /*67f0*/  LOP3.LUT R65, R65, 0x790, R0, 0xf8, !PT ;  /* 0x0000079041417812 */ /* 0x000fe200078ef800 */
[----:B------:R-:W-:Y:S01]  /*6800*/  IMAD.MOV.U32 R64, RZ, RZ, RZ ;  /* 0x000000ffff407224 */ /* 0x000fe200078e00ff */
[----:B------:R-:W-:Y:S01]  /*6810*/  LOP3.LUT R66, R66, 0x4, RZ, 0xc0, !PT ;  /* 0x0000000442427812 */ /* 0x000fe200078ec0ff */
[----:B------:R-:W4:Y:S01]  /*6820*/  LDC.64 R42, c[0x0][0x8a8] ;  /* 0x00022a00ff2a7b82 */ /* 0x000f220000000a00 */
[----:B------:R-:W-:Y:S01]  /*6830*/  MOV R22, RZ ;  /* 0x000000ff00167202 */ /* 0x000fe20000000f00 */
[----:B------:R-:W3:Y:S01]  /*6840*/  LDCU.64 UR56, c[0x0][0x348] ;  /* 0x00006900ff3877ac */ /* 0x000ee20008000a00 */
[----:B------:R-:W-:Y:S01]  /*6850*/  LOP3.LUT R23, R23, 0x600000, RZ, 0xc0, !PT ;  /* 0x0060000017177812 */ /* 0x000fe200078ec0ff */
[----:B-1----:R-:W-:Y:S01]  /*6860*/  ULEA UR49, UR4, UR49, 0x18 ;  /* 0x0000003104317291 */ /* 0x002fe2000f8ec0ff */
[----:B------:R-:W1:Y:S01]  /*6870*/  LDCU UR4, c[0x0][0x370] ;  /* 0x00006e00ff0477ac */ /* 0x000e620008000800 */
[----:B--2---:R-:W-:-:S02]  /*6880*/  IMAD.U32 R71, RZ, RZ, UR6 ;  /* 0x00000006ff477e24 */ /* 0x004fc4000f8e00ff */
[----:B------:R-:W-:Y:S01]  /*6890*/  IMAD.U32 R70, RZ, RZ, UR7 ;  /* 0x00000007ff467e24 */ /* 0x000fe2000f8e00ff */
[----:B------:R-:W2:Y:S04]  /*68a0*/  LDCU UR6, c[0x0][0x374] ;  /* 0x00006e80ff0677ac */ /* 0x000ea80008000800 */
[----:B------:R-:W3:Y:S01]  /*68b0*/  LDS R2, [UR49+0xe0] ;  /* 0x0000e031ff027984 */ /* 0x000ee20008000800 */
[----:B------:R-:W3:Y:S01]  /*68c0*/  LDCU UR45, c[0x0][0xb0c] ;  /* 0x00016180ff2d77ac */ /* 0x000ee20008000800 */
[----:B------:R-:W3:Y:S01]  /*68d0*/  LDCU UR38, c[0x0][0xb30] ;  /* 0x00016600ff2677ac */ /* 0x000ee20008000800 */
[----:B------:R-:W3:Y:S01]  /*68e0*/  LDCU.64 UR58, c[0x0][0x888] ;  /* 0x00011100ff3a77ac */ /* 0x000ee20008000a00 */
[----:B-1----:R-:W-:Y:S01]  /*68f0*/  IMAD.U32 R73, RZ, RZ, UR4 ;  /* 0x00000004ff497e24 */ /* 0x002fe2000f8e00ff */
[----:B------:R-:W-:Y:S01]  /*6900*/  UIADD3 UR4, UPT, UPT, UR49, 0x200, URZ ;  /* 0x0000020031047890 */ /* 0x000fe2000fffe0ff */
[----:B--2---:R-:W-:Y:S01]  /*6910*/  IMAD.U32 R72, RZ, RZ, UR6 ;  /* 0x00000006ff487e24 */ /* 0x004fe2000f8e00ff */
[----:B------:R-:W1:Y:S04]  /*6920*/  LDCU.64 UR46, c[0x0][0xb28] ;  /* 0x00016500ff2e77ac */ /* 0x000e680008000a00 */
[----:B------:R-:W-:Y:S01]  /*6930*/  IMAD.U32 R62, RZ, RZ, UR4 ;  /* 0x00000004ff3e7e24 */ /* 0x000fe2000f8e00ff */
[----:B------:R-:W2:Y:S03]  /*6940*/  LDCU.128 UR60, c[0x0][0xb10] ;  /* 0x00016200ff3c77ac */ /* 0x000ea60008000c00 */
[----:B------:R-:W-:Y:S01]  /*6950*/  IMAD R65, R65, 0x4, R62 ;  /* 0x0000000441417824 */ /* 0x000fe200078e023e */
[----:B------:R-:W-:Y:S01]  /*6960*/  USHF.R.S32.HI UR54, URZ, 0x7, UR54 ;  /* 0x00000007ff367899 */ /* 0x000fe20008011436 */
[----:B------:R-:W-:-:S02]  /*6970*/  UMOV UR55, URZ ;  /* 0x000000ff00377c82 */ /* 0x000fc40008000000 */
[--C-:B------:R-:W-:Y:S01]  /*6980*/  IMAD R78, R78, -0x10, R65.reuse ;  /* 0xfffffff04e4e7824 */ /* 0x100fe200078e0241 */
[----:B------:R-:W-:Y:S01]  /*6990*/  UMOV UR52, URZ ;  /* 0x000000ff00347c82 */ /* 0x000fe20008000000 */
[----:B------:R-:W-:Y:S01]  /*69a0*/  IMAD R77, R66, -0x10, R65 ;  /* 0xfffffff0424d7824 */ /* 0x000fe200078e0241 */
[C---:B---3--:R-:W-:Y:S02]  /*69b0*/  IADD3 R3, PT, PT, R2.reuse, 0x80, RZ ;  /* 0x0000008002037810 */ /* 0x048fe40007ffe0ff */
[----:B------:R-:W-:Y:S02]  /*69c0*/  LOP3.LUT R2, R2, 0xffff, RZ, 0xc0, !PT ;  /* 0x0000ffff02027812 */ /* 0x000fe400078ec0ff */
[----:B------:R-:W-:-:S05]  /*69d0*/  LOP3.LUT R3, R3, 0xffff, RZ, 0xc0, !PT ;  /* 0x0000ffff03037812 */ /* 0x000fca00078ec0ff */
[----:B-12-4-:R3:W-:Y:S02]  /*69e0*/  STL.64 [R1], R2 ;  /* 0x0000000201007387 */ /* 0x0167e40000100a00 */
.L_x_173:
[----:B---3--:R-:W-:Y:S04]  /*69f0*/  SHF.L.U32 R3, R63, 0x1f, RZ ;  /* 0x0000001f3f037819 */ /* 0x008fe800000006ff */
[----:B-1----:R-:W1:Y:S02]  /*6a00*/  SYNCS.PHASECHK.TRANS64.TRYWAIT P0, [UR49+0x90], R3 ;  /* 0x00009003ff0075a7 */ /* 0x002e640008001131 */
[----:B-1----:R-:W-:Y:S05]  /*6a10*/  @!P0 BRA `(.L_x_98) ;  /* 0x0000006800988947 */ /* 0x002fea0003800000 */
.L_x_229:
[----:B------:R-:W2:Y:S01]  /*6a20*/  LDS.128 R4, [UR49+0xd0] ;  /* 0x0000d031ff047984 */ /* 0x000ea20008000c00 */
[----:B------:R-:W-:Y:S01]  /*6a30*/  LEA R2, R22, UR48, 0x2 ;  /* 0x0000003016027c11 */ /* 0x000fe2000f8e10ff */
[----:B------:R-:W-:Y:S02]  /*6a40*/  UIADD3 UR4, UPT, UPT, UR49, 0x98, URZ ;  /* 0x0000009831047890 */ /* 0x000fe4000fffe0ff */
[----:B------:R-:W-:Y:S02]  /*6a50*/  UISETP.GE.AND UP0, UPT, UR39, 0x1, UPT ;  /* 0x000000012700788c */ /* 0x000fe4000bf06270 */
[----:B------:R-:W-:Y:S01]  /*6a60*/  UPRMT UR4, URZ, 0x654, UR4 ;  /* 0x00000654ff047896 */ /* 0x000fe20008000004 */
[----:B------:R-:W-:Y:S01]  /*6a70*/  @!PT LDS RZ, [RZ] ;  /* 0x00000000fffff984 */ /* 0x000fe20000000800 */
[----:B------:R-:W-:Y:S01]  /*6a80*/  @!PT LDS RZ, [RZ] ;  /* 0x00000000fffff984 */ /* 0x000fe20000000800 */
[----:B------:R-:W-:Y:S01]  /*6a90*/  @!PT LDS RZ, [RZ] ;  /* 0x00000000fffff984 */ /* 0x000fe20000000800 */
[----:B------:R-:W-:Y:S01]  /*6aa0*/  @!PT LDS RZ, [RZ] ;  /* 0x00000000fffff984 */ /* 0x000fe20000000800 */
[----:B------:R3:W-:Y:S06]  /*6ab0*/  MEMBAR.ALL.CTA ;  /* 0x0000000000007992 */ /* 0x0007ec0000008000 */
[----:B---3--:R-:W3:Y:S02]  /*6ac0*/  FENCE.VIEW.ASYNC.S ;  /* 0x00000000000073c6 */ /* 0x008ee40000000000 */
[----:B---3--:R-:W-:Y:S06]  /*6ad0*/  SYNCS.ARRIVE.TRANS64.RED.A1T0 RZ, [UR4], RZ ;  /* 0x000000ffffff79a7 */ /* 0x008fec0008100404 */
[----:B------:R-:W5:Y:S01]  /*6ae0*/  LDL R2, [R2] ;  /* 0x0000000002027983 */ /* 0x000f620000100800 */
[----:B--2---:R-:W-:Y:S11]  /*6af0*/  LOP3.LUT P0, RZ, R6, 0x1, RZ, 0xc0, !PT ;  /* 0x0000000106ff7812 */ /* 0x004ff6000780c0ff */
[----:B------:R-:W-:Y:S02]  /*6b00*/  @!UPT UIADD3 URZ, UPT, UPT, URZ, URZ, URZ ;  /* 0x000000fffffff290 */ /* 0x000fe4000fffe0ff */
[----:B------:R-:W-:Y:S01]  /*6b10*/  VOTEU.ANY UP1, P0 ;  /* 0x0000000000ff7886 */ /* 0x000fe20000020100 */
[----:B------:R-:W-:Y:S01]  /*6b20*/  PLOP3.LUT P0, PT, PT, PT, UP1, 0x80, 0x8 ;  /* 0x000000000008781c */ /* 0x000fe20003f0f018 */
[----:B------:R-:W-:Y:S06]  /*6b30*/  UP2UR UR4, UPR, URZ, 0x2 ;  /* 0x00000002ff047883 */ /* 0x000fec0008000000 */
[----:B------:R-:W-:Y:S06]  /*6b40*/  IMAD.U32 R81, RZ, RZ, UR4 ;  /* 0x00000004ff517e24 */ /* 0x000fec000f8e00ff */
[----:B-1----:R-:W-:Y:S02]  /*6b50*/  @P0 MOV R3, R4 ;  /* 0x0000000400030202 */ /* 0x002fe40000000f00 */
[----:B------:R-:W-:Y:S02]  /*6b60*/  @P0 LOP3.LUT R0, R5, 0xffff, RZ, 0xc0, !PT ;  /* 0x0000ffff05000812 */ /* 0x000fe400078ec0ff */
[----:B------:R-:W-:Y:S01]  /*6b70*/  @P0 R2UR UR5, R3 ;  /* 0x00000000030502ca */ /* 0x000fe200000e0000 */
[----:B------:R-:W-:Y:S01]  /*6b80*/  IMAD.U32 R3, RZ, RZ, UR54 ;  /* 0x00000036ff037e24 */ /* 0x000fe2000f8e00ff */
[----:B------:R-:W-:Y:S04]  /*6b90*/  @P0 R2UR UR4, R0 ;  /* 0x00000000000402ca */ /* 0x000fe800000e0000 */
[----:B------:R-:W-:Y:S07]  /*6ba0*/  IABS R0, R3 ;  /* 0x0000000300007213 */ /* 0x000fee0000000000 */
[----:B------:R-:W-:Y:S02]  /*6bb0*/  @UP1 UMOV UR37, UR5 ;  /* 0x0000000500251c82 */ /* 0x000fe40008000000 */
[----:B------:R-:W-:Y:S01]  /*6bc0*/  @UP1 UMOV UR36, UR4 ;  /* 0x0000000400241c82 */ /* 0x000fe20008000000 */
[----:B------:R-:W-:Y:S05]  /*6bd0*/  BRA.U !UP0, `(.L_x_99) ;  /* 0x0000000108d47547 */ /* 0x000fea000b800000 */
[----:B------:R-:W1:Y:S01]  /*6be0*/  LDCU UR14, c[0x0][0xb20] ;  /* 0x00016400ff0e77ac */ /* 0x000e620008000800 */
[----:B------:R-:W-:Y:S02]  /*6bf0*/  R2UR UR15, R72 ;  /* 0x00000000480f72ca */ /* 0x000fe400000e0000 */
[----:B------:R-:W-:Y:S01]  /*6c00*/  R2UR UR9, R73 ;  /* 0x00000000490972ca */ /* 0x000fe200000e0000 */
[----:B------:R-:W-:Y:S02]  /*6c10*/  UIMAD.WIDE.U32 UR10, UR36, UR63, URZ ;  /* 0x0000003f240a72a5 */ /* 0x000fe4000f8e00ff */
[----:B------:R-:W-:Y:S02]  /*6c20*/  UISETP.NE.AND UP0, UPT, UR62, 0x1, UPT ;  /* 0x000000013e00788c */ /* 0x000fe4000bf05270 */
[----:B------:R-:W-:Y:S02]  /*6c30*/  UISETP.NE.AND UP1, UPT, UR45, 0x1, UPT ;  /* 0x000000012d00788c */ /* 0x000fe4000bf25270 */
[----:B------:R-:W-:Y:S02]  /*6c40*/  UISETP.NE.AND UP2, UPT, UR39, 0x1, UPT ;  /* 0x000000012700788c */ /* 0x000fe4000bf45270 */
[----:B------:R-:W-:Y:S02]  /*6c50*/  UIMAD.WIDE.U32 UR12, UR37, UR60, URZ ;  /* 0x0000003c250c72a5 */ /* 0x000fe4000f8e00ff */
[----:B------:R-:W-:Y:S02]  /*6c60*/  UIMAD.WIDE.U32 UR4, UR15, UR63, URZ ;  /* 0x0000003f0f0472a5 */ /* 0x000fe4000f8e00ff */
[----:B------:R-:W-:Y:S05]  /*6c70*/  UIMAD.WIDE.U32 UR6, UR9, UR60, URZ ;  /* 0x0000003c090672a5 */ /* 0x000fea000f8e00ff */
[----:B------:R-:W-:Y:S02]  /*6c80*/  UMOV UR4, UR5 ;  /* 0x0000000500047c82 */ /* 0x000fe40008000000 */
[----:B-1----:R-:W-:Y:S01]  /*6c90*/  USHF.R.U32.HI UR8, URZ, UR14, UR4 ;  /* 0x0000000eff087299 */ /* 0x002fe20008011604 */
[----:B------:R-:W-:Y:S02]  /*6ca0*/  UMOV UR6, UR11 ;  /* 0x0000000b00067c82 */ /* 0x000fe40008000000 */
[----:B------:R-:W-:Y:S02]  /*6cb0*/  UMOV UR4, UR7 ;  /* 0x0000000700047c82 */ /* 0x000fe40008000000 */
[----:B------:R-:W-:Y:S02]  /*6cc0*/  USHF.R.U32.HI UR5, URZ, UR61, UR4 ;  /* 0x0000003dff057299 */ /* 0x000fe40008011604 */
[----:B------:R-:W-:Y:S02]  /*6cd0*/  USEL UR4, UR15, UR8, !UP0 ;  /* 0x000000080f047287 */ /* 0x000fe4000c000000 */
[----:B------:R-:W-:Y:S02]  /*6ce0*/  USHF.R.U32.HI UR8, URZ, UR14, UR6 ;  /* 0x0000000eff087299 */ /* 0x000fe40008011606 */
[----:B------:R-:W-:Y:S02]  /*6cf0*/  UIMAD.WIDE.U32 UR6, UR4, UR46, URZ ;  /* 0x0000002e040672a5 */ /* 0x000fe4000f8e00ff */
[----:B------:R-:W-:Y:S02]  /*6d00*/  USEL UR9, UR9, UR5, !UP1 ;  /* 0x0000000509097287 */ /* 0x000fe4000c800000 */
[----:B------:R-:W-:Y:S02]  /*6d10*/  USEL UR8, UR36, UR8, !UP0 ;  /* 0x0000000824087287 */ /* 0x000fe4000c000000 */
[----:B------:R-:W-:Y:S01]  /*6d20*/  UIMAD.WIDE.U32 UR10, UR9, UR46, URZ ;  /* 0x0000002e090a72a5 */ /* 0x000fe2000f8e00ff */
[----:B------:R-:W-:Y:S01]  /*6d30*/  UMOV UR6, UR7 ;  /* 0x0000000700067c82 */ /* 0x000fe20008000000 */
[----:B------:R-:W-:Y:S01]  /*6d40*/  UMOV UR5, UR13 ;  /* 0x0000000d00057c82 */ /* 0x000fe20008000000 */
[----:B------:R-:W-:Y:S02]  /*6d50*/  @UP2 USHF.R.U32.HI UR4, URZ, UR47, UR6 ;  /* 0x0000002fff042299 */ /* 0x000fe40008011606 */
[----:B------:R-:W-:Y:S02]  /*6d60*/  USHF.R.U32.HI UR5, URZ, UR61, UR5 ;  /* 0x0000003dff057299 */ /* 0x000fe40008011605 */
[----:B------:R-:W-:Y:S02]  /*6d70*/  UIMAD UR4, UR39, UR4, URZ ;  /* 0x00000004270472a4 */ /* 0x000fe4000f8e02ff */
[----:B------:R-:W-:Y:S02]  /*6d80*/  USEL UR5, UR37, UR5, !UP1 ;  /* 0x0000000525057287 */ /* 0x000fe4000c800000 */
[----:B------:R-:W-:Y:S01]  /*6d90*/  UISETP.GE.AND UP0, UPT, UR8, UR4, UPT ;  /* 0x000000040800728c */ /* 0x000fe2000bf06270 */
[----:B------:R-:W-:Y:S01]  /*6da0*/  UMOV UR6, UR11 ;  /* 0x0000000b00067c82 */ /* 0x000fe20008000000 */
[----:B------:R-:W-:Y:S02]  /*6db0*/  UIMAD.WIDE.U32 UR10, UR8, UR46, URZ ;  /* 0x0000002e080a72a5 */ /* 0x000fe4000f8e00ff */
[----:B------:R-:W-:Y:S04]  /*6dc0*/  @UP2 USHF.R.U32.HI UR9, URZ, UR47, UR6 ;  /* 0x0000002fff092299 */ /* 0x000fe80008011606 */
[----:B------:R-:W-:Y:S01]  /*6dd0*/  UIMAD UR6, UR39, UR9, URZ ;  /* 0x00000009270672a4 */ /* 0x000fe2000f8e02ff */
[----:B------:R-:W-:Y:S03]  /*6de0*/  UMOV UR4, UR11 ;  /* 0x0000000b00047c82 */ /* 0x000fe60008000000 */
[----:B------:R-:W-:Y:S02]  /*6df0*/  UISETP.GE.OR UP0, UPT, UR5, UR6, UP0 ;  /* 0x000000060500728c */ /* 0x000fe40008706670 */
[----:B------:R-:W-:Y:S02]  /*6e00*/  USHF.R.U32.HI UR4, URZ, UR47, UR4 ;  /* 0x0000002fff047299 */ /* 0x000fe40008011604 */
[----:B------:R-:W-:Y:S02]  /*6e10*/  UIMAD.WIDE.U32 UR6, UR5, UR46, URZ ;  /* 0x0000002e050672a5 */ /* 0x000fe4000f8e00ff */
[----:B------:R-:W-:Y:S02]  /*6e20*/  USEL UR11, UR8, UR4, !UP2 ;  /* 0x00000004080b7287 */ /* 0x000fe4000d000000 */
[----:B------:R-:W-:Y:S02]  /*6e30*/  UIADD3 UR6, UPT, UPT, -UR5, URZ, URZ ;  /* 0x000000ff05067290 */ /* 0x000fe4000fffe1ff */
[----:B------:R-:W-:Y:S02]  /*6e40*/  UIADD3 UR10, UPT, UPT, -UR11, URZ, URZ ;  /* 0x000000ff0b0a7290 */ /* 0x000fe4000fffe1ff */
[----:B------:R-:W-:Y:S02]  /*6e50*/  UIMAD UR6, UR45, UR6, UR37 ;  /* 0x000000062d0672a4 */ /* 0x000fe4000f8e0225 */
[----:B------:R-:W-:Y:S01]  /*6e60*/  UIMAD UR10, UR39, UR10, UR8 ;  /* 0x0000000a270a72a4 */ /* 0x000fe2000f8e0208 */
[----:B------:R-:W-:Y:S01]  /*6e70*/  @!UP0 UMOV UR4, UR7 ;  /* 0x0000000700048c82 */ /* 0x000fe20008000000 */
[----:B------:R-:W-:Y:S02]  /*6e80*/  UIADD3 UR7, UPT, UPT, -UR8, URZ, URZ ;  /* 0x000000ff08077290 */ /* 0x000fe4000fffe1ff */
[----:B------:R-:W-:Y:S04]  /*6e90*/  @!UP0 USHF.R.U32.HI UR4, URZ, UR47, UR4 ;  /* 0x0000002fff048299 */ /* 0x000fe80008011604 */
[----:B------:R-:W-:Y:S04]  /*6ea0*/  @!UP0 USEL UR4, UR5, UR4, !UP2 ;  /* 0x0000000405048287 */ /* 0x000fe8000d000000 */
[----:B------:R-:W-:Y:S02]  /*6eb0*/  @!UP0 UIMAD UR9, UR9, UR10, UR4 ;  /* 0x0000000a090982a4 */ /* 0x000fe4000f8e0204 */
[----:B------:R-:W-:Y:S02]  /*6ec0*/  @!UP0 UIADD3 UR10, UPT, UPT, UR11, -UR4, URZ ;  /* 0x800000040b0a8290 */ /* 0x000fe4000fffe0ff */
[----:B------:R-:W-:Y:S02]  /*6ed0*/  UIMAD UR4, UR62, UR7, UR36 ;  /* 0x000000073e0472a4 */ /* 0x000fe4000f8e0224 */
[----:B------:R-:W-:Y:S03]  /*6ee0*/  @!UP0 UIMAD UR8, UR10, UR39, UR5 ;  /* 0x000000270a0882a4 */ /* 0x000fe6000f8e0205 */
[----:B------:R-:W-:Y:S02]  /*6ef0*/  @!UP0 UMOV UR5, UR9 ;  /* 0x0000000900058c82 */ /* 0x000fe40008000000 */
[----:B------:R-:W-:Y:S02]  /*6f00*/  UIMAD UR37, UR5, UR45, UR6 ;  /* 0x0000002d052572a4 */ /* 0x000fe4000f8e0206 */
[----:B------:R-:W-:Y:S11]  /*6f10*/  UIMAD UR36, UR8, UR62, UR4 ;  /* 0x0000003e082472a4 */ /* 0x000ff6000f8e0204 */
[----:B------:R-:W-:Y:S01]  /*6f20*/  @!UPT UIADD3 URZ, UPT, UPT, URZ, URZ, URZ ;  /* 0x000000fffffff290 */ /* 0x000fe2000fffe0ff */
.L_x_99:
[----:B------:R-:W1:Y:S01]  /*6f30*/  LDCU UR11, c[0x0][0x388] ;  /* 0x00007100ff0b77ac */ /* 0x000e620008000800 */
[----:B------:R-:W-:Y:S01]  /*6f40*/  R2UR UR6, R0 ;  /* 0x00000000000672ca */ /* 0x000fe200000e0000 */
[----:B------:R-:W-:Y:S01]  /*6f50*/  BSSY.RECONVERGENT B6, `(.L_x_100) ;  /* 0x0000076000067945 */ /* 0x000fe20003800200 */
[----:B------:R-:W-:Y:S01]  /*6f60*/  IABS R3, R3 ;  /* 0x0000000300037213 */ /* 0x000fe20000000000 */
[----:B------:R-:W-:Y:S01]  /*6f70*/  USHF.L.U32 UR42, UR24, 0x7, URZ ;  /* 0x00000007182a7899 */ /* 0x000fe200080006ff */
[----:B------:R-:W-:Y:S02]  /*6f80*/  @P0 SHF.R.U32.HI R4, RZ, 0x10, R5 ;  /* 0x00000010ff040819 */ /* 0x000fe40000011605 */
[----:B------:R-:W-:Y:S01]  /*6f90*/  R2UR UR16, R79 ;  /* 0x000000004f1072ca */ /* 0x000fe200000e0000 */
[----:B------:R-:W-:Y:S01]  /*6fa0*/  IMAD.MOV R3, RZ, RZ, -R3 ;  /* 0x000000ffff037224 */ /* 0x000fe200078e0a03 */
[----:B------:R-:W-:Y:S02]  /*6fb0*/  @P0 R2UR UR16, R4 ;  /* 0x00000000041002ca */ /* 0x000fe400000e0000 */
[----:B------:R-:W-:Y:S02]  /*6fc0*/  LOP3.LUT P0, RZ, R62, 0x1b0, RZ, 0xc0, !PT ;  /* 0x000001b03eff7812 */ /* 0x000fe4000780c0ff */
[----:B------:R-:W-:Y:S01]  /*6fd0*/  R2UR UR9, R3 ;  /* 0x00000000030972ca */ /* 0x000fe200000e0000 */
[----:B------:R-:W2:Y:S08]  /*6fe0*/  I2F.RP R9, UR6 ;  /* 0x0000000600097d06 */ /* 0x000eb00008209400 */
[----:B------:R-:W-:Y:S02]  /*6ff0*/  IMAD.U32 R79, RZ, RZ, UR16 ;  /* 0x00000010ff4f7e24 */ /* 0x000fe4000f8e00ff */
[----:B--2---:R-:W2:Y:S02]  /*7000*/  MUFU.RCP R0, R9 ;  /* 0x0000000900007308 */ /* 0x004ea40000001000 */
[----:B--2---:R-:W-:Y:S08]  /*7010*/  VIADD R8, R0, 0xffffffe ;  /* 0x0ffffffe00087836 */ /* 0x004ff00000000000 */
[----:B------:R-:W2:Y:S02]  /*7020*/  F2I.FTZ.U32.TRUNC.NTZ R0, R8 ;  /* 0x0000000800007305 */ /* 0x000ea4000021f000 */
[----:B--2---:R-:W-:Y:S01]  /*7030*/  R2UR UR5, R0 ;  /* 0x00000000000572ca */ /* 0x004fe200000e0000 */
[----:B------:R-:W-:Y:S05]  /*7040*/  IMAD.U32 R0, RZ, RZ, UR20 ;  /* 0x00000014ff007e24 */ /* 0x000fea000f8e00ff */
[----:B------:R-:W-:Y:S04]  /*7050*/  IABS R0, R0 ;  /* 0x0000000000007213 */ /* 0x000fe80000000000 */
[----:B------:R-:W-:Y:S01]  /*7060*/  R2UR UR8, R0 ;  /* 0x00000000000872ca */ /* 0x000fe200000e0000 */
[----:B-1----:R-:W-:Y:S02]  /*7070*/  IMAD.U32 R0, RZ, RZ, UR11 ;  /* 0x0000000bff007e24 */ /* 0x002fe4000f8e00ff */
[----:B------:R-:W-:Y:S03]  /*7080*/  UIADD3 UR4, UPT, UPT, URZ, -UR5, URZ ;  /* 0x80000005ff047290 */ /* 0x000fe6000fffe0ff */
[----:B------:R-:W-:Y:S01]  /*7090*/  IABS R9, R0 ;  /* 0x0000000000097213 */ /* 0x000fe20000000000 */
[----:B------:R-:W-:Y:S03]  /*70a0*/  UIMAD UR7, UR4, UR6, URZ ;  /* 0x00000006040772a4 */ /* 0x000fe6000f8e02ff */
[----:B------:R-:W-:Y:S01]  /*70b0*/  UMOV UR4, URZ ;  /* 0x000000ff00047c82 */ /* 0x000fe20008000000 */
[----:B------:R-:W1:Y:S01]  /*70c0*/  I2F.RP R0, R9 ;  /* 0x0000000900007306 */ /* 0x000e620000209400 */
[----:B------:R-:W-:Y:S07]  /*70d0*/  UIMAD.WIDE.U32 UR4, UR5, UR7, UR4 ;  /* 0x00000007050472a5 */ /* 0x000fee000f8e0004 */
[----:B------:R-:W-:Y:S02]  /*70e0*/  UMOV UR4, UR5 ;  /* 0x0000000500047c82 */ /* 0x000fe40008000000 */
[----:B------:R-:W-:Y:S01]  /*70f0*/  UIMAD.WIDE.U32 UR4, UR4, UR8, URZ ;  /* 0x00000008040472a5 */ /* 0x000fe2000f8e00ff */
[----:B-1----:R-:W1:Y:S06]  /*7100*/  MUFU.RCP R0, R0 ;  /* 0x0000000000007308 */ /* 0x002e6c0000001000 */
[----:B------:R-:W-:Y:S02]  /*7110*/  UMOV UR43, UR5 ;  /* 0x00000005002b7c82 */ /* 0x000fe40008000000 */
[----:B------:R-:W-:Y:S04]  /*7120*/  UIMAD UR4, UR43, UR9, UR8 ;  /* 0x000000092b0472a4 */ /* 0x000fe8000f8e0208 */
[----:B------:R-:W-:Y:S01]  /*7130*/  UISETP.GT.U32.AND UP0, UPT, UR6, UR4, UPT ;  /* 0x000000040600728c */ /* 0x000fe2000bf04070 */
[----:B-1----:R-:W-:Y:S10]  /*7140*/  VIADD R10, R0, 0xffffffe ;  /* 0x0ffffffe000a7836 */ /* 0x002ff40000000000 */
[----:B------:R-:W-:Y:S02]  /*7150*/  @!UP0 UIADD3 UR4, UPT, UPT, UR4, -UR6, URZ ;  /* 0x8000000604048290 */ /* 0x000fe4000fffe0ff */
[----:B------:R-:W-:Y:S01]  /*7160*/  @!UP0 UIADD3 UR43, UPT, UPT, UR43, 0x1, URZ ;  /* 0x000000012b2b8890 */ /* 0x000fe2000fffe0ff */
[----:B------:R-:W1:Y:S01]  /*7170*/  F2I.FTZ.U32.TRUNC.NTZ R11, R10 ;  /* 0x0000000a000b7305 */ /* 0x000e62000021f000 */
[----:B------:R-:W-:Y:S02]  /*7180*/  UISETP.GE.U32.AND UP2, UPT, UR4, UR6, UPT ;  /* 0x000000060400728c */ /* 0x000fe4000bf46070 */
[----:B------:R-:W-:Y:S02]  /*7190*/  ULOP3.LUT UR4, UR20, UR54, URZ, 0x3c, !UPT ;  /* 0x0000003614047292 */ /* 0x000fe4000f8e3cff */
[----:B------:R-:W-:Y:S02]  /*71a0*/  UISETP.NE.AND UP0, UPT, UR54, URZ, UPT ;  /* 0x000000ff3600728c */ /* 0x000fe4000bf05270 */
[----:B------:R-:W-:Y:S05]  /*71b0*/  UISETP.GE.AND UP1, UPT, UR4, URZ, UPT ;  /* 0x000000ff0400728c */ /* 0x000fea000bf26270 */
[----:B------:R-:W-:Y:S01]  /*71c0*/  @UP2 UIADD3 UR43, UPT, UPT, UR43, 0x1, URZ ;  /* 0x000000012b2b2890 */ /* 0x000fe2000fffe0ff */
[--C-:B-1----:R-:W-:Y:S02]  /*71d0*/  IMAD.MOV R8, RZ, RZ, -R11.reuse ;  /* 0x000000ffff087224 */ /* 0x102fe400078e0a0b */
[----:B------:R-:W-:Y:S03]  /*71e0*/  IMAD.MOV.U32 R10, RZ, RZ, RZ ;  /* 0x000000ffff0a7224 */ /* 0x000fe600078e00ff */
[----:B------:R-:W-:Y:S01]  /*71f0*/  @!UP1 UIADD3 UR43, UPT, UPT, -UR43, URZ, URZ ;  /* 0x000000ff2b2b9290 */ /* 0x000fe2000fffe1ff */
[----:B------:R-:W-:Y:S01]  /*7200*/  IMAD R3, R8, R9, RZ ;  /* 0x0000000908037224 */ /* 0x000fe200078e02ff */
[----:B------:R-:W-:Y:S02]  /*7210*/  UISETP.NE.AND UP1, UPT, UR38, 0x1, UPT ;  /* 0x000000012600788c */ /* 0x000fe4000bf25270 */
[----:B------:R-:W-:Y:S01]  /*7220*/  @!UP0 ULOP3.LUT UR43, URZ, UR54, URZ, 0x33, !UPT ;  /* 0x00000036ff2b8292 */ /* 0x000fe2000f8e33ff */
[----:B------:R-:W-:Y:S05]  /*7230*/  IMAD.HI.U32 R11, R11, R3, R10 ;  /* 0x000000030b0b7227 */ /* 0x000fea00078e000a */
[----:B------:R-:W-:Y:S03]  /*7240*/  MOV R0, UR43 ;  /* 0x0000002b00007c02 */ /* 0x000fe60008000f00 */
[----:B------:R-:W1:Y:S01]  /*7250*/  @!UP1 LDCU.128 UR12, c[0x0][0xb10] ;  /* 0x00016200ff0c97ac */ /* 0x000e620008000c00 */
[----:B------:R-:W-:Y:S05]  /*7260*/  IABS R0, R0 ;  /* 0x0000000000007213 */ /* 0x000fea0000000000 */
[----:B------:R-:W-:Y:S01]  /*7270*/  IMAD.HI.U32 R11, R11, R0, RZ ;  /* 0x000000000b0b7227 */ /* 0x000fe200078e00ff */
[----:B------:R-:W2:Y:S03]  /*7280*/  @!UP1 LDCU UR10, c[0x0][0xb20] ;  /* 0x00016400ff0a97ac */ /* 0x000ea60008000800 */
[----:B------:R-:W-:Y:S01]  /*7290*/  IMAD.MOV R3, RZ, RZ, -R11 ;  /* 0x000000ffff037224 */ /* 0x000fe200078e0a0b */
[----:B------:R-:W3:Y:S03]  /*72a0*/  @!UP1 LDCU UR5, c[0x0][0xb0c] ;  /* 0x00016180ff0597ac */ /* 0x000ee60008000800 */
[C---:B------:R-:W-:Y:S01]  /*72b0*/  IMAD R0, R9.reuse, R3, R0 ;  /* 0x0000000309007224 */ /* 0x040fe200078e0200 */
[----:B-1----:R-:W-:Y:S04]  /*72c0*/  UIMAD.WIDE.U32 UR6, UR36, UR15, URZ ;  /* 0x0000000f240672a5 */ /* 0x002fe8000f8e00ff */
[----:B------:R-:W-:Y:S01]  /*72d0*/  ISETP.GT.U32.AND P1, PT, R9, R0, PT ;  /* 0x000000000900720c */ /* 0x000fe20003f24070 */
[----:B------:R-:W-:Y:S02]  /*72e0*/  UIMAD.WIDE.U32 UR8, UR37, UR12, URZ ;  /* 0x0000000c250872a5 */ /* 0x000fe4000f8e00ff */
[----:B------:R-:W-:Y:S02]  /*72f0*/  @!UP1 UISETP.NE.AND UP0, UPT, UR14, 0x1, UPT ;  /* 0x000000010e00988c */ /* 0x000fe4000bf05270 */
[----:B------:R-:W-:Y:S01]  /*7300*/  ULOP3.LUT UR8, UR43, UR11, URZ, 0x3c, !UPT ;  /* 0x0000000b2b087292 */ /* 0x000fe2000f8e3cff */
[----:B------:R-:W-:Y:S02]  /*7310*/  @!UP1 UMOV UR6, UR7 ;  /* 0x0000000700069c82 */ /* 0x000fe40008000000 */
[----:B------:R-:W-:Y:S01]  /*7320*/  @!UP1 UMOV UR4, UR9 ;  /* 0x0000000900049c82 */ /* 0x000fe20008000000 */
[----:B--2---:R-:W-:Y:S02]  /*7330*/  @!UP1 USHF.R.U32.HI UR6, URZ, UR10, UR6 ;  /* 0x0000000aff069299 */ /* 0x004fe40008011606 */
[----:B---3--:R-:W-:Y:S02]  /*7340*/  @!UP1 UISETP.NE.AND UP2, UPT, UR5, 0x1, UPT ;  /* 0x000000010500988c */ /* 0x008fe4000bf45270 */
[----:B------:R-:W-:Y:S01]  /*7350*/  @!UP1 USHF.R.U32.HI UR4, URZ, UR13, UR4 ;  /* 0x0000000dff049299 */ /* 0x000fe20008011604 */
[----:B------:R-:W-:Y:S01]  /*7360*/  @!P1 IMAD.IADD R0, R0, 0x1, -R9 ;  /* 0x0000000100009824 */ /* 0x000fe200078e0a09 */
[----:B------:R-:W-:Y:S01]  /*7370*/  @!UP1 USEL UR6, UR36, UR6, !UP0 ;  /* 0x0000000624069287 */ /* 0x000fe2000c000000 */
[----:B------:R-:W-:Y:S01]  /*7380*/  @!P1 IADD3 R11, PT, PT, R11, 0x1, RZ ;  /* 0x000000010b0b9810 */ /* 0x000fe20007ffe0ff */
[----:B------:R-:W-:Y:S02]  /*7390*/  @!UP1 USEL UR7, UR37, UR4, !UP2 ;  /* 0x0000000425079287 */ /* 0x000fe4000d000000 */
[----:B------:R-:W-:Y:S01]  /*73a0*/  UISETP.GE.AND UP0, UPT, UR8, URZ, UPT ;  /* 0x000000ff0800728c */ /* 0x000fe2000bf06270 */
[----:B------:R-:W-:Y:S01]  /*73b0*/  ISETP.GE.U32.AND P2, PT, R0, R9, PT ;  /* 0x000000090000720c */ /* 0x000fe20003f46070 */
[----:B------:R-:W-:Y:S02]  /*73c0*/  UISETP.NE.AND UP2, UPT, UR11, URZ, UPT ;  /* 0x000000ff0b00728c */ /* 0x000fe4000bf45270 */
[----:B------:R-:W-:Y:S02]  /*73d0*/  @!UP1 UIADD3 UR4, UPT, UPT, -UR7, UR6, URZ ;  /* 0x0000000607049290 */ /* 0x000fe4000fffe1ff */
[----:B------:R-:W-:Y:S02]  /*73e0*/  @!UP1 UIADD3 UR6, UPT, UPT, UR7, -UR6, URZ ;  /* 0x8000000607069290 */ /* 0x000fe4000fffe0ff */
[----:B------:R-:W-:Y:S02]  /*73f0*/  @!UP1 UIMAD UR37, UR4, UR5, UR37 ;  /* 0x00000005042592a4 */ /* 0x000fe4000f8e0225 */
[----:B------:R-:W-:Y:S02]  /*7400*/  UIADD3 UR4, UPT, UPT, -UR43, URZ, URZ ;  /* 0x000000ff2b047290 */ /* 0x000fe4000fffe1ff */
[----:B------:R-:W-:Y:S02]  /*7410*/  @!UP1 UIMAD UR36, UR6, UR14, UR36 ;  /* 0x0000000e062492a4 */ /* 0x000fe4000f8e0224 */
[----:B------:R-:W-:Y:S01]  /*7420*/  UIMAD UR5, UR54, UR4, UR20 ;  /* 0x00000004360572a4 */ /* 0x000fe2000f8e0214 */
[----:B------:R-:W-:Y:S03]  /*7430*/  @P2 VIADD R11, R11, 0x1 ;  /* 0x000000010b0b2836 */ /* 0x000fe60000000000 */
[----:B------:R-:W-:Y:S02]  /*7440*/  USHF.L.U32 UR53, UR5, 0x7, URZ ;  /* 0x0000000705357899 */ /* 0x000fe400080006ff */
[----:B------:R-:W-:Y:S11]  /*7450*/  R2UR UR44, R11 ;  /* 0x000000000b2c72ca */ /* 0x000ff600000e0000 */
[----:B------:R-:W-:Y:S02]  /*7460*/  @!UPT UIADD3 URZ, UPT, UPT, URZ, URZ, URZ ;  /* 0x000000fffffff290 */ /* 0x000fe4000fffe0ff */
[----:B------:R-:W-:Y:S02]  /*7470*/  @!UP0 UIADD3 UR44, UPT, UPT, -UR44, URZ, URZ ;  /* 0x000000ff2c2c8290 */ /* 0x000fe4000fffe1ff */
[----:B------:R-:W-:Y:S04]  /*7480*/  @!UP2 ULOP3.LUT UR44, URZ, UR11, URZ, 0x33, !UPT ;  /* 0x0000000bff2ca292 */ /* 0x000fe8000f8e33ff */
[----:B------:R-:W-:Y:S04]  /*7490*/  UIADD3 UR4, UPT, UPT, -UR44, URZ, URZ ;  /* 0x000000ff2c047290 */ /* 0x000fe8000fffe1ff */
[----:B------:R-:W-:Y:S01]  /*74a0*/  UIMAD UR43, UR11, UR4, UR43 ;  /* 0x000000040b2b72a4 */ /* 0x000fe2000f8e022b */
[----:B------:R-:W-:Y:S11]  /*74b0*/  @!P0 BRA `(.L_x_101) ;  /* 0x00000000007c8947 */ /* 0x000ff60003800000 */
[----:B------:R-:W1:Y:S01]  /*74c0*/  LDCU.64 UR8, c[0x4][0x80] ;  /* 0x01001000ff0877ac */ /* 0x000e620008000a00 */
[----:B------:R-:W-:Y:S01]  /*74d0*/  MOV R16, 0x0 ;  /* 0x0000000000107802 */ /* 0x000fe20000000f00 */
[----:B------:R-:W-:Y:S02]  /*74e0*/  HFMA2 R12, -RZ, RZ, 0, 5.9604644775390625e-08 ;  /* 0x00000001ff0c7431 */ /* 0x000fe400000001ff */
[----:B------:R-:W-:Y:S01]  /*74f0*/  IMAD.MOV.U32 R8, RZ, RZ, 0x70 ;  /* 0x00000070ff087424 */ /* 0x000fe200078e00ff */
[----:B------:R2:W3:Y:S01]  /*7500*/  LDC.64 R14, c[0x4][R16] ;  /* 0x01000000100e7b82 */ /* 0x0004e20000000a00 */
[----:B------:R-:W4:Y:S01]  /*7510*/  LDCU.64 UR6, c[0x4][0x88] ;  /* 0x01001100ff0677ac */ /* 0x000f220008000a00 */
[----:B------:R-:W-:Y:S01]  /*7520*/  IMAD.MOV.U32 R13, RZ, RZ, RZ ;  /* 0x000000ffff0d7224 */ /* 0x000fe200078e00ff */
[----:B------:R-:W2:Y:S01]  /*7530*/  LDCU.64 UR4, c[0x4][0x8] ;  /* 0x01000100ff0477ac */ /* 0x000ea20008000a00 */
[----:B-1----:R-:W-:Y:S01]  /*7540*/  MOV R5, UR9 ;  /* 0x0000000900057c02 */ /* 0x002fe20008000f00 */
[----:B------:R-:W-:Y:S01]  /*7550*/  IMAD.U32 R4, RZ, RZ, UR8 ;  /* 0x00000008ff047e24 */ /* 0x000fe2000f8e00ff */
[----:B----4-:R-:W-:Y:S01]  /*7560*/  MOV R7, UR7 ;  /* 0x0000000700077c02 */ /* 0x010fe20008000f00 */
[----:B------:R-:W-:Y:S01]  /*7570*/  IMAD.U32 R6, RZ, RZ, UR6 ;  /* 0x00000006ff067e24 */ /* 0x000fe2000f8e00ff */
[----:B--2---:R-:W-:Y:S01]  /*7580*/  MOV R11, UR5 ;  /* 0x00000005000b7c02 */ /* 0x004fe20008000f00 */
[----:B------:R-:W-:Y:S02]  /*7590*/  IMAD.U32 R10, RZ, RZ, UR4 ;  /* 0x00000004ff0a7e24 */ /* 0x000fe4000f8e00ff */
[----:B------:R-:W-:Y:S07]  /*75a0*/  LEPC R20, `(.L_x_102) ;  /* 0x000000001014794e */ /* 0x000fee0000000000 */
[----:B---3-5:R-:W-:Y:S05]  /*75b0*/  CALL.ABS.NOINC R14 ;  /* 0x000000000e007343 */ /* 0x028fea0003c00000 */
.L_x_102:
[----:B------:R-:W1:Y:S01]  /*75c0*/  LDCU.64 UR8, c[0x4][0x80] ;  /* 0x01001000ff0877ac */ /* 0x000e620008000a00 */
[----:B------:R-:W2:Y:S01]  /*75d0*/  LDC.64 R16, c[0x4][R16] ;  /* 0x0100000010107b82 */ /* 0x000ea20000000a00 */
[----:B------:R-:W-:Y:S02]  /*75e0*/  HFMA2 R12, -RZ, RZ, 0, 5.9604644775390625e-08 ;  /* 0x00000001ff0c7431 */ /* 0x000fe400000001ff */
[----:B------:R-:W-:Y:S02]  /*75f0*/  IMAD.MOV.U32 R8, RZ, RZ, 0x70 ;  /* 0x00000070ff087424 */ /* 0x000fe400078e00ff */
[----:B------:R-:W-:Y:S01]  /*7600*/  IMAD.MOV.U32 R13, RZ, RZ, RZ ;  /* 0x000000ffff0d7224 */ /* 0x000fe200078e00ff */
[----:B------:R-:W3:Y:S01]  /*7610*/  LDCU.64 UR6, c[0x4][0x88] ;  /* 0x01001100ff0677ac */ /* 0x000ee20008000a00 */
[----:B------:R-:W4:Y:S01]  /*7620*/  LDCU.64 UR4, c[0x4][0x8] ;  /* 0x01000100ff0477ac */ /* 0x000f220008000a00 */
[----:B-1----:R-:W-:Y:S02]  /*7630*/  MOV R4, UR8 ;  /* 0x0000000800047c02 */ /* 0x002fe40008000f00 */
[----:B------:R-:W-:Y:S02]  /*7640*/  MOV R5, UR9 ;  /* 0x0000000900057c02 */ /* 0x000fe40008000f00 */
[----:B---3--:R-:W-:Y:S01]  /*7650*/  MOV R7, UR7 ;  /* 0x0000000700077c02 */ /* 0x008fe20008000f00 */
[----:B------:R-:W-:Y:S01]  /*7660*/  IMAD.U32 R6, RZ, RZ, UR6 ;  /* 0x00000006ff067e24 */ /* 0x000fe2000f8e00ff */
[----:B----4-:R-:W-:Y:S01]  /*7670*/  MOV R11, UR5 ;  /* 0x00000005000b7c02 */ /* 0x010fe20008000f00 */
[----:B------:R-:W-:Y:S02]  /*7680*/  IMAD.U32 R10, RZ, RZ, UR4 ;  /* 0x00000004ff0a7e24 */ /* 0x000fe4000f8e00ff */
[----:B------:R-:W-:Y:S07]  /*7690*/  LEPC R20, `(.L_x_101) ;  /* 0x000000001014794e */ /* 0x000fee0000000000 */
[----:B--2---:R-:W-:Y:S05]  /*76a0*/  CALL.ABS.NOINC R16 ;  /* 0x0000000010007343 */ /* 0x004fea0003c00000 */
.L_x_101:
[----:B------:R-:W-:Y:S05]  /*76b0*/  BSYNC.RECONVERGENT B6 ;  /* 0x0000000000067941 */ /* 0x000fea0003800200 */
.L_x_100:
[----:B------:R-:W-:Y:S02]  /*76c0*/  R2UR UR6, R76 ;  /* 0x000000004c0672ca */ /* 0x000fe400000e0000 */
[----:B------:R-:W-:Y:S02]  /*76d0*/  R2UR UR5, R71 ;  /* 0x00000000470572ca */ /* 0x000fe400000e0000 */
[----:B------:R-:W-:Y:S02]  /*76e0*/  R2UR UR4, R70 ;  /* 0x00000000460472ca */ /* 0x000fe400000e0000 */
[----:B------:R-:W-:Y:S02]  /*76f0*/  ISETP.NE.U32.AND P4, PT, R60, RZ, PT ;  /* 0x000000ff3c00720c */ /* 0x000fe40003f85070 */
[----:B------:R-:W-:Y:S02]  /*7700*/  ISETP.NE.U32.AND P2, PT, RZ, UR58, PT ;  /* 0x0000003aff007c0c */ /* 0x000fe4000bf45070 */
[----:B------:R-:W-:Y:S02]  /*7710*/  ISETP.NE.AND.EX P4, PT, R61, RZ, PT, P4 ;  /* 0x000000ff3d00720c */ /* 0x000fe40003f85340 */
[----:B------:R-:W-:Y:S01]  /*7720*/  ISETP.NE.AND.EX P2, PT, RZ, UR59, PT, P2 ;  /* 0x0000003bff007c0c */ /* 0x000fe2000bf45320 */
[----:B------:R-:W-:Y:S02]  /*7730*/  UISETP.NE.AND UP2, UPT, UR6, URZ, UPT ;  /* 0x000000ff0600728c */ /* 0x000fe4000bf45270 */
[----:B------:R-:W-:Y:S04]  /*7740*/  UISETP.NE.U32.AND UP0, UPT, UR5, URZ, UPT ;  /* 0x000000ff0500728c */ /* 0x000fe8000bf05070 */
[----:B------:R-:W-:Y:S01]  /*7750*/  UISETP.NE.AND.EX UP1, UPT, UR4, URZ, UPT, UP0 ;  /* 0x000000ff0400728c */ /* 0x000fe2000bf25300 */
[----:B------:R-:W-:Y:S01]  /*7760*/  PLOP3.LUT P1, PT, PT, PT, UP2, 0x80, 0x8 ;  /* 0x000000000008781c */ /* 0x000fe20003f2f028 */
[----:B------:R-:W-:Y:S03]  /*7770*/  UPLOP3.LUT UP0, UPT, UPT, UPT, UPT, 0x40, 0x4 ;  /* 0x000000000004789c */ /* 0x000fe60003f0e870 */
[----:B------:R-:W-:Y:S06]  /*7780*/  @UP2 UPLOP3.LUT UP0, UPT, UPT, UPT, UP1, 0x80, 0x8 ;  /* 0x000000000008289c */ /* 0x000fec0003f0f010 */
[----:B------:R-:W-:Y:S01]  /*7790*/  PLOP3.LUT P0, PT, PT, PT, UP0, 0x80, 0x8 ;  /* 0x000000000008781c */ /* 0x000fe20003f0f008 */
[----:B------:R-:W-:Y:S01]  /*77a0*/  @!UPT UIADD3 URZ, UPT, UPT, URZ, URZ, URZ ;  /* 0x000000fffffff290 */ /* 0x000fe2000fffe0ff */
[----:B------:R-:W-:Y:S11]  /*77b0*/  BRA.U !UP1, `(.L_x_103) ;  /* 0x0000000109407547 */ /* 0x000ff6000b800000 */
[----:B------:R-:W-:Y:S01]  /*77c0*/  UISETP.NE.U32.AND UP0, UPT, UR58, URZ, UPT ;  /* 0x000000ff3a00728c */ /* 0x000fe2000bf05070 */
[----:B------:R-:W-:Y:S01]  /*77d0*/  R2UR UR6, R71 ;  /* 0x00000000470672ca */ /* 0x000fe200000e0000 */
[----:B------:R-:W1:Y:S01]  /*77e0*/  LDCU.64 UR8, c[0x0][0x358] ;  /* 0x00006b00ff0877ac */ /* 0x000e620008000a00 */
[----:B------:R-:W-:Y:S02]  /*77f0*/  HFMA2 R68, -RZ, RZ, 0, 5.9604644775390625e-08 ;  /* 0x00000001ff447431 */ /* 0x000fe400000001ff */
[----:B------:R-:W-:Y:S01]  /*7800*/  IMAD.MOV.U32 R0, RZ, RZ, 0x1 ;  /* 0x00000001ff007424 */ /* 0x000fe200078e00ff */
[----:B------:R-:W-:Y:S06]  /*7810*/  UISETP.NE.AND.EX UP0, UPT, UR59, URZ, UPT, UP0 ;  /* 0x000000ff3b00728c */ /* 0x000fec000bf05300 */
[----:B------:R-:W-:Y:S05]  /*7820*/  PLOP3.LUT P3, PT, PT, PT, UP0, 0x80, 0x8 ;  /* 0x000000000008781c */ /* 0x000fea0003f6f008 */
[----:B------:R-:W2:Y:S01]  /*7830*/  @UP0 LDCU.64 UR4, c[0x0][0x888] ;  /* 0x00011100ff0407ac */ /* 0x000ea20008000a00 */
[----:B------:R-:W-:Y:S07]  /*7840*/  @UP0 UIMAD UR6, UR50, UR6, URZ ;  /* 0x00000006320602a4 */ /* 0x000fee000f8e02ff */
[----:B------:R-:W-:Y:S01]  /*7850*/  @!P3 PRMT R68, R0, 0x7610, R68 ;  /* 0x000076100044b816 */ /* 0x000fe20000000044 */
[----:B--2---:R-:W-:Y:S06]  /*7860*/  @UP0 UIMAD.WIDE UR4, UR6, 0x4, UR4 ;  /* 0x00000004060408a5 */ /* 0x004fec000f8e0204 */
[----:B------:R-:W-:Y:S02]  /*7870*/  IMAD.U32 R4, RZ, RZ, UR4 ;  /* 0x00000004ff047e24 */ /* 0x000fe4000f8e00ff */
[----:B------:R-:W-:Y:S03]  /*7880*/  IMAD.U32 R5, RZ, RZ, UR5 ;  /* 0x00000005ff057e24 */ /* 0x000fe6000f8e00ff */
[----:B------:R-:W2:Y:S02]  /*7890*/  @!UP0 LDCU UR4, c[0x0][0x880] ;  /* 0x00011000ff0487ac */ /* 0x000ea40008000800 */
[----:B-1---5:R1:W5:Y:S02]  /*78a0*/  @P3 LDG.E R27, desc[UR8][R4.64] ;  /* 0x00000008041b3981 */ /* 0x022364000c1e1900 */
[----:B-12---:R-:W-:Y:S02]  /*78b0*/  @!P3 MOV R27, UR4 ;  /* 0x00000004001bbc02 */ /* 0x006fe40008000f00 */
.L_x_103:
[----:B------:R-:W-:Y:S05]  /*78c0*/  @!P4 BRA `(.L_x_104) ;  /* 0x000000000024c947 */ /* 0x000fea0003800000 */
[----:B------:R-:W-:Y:S01]  /*78d0*/  ISETP.NE.U32.AND P3, PT, R42, RZ, PT ;  /* 0x000000ff2a00720c */ /* 0x000fe20003f65070 */
[----:B------:R-:W1:Y:S03]  /*78e0*/  LDCU.64 UR4, c[0x0][0x358] ;  /* 0x00006b00ff0477ac */ /* 0x000e660008000a00 */
[----:B------:R-:W-:Y:S11]  /*78f0*/  ISETP.NE.AND.EX P3, PT, R43, RZ, PT, P3 ;  /* 0x000000ff2b00720c */ /* 0x000ff60003f65330 */
[----:B------:R-:W-:Y:S02]  /*7900*/  @!UPT UIADD3 URZ, UPT, UPT, URZ, URZ, URZ ;  /* 0x000000fffffff290 */ /* 0x000fe4000fffe0ff */
[----:B------:R-:W2:Y:S01]  /*7910*/  @P3 LDC.64 R4, c[0x0][0x8a8] ;  /* 0x00022a00ff043b82 */ /* 0x000ea20000000a00 */
[----:B------:R-:W-:Y:S04]  /*7920*/  @P3 IMAD R0, R60, UR50, RZ ;  /* 0x000000323c003c24 */ /* 0x000fe8000f8e02ff */
[----:B--2---:R-:W-:Y:S05]  /*7930*/  @P3 IMAD.WIDE R4, R0, 0x4, R4 ;  /* 0x0000000400043825 */ /* 0x004fea00078e0204 */
[----:B-1---5:R1:W5:Y:S02]  /*7940*/  @P3 LDG.E R24, desc[UR4][R4.64] ;  /* 0x0000000404183981 */ /* 0x022364000c1e1900 */
[----:B-1----:R-:W2:Y:S02]  /*7950*/  @!P3 LDC R24, c[0x0][0x8a0] ;  /* 0x00022800ff18bb82 */ /* 0x002ea40000000800 */
.L_x_104:
[----:B-----5:R-:W-:Y:S01]  /*7960*/  FSETP.NEU.AND P3, PT, R27, RZ, PT ;  /* 0x000000ff1b00720b */ /* 0x020fe20003f6d000 */
[----:B------:R-:W-:Y:S01]  /*7970*/  BSSY B1, `(.L_x_105) ;  /* 0x0000038000017945 */ /* 0x000fe20003800000 */
[----:B------:R-:W-:Y:S01]  /*7980*/  SEL R5, RZ, 0xffffffff, P2 ;  /* 0xffffffffff057807 */ /* 0x000fe20001000000 */
[----:B------:R-:W-:Y:S01]  /*7990*/  IMAD.MOV.U32 R85, RZ, RZ, 0x1 ;  /* 0x00000001ff557424 */ /* 0x000fe200078e00ff */
[----:B------:R-:W-:Y:S01]  /*79a0*/  @P1 LOP3.LUT P2, RZ, R68, 0xff, RZ, 0xc0, !PT ;  /* 0x000000ff44ff1812 */ /* 0x000fe2000784c0ff */
[----:B------:R-:W-:Y:S01]  /*79b0*/  IMAD.IADD R25, R23, 0x1, R2 ;  /* 0x0000000117197824 */ /* 0x000fe200078e0202 */
[----:B------:R-:W-:Y:S01]  /*79c0*/  @P1 SEL R0, RZ, 0xffffffff, P3 ;  /* 0xffffffffff001807 */ /* 0x000fe20001800000 */
[----:B------:R-:W-:Y:S01]  /*79d0*/  IMAD R83, R66, -0x10, R78 ;  /* 0xfffffff042537824 */ /* 0x000fe200078e024e */
[----:B------:R-:W-:Y:S01]  /*79e0*/  LEA R84, R22, UR49, 0x3 ;  /* 0x0000003116547c11 */ /* 0x000fe2000f8e18ff */
[----:B------:R-:W-:Y:S01]  /*79f0*/  IMAD.MOV.U32 R86, RZ, RZ, RZ ;  /* 0x000000ffff567224 */ /* 0x000fe200078e00ff */
[C---:B------:R-:W-:Y:S02]  /*7a00*/  @P0 SEL R0, R5.reuse, R0, !P2 ;  /* 0x0000000005000207 */ /* 0x040fe40005000000 */
[----:B------:R-:W-:Y:S02]  /*7a10*/  CS2R R46, SRZ ;  /* 0x00000000002e7805 */ /* 0x000fe4000001ff00 */
[----:B------:R-:W-:Y:S02]  /*7a20*/  SHF.L.U32 R3, R64, 0x1f, RZ ;  /* 0x0000001f40037819 */ /* 0x000fe400000006ff */
[----:B------:R-:W-:Y:S02]  /*7a30*/  CS2R R44, SRZ ;  /* 0x00000000002c7805 */ /* 0x000fe4000001ff00 */
[----:B------:R-:W-:Y:S02]  /*7a40*/  @P1 LOP3.LUT R0, R0, 0x1, RZ, 0xc0, !PT ;  /* 0x0000000100001812 */ /* 0x000fe400078ec0ff */
[----:B------:R-:W-:Y:S02]  /*7a50*/  CS2R R50, SRZ ;  /* 0x0000000000327805 */ /* 0x000fe4000001ff00 */
[----:B------:R-:W-:Y:S02]  /*7a60*/  PLOP3.LUT P2, PT, PT, PT, UP1, 0x80, 0x8 ;  /* 0x000000000008781c */ /* 0x000fe40003f4f018 */
[----:B------:R-:W-:Y:S02]  /*7a70*/  CS2R R48, SRZ ;  /* 0x0000000000307805 */ /* 0x000fe4000001ff00 */
[----:B------:R-:W-:Y:S02]  /*7a80*/  ISETP.NE.U32.OR P5, PT, R0, 0x1, !P1 ;  /* 0x000000010000780c */ /* 0x000fe40004fa5470 */
[----:B------:R-:W-:Y:S02]  /*7a90*/  CS2R R54, SRZ ;  /* 0x0000000000367805 */ /* 0x000fe4000001ff00 */
[----:B------:R-:W-:Y:S02]  /*7aa0*/  LOP3.LUT P4, R80, R68, 0xff, RZ, 0xc0, !PT ;  /* 0x000000ff44507812 */ /* 0x000fe4000788c0ff */
[----:B------:R-:W-:Y:S02]  /*7ab0*/  CS2R R52, SRZ ;  /* 0x0000000000347805 */ /* 0x000fe4000001ff00 */
[----:B------:R-:W-:Y:S02]  /*7ac0*/  SEL R0, RZ, 0xffffffff, P3 ;  /* 0xffffffffff007807 */ /* 0x000fe40001800000 */
[----:B------:R-:W-:Y:S02]  /*7ad0*/  CS2R R58, SRZ ;  /* 0x00000000003a7805 */ /* 0x000fe4000001ff00 */
[----:B------:R-:W-:Y:S02]  /*7ae0*/  P2R R82, PR, RZ, 0x20 ;  /* 0x00000020ff527803 */ /* 0x000fe40000000000 */
[----:B------:R-:W-:Y:S02]  /*7af0*/  CS2R R56, SRZ ;  /* 0x0000000000387805 */ /* 0x000fe4000001ff00 */
[----:B------:R-:W-:Y:S02]  /*7b00*/  @P2 SEL R0, R5, R0, !P4 ;  /* 0x0000000005002207 */ /* 0x000fe40006000000 */
[----:B------:R-:W-:Y:S02]  /*7b10*/  @P5 SHF.L.U32 R4, RZ, 0x1f, RZ ;  /* 0x0000001fff045819 */ /* 0x000fe400000006ff */
[----:B------:R-:W-:Y:S02]  /*7b20*/  LOP3.LUT R0, R0, 0x1, RZ, 0xc0, !PT ;  /* 0x0000000100007812 */ /* 0x000fe400078ec0ff */
[----:B------:R-:W1:Y:S02]  /*7b30*/  @P5 SYNCS.PHASECHK.TRANS64.TRYWAIT P1, [UR49+0x40], R4 ;  /* 0x00004004ff0055a7 */ /* 0x000e640008021131 */
[----:B------:R-:W-:Y:S04]  /*7b40*/  ISETP.NE.U32.AND P2, PT, R0, 0x1, PT ;  /* 0x000000010000780c */ /* 0x000fe80003f45070 */
[----:B------:R-:W-:Y:S01]  /*7b50*/  P2R R87, PR, RZ, 0x4 ;  /* 0x00000004ff577803 */ /* 0x000fe20000000000 */
[----:B------:R3:W4:Y:S01]  /*7b60*/  SYNCS.PHASECHK.TRANS64.TRYWAIT P0, [R84+URZ+0xa0], R3 ;  /* 0x0000a003540075a7 */ /* 0x00072200080011ff */
[----:B-1----:R-:W-:Y:S01]  /*7b70*/  @P5 SEL R85, RZ, 0x1, !P1 ;  /* 0x00000001ff555807 */ /* 0x002fe20004800000 */
[----:B---3--:R-:W-:Y:S06]  /*7b80*/  @!P5 BRA `(.L_x_106) ;  /* 0x000000000058d947 */ /* 0x008fec0003800000 */
[----:B------:R-:W-:Y:S01]  /*7b90*/  IMAD.MOV.U32 R47, RZ, RZ, RZ ;  /* 0x000000ffff2f7224 */ /* 0x000fe200078e00ff */
[----:B------:R-:W-:Y:S01]  /*7ba0*/  ISETP.NE.AND P1, PT, R85, RZ, PT ;  /* 0x000000ff5500720c */ /* 0x000fe20003f25270 */
[----:B------:R-:W-:Y:S01]  /*7bb0*/  BSSY B0, `(.L_x_107) ;  /* 0x000000c000007945 */ /* 0x000fe20003800000 */
[----:B------:R-:W-:Y:S02]  /*7bc0*/  CS2R R58, SRZ ;  /* 0x00000000003a7805 */ /* 0x000fe4000001ff00 */
[----:B------:R-:W-:Y:S02]  /*7bd0*/  CS2R R56, SRZ ;  /* 0x0000000000387805 */ /* 0x000fe4000001ff00 */
[----:B------:R-:W-:Y:S02]  /*7be0*/  CS2R R54, SRZ ;  /* 0x0000000000367805 */ /* 0x000fe4000001ff00 */
[----:B------:R-:W-:Y:S02]  /*7bf0*/  CS2R R52, SRZ ;  /* 0x0000000000347805 */ /* 0x000fe4000001ff00 */
[----:B------:R-:W-:Y:S02]  /*7c00*/  CS2R R50, SRZ ;  /* 0x0000000000327805 */ /* 0x000fe4000001ff00 */
[----:B------:R-:W-:Y:S02]  /*7c10*/  CS2R R48, SRZ ;  /* 0x0000000000307805 */ /* 0x000fe4000001ff00 */
[----:B------:R-:W-:Y:S01]  /*7c20*/  CS2R R44, SRZ ;  /* 0x00000000002c7805 */ /* 0x000fe2000001ff00 */
[----:B------:R-:W-:Y:S06]  /*7c30*/  @P1 BRA `(.L_x_108) ;  /* 0x00000000000c1947 */ /* 0x000fec0003800000 */
[----:B------:R-:W-:Y:S04]  /*7c40*/  SHF.L.U32 R5, RZ, 0x1f, RZ ;  /* 0x0000001fff057819 */ /* 0x000fe800000006ff */
[----:B------:R-:W1:Y:S02]  /*7c50*/  SYNCS.PHASECHK.TRANS64.TRYWAIT P1, [UR49+0x40], R5 ;  /* 0x00004005ff0075a7 */ /* 0x000e640008021131 */
[----:B-1----:R-:W-:Y:S05]  /*7c60*/  @!P1 BRA `(.L_x_109) ;  /* 0x00000058001c9947 */ /* 0x002fea0003800000 */
.L_x_108:
[----:B------:R-:W-:Y:S05]  /*7c70*/  BSYNC B0 ;  /* 0x0000000000007941 */ /* 0x000fea0003800000 */
.L_x_107:
[----:B------:R-:W-:Y:S01]  /*7c80*/  ISETP.NE.AND P1, PT, R87, RZ, PT ;  /* 0x000000ff5700720c */ /* 0x000fe20003f25270 */
[----:B------:R-:W-:Y:S11]  /*7c90*/  HFMA2 R86, -RZ, RZ, 0, 5.9604644775390625e-08 ;  /* 0x00000001ff567431 */ /* 0x000ff600000001ff */
[----:B------:R-:W-:Y:S01]  /*7ca0*/  @!UPT UIADD3 URZ, UPT, UPT, URZ, URZ, URZ ;  /* 0x000000fffffff290 */ /* 0x000fe2000fffe0ff */
[----:B------:R3:W1:Y:S04]  /*7cb0*/  @P1 LDS.128 R56, [R65] ;  /* 0x0000000041381984 */ /* 0x0006680000000c00 */
[----:B------:R3:W1:Y:S04]  /*7cc0*/  @P1 LDS.128 R52, [R78+0x10] ;  /* 0x000010004e341984 */ /* 0x0006680000000c00 */
[----:B------:R3:W1:Y:S04]  /*7cd0*/  @P1 LDS.128 R48, [R77+0x20] ;  /* 0x000020004d301984 */ /* 0x0006680000000c00 */
[----:B------:R3:W1:Y:S02]  /*7ce0*/  @P1 LDS.128 R44, [R83+0x30] ;  /* 0x00003000532c1984 */ /* 0x0006640000000c00 */
.L_x_106:
[----:B------:R-:W-:Y:S05]  /*7cf0*/  BSYNC B1 ;  /* 0x0000000000017941 */ /* 0x000fea0003800000 */
.L_x_105:
[----:B-1----:R-:W-:Y:S04]  /*7d00*/  SHF.R.U32.HI R0, RZ, 0x15, R25 ;  /* 0x00000015ff007819 */ /* 0x002fe80000011619 */
[----:B------:R-:W-:Y:S01]  /*7d10*/  LOP3.LUT P1, RZ, R0, 0x3, R69, 0x48, !PT ;  /* 0x0000000300ff7812 */ /* 0x000fe20007824845 */
[----:B------:R-:W-:Y:S01]  /*7d20*/  @!UPT UIADD3 URZ, UPT, UPT, URZ, URZ, URZ ;  /* 0x000000fffffff290 */ /* 0x000fe2000fffe0ff */
[----:B----4-:R-:W-:Y:S11]  /*7d30*/  @P0 BRA `(.L_x_110) ;  /* 0x0000000000080947 */ /* 0x010ff60003800000 */
[----:B------:R-:W1:Y:S02]  /*7d40*/  SYNCS.PHASECHK.TRANS64.TRYWAIT P0, [R84+URZ+0xa0], R3 ;  /* 0x0000a003540075a7 */ /* 0x000e6400080011ff */
[----:B-1----:R-:W-:Y:S05]  /*7d50*/  @!P0 BRA `(.L_x_111) ;  /* 0x0000005400f88947 */ /* 0x002fea0003800000 */
.L_x_110:
[----:B------:R-:W-:Y:S05]  /*7d60*/  @!P1 BRA `(.L_x_112) ;  /* 0x0000000000409947 */ /* 0x000fea0003800000 */
[----:B------:R-:W4:Y:S01]  /*7d70*/  LDCU.64 UR8, c[0x4][0x70] ;  /* 0x01000e00ff0877ac */ /* 0x000f220008000a00 */
[----:B-1----:R-:W-:Y:S01]  /*7d80*/  MOV R3, 0x0 ;  /* 0x0000000000037802 */ /* 0x002fe20000000f00 */
[----:B------:R-:W-:Y:S02]  /*7d90*/  HFMA2 R12, -RZ, RZ, 0, 5.9604644775390625e-08 ;  /* 0x00000001ff0c7431 */ /* 0x000fe400000001ff */
[----:B------:R-:W-:Y:S02]  /*7da0*/  IMAD.MOV.U32 R8, RZ, RZ, 0x192 ;  /* 0x00000192ff087424 */ /* 0x000fe400078e00ff */
[----:B------:R-:W-:Y:S01]  /*7db0*/  IMAD.MOV.U32 R13, RZ, RZ, RZ ;  /* 0x000000ffff0d7224 */ /* 0x000fe200078e00ff */
[----:B------:R-:W1:Y:S01]  /*7dc0*/  LDCU.64 UR6, c[0x4][0x78] ;  /* 0x01000f00ff0677ac */ /* 0x000e620008000a00 */
[----:B------:R-:W2:Y:S01]  /*7dd0*/  LDC.64 R2, c[0x4][R3] ;  /* 0x0100000003027b82 */ /* 0x000ea20000000a00 */
[----:B------:R-:W5:Y:S01]  /*7de0*/  LDCU.64 UR4, c[0x4][0x10] ;  /* 0x01000200ff0477ac */ /* 0x000f620008000a00 */
[----:B----4-:R-:W-:Y:S01]  /*7df0*/  MOV R5, UR9 ;  /* 0x0000000900057c02 */ /* 0x010fe20008000f00 */
[----:B------:R-:W-:Y:S01]  /*7e00*/  IMAD.U32 R4, RZ, RZ, UR8 ;  /* 0x00000008ff047e24 */ /* 0x000fe2000f8e00ff */
[----:B-1----:R-:W-:Y:S01]  /*7e10*/  MOV R7, UR7 ;  /* 0x0000000700077c02 */ /* 0x002fe20008000f00 */
[----:B------:R-:W-:Y:S01]  /*7e20*/  IMAD.U32 R6, RZ, RZ, UR6 ;  /* 0x00000006ff067e24 */ /* 0x000fe2000f8e00ff */
[----:B-----5:R-:W-:Y:S01]  /*7e30*/  MOV R11, UR5 ;  /* 0x00000005000b7c02 */ /* 0x020fe20008000f00 */
[----:B------:R-:W-:Y:S02]  /*7e40*/  IMAD.U32 R10, RZ, RZ, UR4 ;  /* 0x00000004ff0a7e24 */ /* 0x000fe4000f8e00ff */
[----:B------:R-:W-:Y:S07]  /*7e50*/  LEPC R20, `(.L_x_112) ;  /* 0x000000001014794e */ /* 0x000fee0000000000 */
[----:B--23--:R-:W-:Y:S05]  /*7e60*/  CALL.ABS.NOINC R2 ;  /* 0x0000000002007343 */ /* 0x00cfea0003c00000 */
.L_x_112:
[----:B------:R-:W-:Y:S01]  /*7e70*/  LOP3.LUT R20, R56, 0xffffe000, RZ, 0xc0, !PT ;  /* 0xffffe00038147812 */ /* 0x000fe200078ec0ff */
[----:B------:R-:W-:Y:S05]  /*7e80*/  WARPSYNC.ALL ;  /* 0x0000000000007948 */ /* 0x000fea0003800000 */
[----:B------:R-:W-:Y:S01]  /*7e90*/  R2UR UR4, R25 ;  /* 0x00000000190472ca */ /* 0x000fe200000e0000 */
[----:B------:R-:W-:Y:S01]  /*7ea0*/  BSSY.RECONVERGENT B0, `(.L_x_113) ;  /* 0x0000058000007945 */ /* 0x000fe20003800200 */
[----:B------:R-:W-:Y:S02]  /*7eb0*/  LOP3.LUT R21, R57, 0xffffe000, RZ, 0xc0, !PT ;  /* 0xffffe00039157812 */ /* 0x000fe400078ec0ff */
[----:B------:R-:W-:Y:S02]  /*7ec0*/  LOP3.LUT R26, R58, 0xffffe000, RZ, 0xc0, !PT ;  /* 0xffffe0003a1a7812 */ /* 0x000fe400078ec0ff */
[----:B------:R-:W-:Y:S02]  /*7ed0*/  LOP3.LUT R33, R52, 0xffffe000, RZ, 0xc0, !PT ;  /* 0xffffe00034217812 */ /* 0x000fe400078ec0ff */
[----:B------:R-:W-:Y:S05]  /*7ee0*/  ISETP.NE.AND P0, PT, R67, RZ, PT ;  /* 0x000000ff4300720c */ /* 0x000fea0003f05270 */
[----:B------:R-:W2:Y:S02]  /*7ef0*/  LDTM.x16 R4, tmem[UR4] ;  /* 0x00000004000479ee */ /* 0x000ea40008240000 */
[C---:B--2---:R-:W-:Y:S01]  /*7f00*/  FMUL R0, R24.reuse, R4 ;  /* 0x0000000418007220 */ /* 0x044fe20000400000 */
[C---:B------:R-:W-:Y:S01]  /*7f10*/  FMUL R2, R24.reuse, R5 ;  /* 0x0000000518027220 */ /* 0x040fe20000400000 */
[C---:B-1----:R-:W-:Y:S01]  /*7f20*/  FMUL R3, R24.reuse, R6 ;  /* 0x0000000618037220 */ /* 0x042fe20000400000 */
[----:B------:R-:W-:Y:S01]  /*7f30*/  FMUL R7, R24, R7 ;  /* 0x0000000718077220 */ /* 0x000fe20000400000 */
[----:B------:R-:W-:Y:S01]  /*7f40*/  FFMA R28, R27, R20, R0 ;  /* 0x000000141b1c7223 */ /* 0x000fe20000000000 */
[----:B------:R-:W-:Y:S01]  /*7f50*/  LOP3.LUT R20, R59, 0xffffe000, RZ, 0xc0, !PT ;  /* 0xffffe0003b147812 */ /* 0x000fe200078ec0ff */
[C---:B------:R-:W-:Y:S01]  /*7f60*/  FFMA R29, R27.reuse, R21, R2 ;  /* 0x000000151b1d7223 */ /* 0x040fe20000000002 */
[----:B------:R-:W-:Y:S01]  /*7f70*/  LOP3.LUT R21, R54, 0xffffe000, RZ, 0xc0, !PT ;  /* 0xffffe00036157812 */ /* 0x000fe200078ec0ff */
[----:B------:R-:W-:Y:S01]  /*7f80*/  FFMA R30, R27, R26, R3 ;  /* 0x0000001a1b1e7223 */ /* 0x000fe20000000003 */
[----:B------:R-:W-:Y:S01]  /*7f90*/  LOP3.LUT R26, R53, 0xffffe000, RZ, 0xc0, !PT ;  /* 0xffffe000351a7812 */ /* 0x000fe200078ec0ff */
[----:B------:R-:W-:Y:S01]  /*7fa0*/  FFMA R31, R27, R20, R7 ;  /* 0x000000141b1f7223 */ /* 0x000fe20000000007 */
[----:B------:R-:W-:Y:S01]  /*7fb0*/  LOP3.LUT R20, R55, 0xffffe000, RZ, 0xc0, !PT ;  /* 0xffffe00037147812 */ /* 0x000fe200078ec0ff */
[C---:B------:R-:W-:Y:S01]  /*7fc0*/  FMUL R4, R24.reuse, R8 ;  /* 0x0000000818047220 */ /* 0x040fe20000400000 */
[----:B------:R-:W-:Y:S01]  /*7fd0*/  F2FP.TF32.F32.PACK_B R28, R28 ;  /* 0x0000001cff1c723e */ /* 0x000fe200024050ff */
[C---:B------:R-:W-:Y:S01]  /*7fe0*/  FMUL R5, R24.reuse, R9 ;  /* 0x0000000918057220 */ /* 0x040fe20000400000 */
[----:B------:R-:W-:Y:S01]  /*7ff0*/  F2FP.TF32.F32.PACK_B R29, R29 ;  /* 0x0000001dff1d723e */ /* 0x000fe200024050ff */
[C---:B------:R-:W-:Y:S01]  /*8000*/  FMUL R6, R24.reuse, R10 ;  /* 0x0000000a18067220 */ /* 0x040fe20000400000 */
[----:B------:R-:W-:Y:S01]  /*8010*/  FMUL R11, R24, R11 ;  /* 0x0000000b180b7220 */ /* 0x000fe20000400000 */
[----:B------:R-:W-:Y:S01]  /*8020*/  F2FP.TF32.F32.PACK_B R30, R30 ;  /* 0x0000001eff1e723e */ /* 0x000fe200024050ff */
[C---:B------:R-:W-:Y:S01]  /*8030*/  FFMA R4, R27.reuse, R33, R4 ;  /* 0x000000211b047223 */ /* 0x040fe20000000004 */
[----:B------:R-:W-:Y:S01]  /*8040*/  F2FP.TF32.F32.PACK_B R31, R31 ;  /* 0x0000001fff1f723e */ /* 0x000fe200024050ff */
[C---:B------:R-:W-:Y:S01]  /*8050*/  FFMA R5, R27.reuse, R26, R5 ;  /* 0x0000001a1b057223 */ /* 0x040fe20000000005 */
[C---:B------:R-:W-:Y:S01]  /*8060*/  FFMA R6, R27.reuse, R21, R6 ;  /* 0x000000151b067223 */ /* 0x040fe20000000006 */
[----:B------:R-:W-:Y:S01]  /*8070*/  FFMA R7, R27, R20, R11 ;  /* 0x000000141b077223 */ /* 0x000fe2000000000b */
[----:B------:R-:W-:Y:S01]  /*8080*/  LOP3.LUT R33, R48, 0xffffe000, RZ, 0xc0, !PT ;  /* 0xffffe00030217812 */ /* 0x000fe200078ec0ff */
[----:B------:R1:W-:Y:S01]  /*8090*/  STS.128 [R65], R28 ;  /* 0x0000001c41007388 */ /* 0x0003e20000000c00 */
[----:B------:R-:W-:Y:S01]  /*80a0*/  LOP3.LUT R26, R49, 0xffffe000, RZ, 0xc0, !PT ;  /* 0xffffe000311a7812 */ /* 0x000fe200078ec0ff */
[C---:B------:R-:W-:Y:S01]  /*80b0*/  FMUL R8, R24.reuse, R12 ;  /* 0x0000000c18087220 */ /* 0x040fe20000400000 */
[----:B------:R-:W-:Y:S01]  /*80c0*/  FMUL R9, R24, R13 ;  /* 0x0000000d18097220 */ /* 0x000fe20000400000 */
[----:B------:R-:W-:Y:S01]  /*80d0*/  LOP3.LUT R21, R50, 0xffffe000, RZ, 0xc0, !PT ;  /* 0xffffe00032157812 */ /* 0x000fe200078ec0ff */
[C---:B------:R-:W-:Y:S01]  /*80e0*/  FMUL R10, R24.reuse, R14 ;  /* 0x0000000e180a7220 */ /* 0x040fe20000400000 */
[----:B------:R-:W-:Y:S01]  /*80f0*/  LOP3.LUT R20, R51, 0xffffe000, RZ, 0xc0, !PT ;  /* 0xffffe00033147812 */ /* 0x000fe200078ec0ff */
[----:B------:R-:W-:Y:S01]  /*8100*/  FMUL R15, R24, R15 ;  /* 0x0000000f180f7220 */ /* 0x000fe20000400000 */
[----:B------:R-:W-:Y:S01]  /*8110*/  F2FP.TF32.F32.PACK_B R4, R4 ;  /* 0x00000004ff04723e */ /* 0x000fe200024050ff */
[C---:B------:R-:W-:Y:S01]  /*8120*/  FFMA R8, R27.reuse, R33, R8 ;  /* 0x000000211b087223 */ /* 0x040fe20000000008 */
[----:B------:R-:W-:Y:S01]  /*8130*/  F2FP.TF32.F32.PACK_B R5, R5 ;  /* 0x00000005ff05723e */ /* 0x000fe200024050ff */
[C---:B------:R-:W-:Y:S01]  /*8140*/  FFMA R9, R27.reuse, R26, R9 ;  /* 0x0000001a1b097223 */ /* 0x040fe20000000009 */
[----:B------:R-:W-:Y:S01]  /*8150*/  F2FP.TF32.F32.PACK_B R6, R6 ;  /* 0x00000006ff06723e */ /* 0x000fe200024050ff */
[C---:B------:R-:W-:Y:S01]  /*8160*/  FFMA R10, R27.reuse, R21, R10 ;  /* 0x000000151b0a7223 */ /* 0x040fe2000000000a */
[----:B------:R-:W-:Y:S01]  /*8170*/  F2FP.TF32.F32.PACK_B R7, R7 ;  /* 0x00000007ff07723e */ /* 0x000fe200024050ff */
[----:B------:R-:W-:Y:S01]  /*8180*/  FFMA R11, R27, R20, R15 ;  /* 0x000000141b0b7223 */ /* 0x000fe2000000000f */
[----:B------:R-:W-:Y:S01]  /*8190*/  LOP3.LUT R33, R44, 0xffffe000, RZ, 0xc0, !PT ;  /* 0xffffe0002c217812 */ /* 0x000fe200078ec0ff */
[C---:B------:R-:W-:Y:S01]  /*81a0*/  FMUL R12, R24.reuse, R16 ;  /* 0x00000010180c7220 */ /* 0x040fe20000400000 */
[----:B------:R-:W-:Y:S01]  /*81b0*/  LOP3.LUT R26, R45, 0xffffe000, RZ, 0xc0, !PT ;  /* 0xffffe0002d1a7812 */ /* 0x000fe200078ec0ff */
[----:B------:R1:W-:Y:S01]  /*81c0*/  STS.128 [R78+0x10], R4 ;  /* 0x000010044e007388 */ /* 0x0003e20000000c00 */
        /* <DEDUP_REMOVED lines=13> */
[----:B------:R-:W-:Y:S02]  /*82a0*/  F2FP.TF32.F32.PACK_B R12, R12 ;  /* 0x0000000cff0c723e */ /* 0x000fe400024050ff */
[----:B------:R-:W-:Y:S01]  /*82b0*/  F2FP.TF32.F32.PACK_B R13, R13 ;  /* 0x0000000dff0d723e */ /* 0x000fe200024050ff */
[----:B------:R1:W-:Y:S01]  /*82c0*/  STS.128 [R77+0x20], R8 ;  /* 0x000020084d007388 */ /* 0x0003e20000000c00 */
[----:B------:R-:W-:Y:S02]  /*82d0*/  F2FP.TF32.F32.PACK_B R14, R14 ;  /* 0x0000000eff0e723e */ /* 0x000fe400024050ff */
[----:B------:R-:W-:Y:S05]  /*82e0*/  F2FP.TF32.F32.PACK_B R15, R15 ;  /* 0x0000000fff0f723e */ /* 0x000fea00024050ff */
[----:B------:R1:W-:Y:S01]  /*82f0*/  STS.128 [R83+0x30], R12 ;  /* 0x0000300c53007388 */ /* 0x0003e20000000c00 */
[----:B------:R-:W-:Y:S01]  /*8300*/  @!PT LDS RZ, [RZ] ;  /* 0x00000000fffff984 */ /* 0x000fe20000000800 */
[----:B------:R-:W-:Y:S01]  /*8310*/  @!PT LDS RZ, [RZ] ;  /* 0x00000000fffff984 */ /* 0x000fe20000000800 */
[----:B------:R-:W-:Y:S01]  /*8320*/  @!PT LDS RZ, [RZ] ;  /* 0x00000000fffff984 */ /* 0x000fe20000000800 */
[----:B------:R-:W-:Y:S01]  /*8330*/  @!PT LDS RZ, [RZ] ;  /* 0x00000000fffff984 */ /* 0x000fe20000000800 */
[----:B------:R2:W-:Y:S07]  /*8340*/  MEMBAR.ALL.CTA ;  /* 0x0000000000007992 */ /* 0x0005ee0000008000 */
[----:B--2---:R-:W2:Y:S02]  /*8350*/  FENCE.VIEW.ASYNC.S ;  /* 0x00000000000073c6 */ /* 0x004ea40000000000 */
[----:B--2---:R-:W-:Y:S06]  /*8360*/  BAR.SYNC.DEFER_BLOCKING 0x1, 0x80 ;  /* 0x0042000000007b1d */ /* 0x004fec0000010000 */
[----:B------:R-:W-:Y:S05]  /*8370*/  @P0 BRA `(.L_x_114) ;  /* 0x0000000000280947 */ /* 0x000fea0003800000 */
[----:B------:R-:W-:Y:S01]  /*8380*/  UIADD3 UR4, UPT, UPT, UR49, 0x200, URZ ;  /* 0x0000020031047890 */ /* 0x000fe2000fffe0ff */
[----:B------:R-:W-:Y:S05]  /*8390*/  UMOV UR41, UR53 ;  /* 0x0000003500297c82 */ /* 0x000fea0008000000 */
[----:B------:R-:W-:Y:S01]  /*83a0*/  MOV R62, UR4 ;  /* 0x00000004003e7c02 */ /* 0x000fe20008000f00 */
[----:B------:R-:W-:Y:S03]  /*83b0*/  UIADD3 UR4, UP0, UPT, UR56, 0x680, URZ ;  /* 0x0000068038047890 */ /* 0x000fe6000ff1e0ff */
[----:B------:R-:W-:Y:S01]  /*83c0*/  R2UR UR40, R62 ;  /* 0x000000003e2872ca */ /* 0x000fe200000e0000 */
[----:B------:R-:W-:Y:S11]  /*83d0*/  UIADD3.X UR5, UPT, UPT, URZ, UR57, URZ, UP0, !UPT ;  /* 0x00000039ff057290 */ /* 0x000ff600087fe4ff */
[----:B------:R-:W-:Y:S01]  /*83e0*/  @!UPT UIADD3 URZ, UPT, UPT, URZ, URZ, URZ ;  /* 0x000000fffffff290 */ /* 0x000fe2000fffe0ff */
[----:B------:R2:W-:Y:S01]  /*83f0*/  UTMASTG.4D [UR40], [UR4] ;  /* 0x00000028040073b5 */ /* 0x0005e20008018000 */
[----:B------:R0:W-:Y:S01]  /*8400*/  UTMACMDFLUSH ;  /* 0x00000000000079b7 */ /* 0x0001e20000000000 */
[----:B--2---:R-:W-:Y:S04]  /*8410*/  DEPBAR.LE SB0, 0x1 ;  /* 0x000080400000791a */ /* 0x004fe80000000000 */
.L_x_114:
[----:B------:R-:W-:Y:S05]  /*8420*/  BSYNC.RECONVERGENT B0 ;  /* 0x0000000000007941 */ /* 0x000fea0003800200 */
.L_x_113:
[----:B------:R-:W-:Y:S01]  /*8430*/  BAR.SYNC.DEFER_BLOCKING 0x1, 0x80 ;  /* 0x0042000000007b1d */ /* 0x000fe20000010000 */
[----:B------:R-:W-:Y:S01]  /*8440*/  ISETP.NE.AND P1, PT, R82, RZ, PT ;  /* 0x000000ff5200720c */ /* 0x000fe20003f25270 */
[----:B------:R-:W-:Y:S01]  /*8450*/  UISETP.NE.AND UP0, UPT, UR55, URZ, UPT ;  /* 0x000000ff3700728c */ /* 0x000fe2000bf05270 */
[----:B------:R-:W-:Y:S11]  /*8460*/  LEA R3, R86, UR49, 0x3 ;  /* 0x0000003156037c11 */ /* 0x000ff6000f8e18ff */
[----:B-1----:R-:W-:Y:S01]  /*8470*/  @P1 SHF.L.U32 R4, RZ, 0x1f, RZ ;  /* 0x0000001fff041819 */ /* 0x002fe200000006ff */
[----:B------:R-:W-:Y:S06]  /*8480*/  BRA.U !UP0, `(.L_x_115) ;  /* 0x0000000108247547 */ /* 0x000fec000b800000 */
[----:B------:R-:W1:Y:S01]  /*8490*/  S2R R0, SR_CgaCtaId ;  /* 0x0000000000007919 */ /* 0x000e620000008800 */
[----:B------:R-:W-:Y:S01]  /*84a0*/  IMAD.U32 R2, RZ, RZ, UR52 ;  /* 0x00000034ff027e24 */ /* 0x000fe2000f8e00ff */
[----:B------:R-:W-:Y:S04]  /*84b0*/  UIADD3 UR4, UPT, UPT, UR52, 0x1, URZ ;  /* 0x0000000134047890 */ /* 0x000fe8000fffe0ff */
[----:B------:R-:W-:Y:S01]  /*84c0*/  @P1 LEA R2, R2, UR49, 0x3 ;  /* 0x0000003102021c11 */ /* 0x000fe2000f8e18ff */
[----:B------:R-:W-:Y:S04]  /*84d0*/  UISETP.NE.AND UP0, UPT, UR4, 0x4, UPT ;  /* 0x000000040400788c */ /* 0x000fe8000bf05270 */
[----:B------:R-:W-:Y:S01]  /*84e0*/  @P1 VIADD R5, R2, 0x60 ;  /* 0x0000006002051836 */ /* 0x000fe20000000000 */
[----:B------:R-:W-:Y:S04]  /*84f0*/  USEL UR52, UR4, URZ, UP0 ;  /* 0x000000ff04347287 */ /* 0x000fe80008000000 */
[----:B-1----:R-:W-:Y:S04]  /*8500*/  @P1 PRMT R0, R0, 0x654, R5 ;  /* 0x0000065400001816 */ /* 0x002fe80000000005 */
[----:B------:R1:W-:Y:S04]  /*8510*/  @P1 SYNCS.ARRIVE.TRANS64.RED.A1T0 RZ, [R0+URZ], RZ ;  /* 0x000000ff00ff19a7 */ /* 0x0003e800081004ff */
.L_x_115:
[----:B------:R-:W2:Y:S01]  /*8520*/  @P1 SYNCS.PHASECHK.TRANS64.TRYWAIT P0, [R3+URZ+0x40], R4 ;  /* 0x00004004030015a7 */ /* 0x000ea200080011ff */
[----:B------:R-:W-:Y:S01]  /*8530*/  BSSY B1, `(.L_x_116) ;  /* 0x0000016000017945 */ /* 0x000fe20003800000 */
[----:B--2---:R-:W-:Y:S03]  /*8540*/  @P1 SEL R85, RZ, 0x1, !P0 ;  /* 0x00000001ff551807 */ /* 0x004fe60004000000 */
[----:B------:R-:W-:Y:S05]  /*8550*/  @!P1 BRA `(.L_x_117) ;  /* 0x00000000004c9947 */ /* 0x000fea0003800000 */
[----:B------:R-:W-:Y:S01]  /*8560*/  ISETP.NE.AND P0, PT, R85, RZ, PT ;  /* 0x000000ff5500720c */ /* 0x000fe20003f05270 */
[----:B------:R-:W-:Y:S01]  /*8570*/  BSSY B0, `(.L_x_118) ;  /* 0x000000b000007945 */ /* 0x000fe20003800000 */
[----:B------:R-:W-:Y:S11]  /*8580*/  ISETP.NE.AND P1, PT, R87, RZ, PT ;  /* 0x000000ff5700720c */ /* 0x000ff60003f25270 */
[----:B------:R-:W-:Y:S02]  /*8590*/  @!UPT UIADD3 URZ, UPT, UPT, URZ, URZ, URZ ;  /* 0x000000fffffff290 */ /* 0x000fe4000fffe0ff */
[C---:B------:R-:W-:Y:S01]  /*85a0*/  @P1 IMAD R6, R86.reuse, 0x2000, R65 ;  /* 0x0000200056061824 */ /* 0x040fe200078e0241 */
[C---:B------:R-:W-:Y:S01]  /*85b0*/  @P1 LEA R4, R86.reuse, R77, 0xd ;  /* 0x0000004d56041211 */ /* 0x040fe200078e68ff */
[C---:B------:R-:W-:Y:S02]  /*85c0*/  @P1 IMAD R5, R86.reuse, 0x2000, R78 ;  /* 0x0000200056051824 */ /* 0x040fe400078e024e */
[----:B------:R-:W-:Y:S01]  /*85d0*/  @P1 IMAD R2, R86, 0x2000, R83 ;  /* 0x0000200056021824 */ /* 0x000fe200078e0253 */
[----:B------:R-:W-:Y:S06]  /*85e0*/  @P0 BRA `(.L_x_119) ;  /* 0x00000000000c0947 */ /* 0x000fec0003800000 */
[----:B-1----:R-:W-:Y:S04]  /*85f0*/  SHF.L.U32 R0, RZ, 0x1f, RZ ;  /* 0x0000001fff007819 */ /* 0x002fe800000006ff */
[----:B------:R-:W1:Y:S02]  /*8600*/  SYNCS.PHASECHK.TRANS64.TRYWAIT P0, [R3+URZ+0x40], R0 ;  /* 0x00004000030075a7 */ /* 0x000e6400080011ff */
[----:B-1----:R-:W-:Y:S05]  /*8610*/  @!P0 BRA `(.L_x_120) ;  /* 0x0000004c00dc8947 */ /* 0x002fea0003800000 */
.L_x_119:
[----:B------:R-:W-:Y:S05]  /*8620*/  BSYNC B0 ;  /* 0x0000000000007941 */ /* 0x000fea0003800000 */
.L_x_118:
[----:B------:R-:W-:Y:S02]  /*8630*/  ISETP.NE.AND P0, PT, R87, RZ, PT ;  /* 0x000000ff5700720c */ /* 0x000fe40003f05270 */
[----:B------:R-:W-:Y:S11]  /*8640*/  IADD3 R86, PT, PT, R86, 0x1, RZ ;  /* 0x0000000156567810 */ /* 0x000ff60007ffe0ff */
[----:B------:R2:W4:Y:S04]  /*8650*/  @P0 LDS.128 R56, [R6] ;  /* 0x0000000006380984 */ /* 0x0005280000000c00 */
[----:B------:R2:W1:Y:S04]  /*8660*/  @P0 LDS.128 R52, [R5+0x10] ;  /* 0x0000100005340984 */ /* 0x0004680000000c00 */
[----:B------:R2:W1:Y:S04]  /*8670*/  @P0 LDS.128 R48, [R4+0x20] ;  /* 0x0000200004300984 */ /* 0x0004680000000c00 */
[----:B------:R2:W1:Y:S02]  /*8680*/  @P0 LDS.128 R44, [R2+0x30] ;  /* 0x00003000022c0984 */ /* 0x0004640000000c00 */
.L_x_117:
[----:B------:R-:W-:Y:S05]  /*8690*/  BSYNC B1 ;  /* 0x0000000000017941 */ /* 0x000fea0003800000 */
.L_x_116:
[----:B-1----:R-:W-:Y:S05]  /*86a0*/  VIADD R0, R25, 0x10 ;  /* 0x0000001019007836 */ /* 0x002fea0000000000 */
[----:B------:R-:W-:Y:S04]  /*86b0*/  SHF.R.U32.HI R0, RZ, 0x15, R0 ;  /* 0x00000015ff007819 */ /* 0x000fe80000011600 */
[----:B------:R-:W-:Y:S11]  /*86c0*/  LOP3.LUT P0, RZ, R0, 0x3, R69, 0x48, !PT ;  /* 0x0000000300ff7812 */ /* 0x000ff60007804845 */
[----:B------:R-:W-:Y:S02]  /*86d0*/  @!UPT UIADD3 URZ, UPT, UPT, URZ, URZ, URZ ;  /* 0x000000fffffff290 */ /* 0x000fe4000fffe0ff */
[----:B------:R-:W-:Y:S05]  /*86e0*/  @!P0 BRA `(.L_x_121) ;  /* 0x0000000000408947 */ /* 0x000fea0003800000 */
[----:B------:R-:W1:Y:S01]  /*86f0*/  LDCU.64 UR8, c[0x4][0x70] ;  /* 0x01000e00ff0877ac */ /* 0x000e620008000a00 */
[----:B------:R-:W-:Y:S01]  /*8700*/  MOV R3, 0x0 ;  /* 0x0000000000037802 */ /* 0x000fe20000000f00 */
[----:B------:R-:W-:Y:S02]  /*8710*/  HFMA2 R12, -RZ, RZ, 0, 5.9604644775390625e-08 ;  /* 0x00000001ff0c7431 */ /* 0x000fe400000001ff */
[----:B------:R-:W-:Y:S02]  /*8720*/  IMAD.MOV.U32 R8, RZ, RZ, 0x192 ;  /* 0x00000192ff087424 */ /* 0x000fe400078e00ff */
[----:B------:R-:W-:Y:S01]  /*8730*/  IMAD.MOV.U32 R13, RZ, RZ, RZ ;  /* 0x000000ffff0d7224 */ /* 0x000fe200078e00ff */
[----:B------:R-:W5:Y:S01]  /*8740*/  LDCU.64 UR6, c[0x4][0x78] ;  /* 0x01000f00ff0677ac */ /* 0x000f620008000a00 */
[----:B--2---:R-:W2:Y:S01]  /*8750*/  LDC.64 R2, c[0x4][R3] ;  /* 0x0100000003027b82 */ /* 0x004ea20000000a00 */
[----:B------:R-:W3:Y:S01]  /*8760*/  LDCU.64 UR4, c[0x4][0x10] ;  /* 0x01000200ff0477ac */ /* 0x000ee20008000a00 */
[----:B-1----:R-:W-:Y:S01]  /*8770*/  MOV R5, UR9 ;  /* 0x0000000900057c02 */ /* 0x002fe20008000f00 */
[----:B------:R-:W-:Y:S01]  /*8780*/  IMAD.U32 R4, RZ, RZ, UR8 ;  /* 0x00000008ff047e24 */ /* 0x000fe2000f8e00ff */
[----:B-----5:R-:W-:Y:S01]  /*8790*/  MOV R7, UR7 ;  /* 0x0000000700077c02 */ /* 0x020fe20008000f00 */
[----:B------:R-:W-:Y:S01]  /*87a0*/  IMAD.U32 R6, RZ, RZ, UR6 ;  /* 0x00000006ff067e24 */ /* 0x000fe2000f8e00ff */
[----:B---3--:R-:W-:Y:S01]  /*87b0*/  MOV R11, UR5 ;  /* 0x00000005000b7c02 */ /* 0x008fe20008000f00 */
[----:B------:R-:W-:Y:S02]  /*87c0*/  IMAD.U32 R10, RZ, RZ, UR4 ;  /* 0x00000004ff0a7e24 */ /* 0x000fe4000f8e00ff */
[----:B------:R-:W-:Y:S07]  /*87d0*/  LEPC R20, `(.L_x_121) ;  /* 0x000000001014794e */ /* 0x000fee0000000000 */
[----:B--2-4-:R-:W-:Y:S05]  /*87e0*/  CALL.ABS.NOINC R2 ;  /* 0x0000000002007343 */ /* 0x014fea0003c00000 */
.L_x_121:
[----:B----4-:R-:W-:Y:S01]  /*87f0*/  LOP3.LUT R20, R56, 0xffffe000, RZ, 0xc0, !PT ;  /* 0xffffe00038147812 */ /* 0x010fe200078ec0ff */
[----:B------:R-:W-:Y:S05]  /*8800*/  WARPSYNC.ALL ;  /* 0x0000000000007948 */ /* 0x000fea0003800000 */
[----:B------:R-:W-:Y:S01]  /*8810*/  R2UR UR4, R25 ;  /* 0x00000000190472ca */ /* 0x000fe200000e0000 */
[----:B------:R-:W1:Y:S01]  /*8820*/  S2R R88, SR_CgaCtaId ;  /* 0x0000000000587919 */ /* 0x000e620000008800 */
[----:B------:R-:W-:Y:S01]  /*8830*/  LOP3.LUT R21, R57, 0xffffe000, RZ, 0xc0, !PT ;  /* 0xffffe00039157812 */ /* 0x000fe200078ec0ff */
[----:B------:R-:W-:Y:S01]  /*8840*/  IMAD.U32 R40, RZ, RZ, UR52 ;  /* 0x00000034ff287e24 */ /* 0x000fe2000f8e00ff */
[----:B------:R-:W-:Y:S01]  /*8850*/  LOP3.LUT R41, R58, 0xffffe000, RZ, 0xc0, !PT ;  /* 0xffffe0003a297812 */ /* 0x000fe200078ec0ff */
[----:B------:R-:W-:Y:S01]  /*8860*/  BSSY.RECONVERGENT B0, `(.L_x_122) ;  /* 0x0000059000007945 */ /* 0x000fe20003800200 */
[----:B------:R-:W-:Y:S02]  /*8870*/  LOP3.LUT R26, R48, 0xffffe000, RZ, 0xc0, !PT ;  /* 0xffffe000301a7812 */ /* 0x000fe400078ec0ff */
[----:B------:R-:W-:Y:S02]  /*8880*/  ISETP.NE.AND P6, PT, R82, RZ, PT ;  /* 0x000000ff5200720c */ /* 0x000fe40003fc5270 */
[----:B------:R-:W-:Y:S03]  /*8890*/  ISETP.NE.AND P0, PT, R67, RZ, PT ;  /* 0x000000ff4300720c */ /* 0x000fe60003f05270 */
[----:B--2---:R-:W2:Y:S08]  /*88a0*/  LDTM.x16 R4, tmem[UR4+0x10] ;  /* 0x00001004000479ee */ /* 0x004eb00008240000 */
[----:B------:R-:W-:Y:S02]  /*88b0*/  @P6 LEA R40, R40, UR49, 0x3 ;  /* 0x0000003128286c11 */ /* 0x000fe4000f8e18ff */
[----:B------:R-:W-:Y:S03]  /*88c0*/  @P6 SHF.L.U32 R91, RZ, 0x1f, RZ ;  /* 0x0000001fff5b6819 */ /* 0x000fe600000006ff */
[----:B------:R-:W-:Y:S01]  /*88d0*/  @P6 VIADD R89, R40, 0x60 ;  /* 0x0000006028596836 */ /* 0x000fe20000000000 */
[----:B------:R-:W-:Y:S04]  /*88e0*/  LEA R40, R86, UR49, 0x3 ;  /* 0x0000003156287c11 */ /* 0x000fe8000f8e18ff */
[----:B-1----:R-:W-:Y:S01]  /*88f0*/  @P6 PRMT R89, R88, 0x654, R89 ;  /* 0x0000065458596816 */ /* 0x002fe20000000059 */
[C---:B--2---:R-:W-:Y:S01]  /*8900*/  FMUL R0, R24.reuse, R4 ;  /* 0x0000000418007220 */ /* 0x044fe20000400000 */
[C---:B------:R-:W-:Y:S01]  /*8910*/  FMUL R2, R24.reuse, R5 ;  /* 0x0000000518027220 */ /* 0x040fe20000400000 */
[C---:B------:R-:W-:Y:S01]  /*8920*/  FMUL R3, R24.reuse, R10 ;  /* 0x0000000a18037220 */ /* 0x040fe20000400000 */
[----:B------:R-:W-:Y:S01]  /*8930*/  FMUL R4, R24, R11 ;  /* 0x0000000b18047220 */ /* 0x000fe20000400000 */
[C---:B------:R-:W-:Y:S01]  /*8940*/  FFMA R28, R27.reuse, R20, R0 ;  /* 0x000000141b1c7223 */ /* 0x040fe20000000000 */
[----:B------:R-:W-:Y:S01]  /*8950*/  LOP3.LUT R20, R52, 0xffffe000, RZ, 0xc0, !PT ;  /* 0xffffe00034147812 */ /* 0x000fe200078ec0ff */
[----:B------:R-:W-:Y:S01]  /*8960*/  FFMA R29, R27, R21, R2 ;  /* 0x000000151b1d7223 */ /* 0x000fe20000000002 */
[----:B------:R-:W-:Y:S01]  /*8970*/  LOP3.LUT R21, R59, 0xffffe000, RZ, 0xc0, !PT ;  /* 0xffffe0003b157812 */ /* 0x000fe200078ec0ff */
[C---:B------:R-:W-:Y:S01]  /*8980*/  FMUL R0, R24.reuse, R6 ;  /* 0x0000000618007220 */ /* 0x040fe20000400000 */
[----:B------:R-:W-:Y:S01]  /*8990*/  F2FP.TF32.F32.PACK_B R28, R28 ;  /* 0x0000001cff1c723e */ /* 0x000fe200024050ff */
[C---:B------:R-:W-:Y:S01]  /*89a0*/  FMUL R2, R24.reuse, R7 ;  /* 0x0000000718027220 */ /* 0x040fe20000400000 */
[----:B------:R-:W-:Y:S01]  /*89b0*/  F2FP.TF32.F32.PACK_B R29, R29 ;  /* 0x0000001dff1d723e */ /* 0x000fe200024050ff */
[----:B------:R-:W-:Y:S01]  /*89c0*/  FFMA R30, R27, R41, R0 ;  /* 0x000000291b1e7223 */ /* 0x000fe20000000000 */
[----:B------:R-:W-:Y:S01]  /*89d0*/  LOP3.LUT R41, R55, 0xffffe000, RZ, 0xc0, !PT ;  /* 0xffffe00037297812 */ /* 0x000fe200078ec0ff */
[----:B------:R-:W-:Y:S01]  /*89e0*/  FFMA R31, R27, R21, R2 ;  /* 0x000000151b1f7223 */ /* 0x000fe20000000002 */
[----:B------:R-:W-:Y:S01]  /*89f0*/  LOP3.LUT R21, R53, 0xffffe000, RZ, 0xc0, !PT ;  /* 0xffffe00035157812 */ /* 0x000fe200078ec0ff */
[C---:B------:R-:W-:Y:S01]  /*8a00*/  FMUL R0, R24.reuse, R8 ;  /* 0x0000000818007220 */ /* 0x040fe20000400000 */
[----:B------:R-:W-:Y:S01]  /*8a10*/  F2FP.TF32.F32.PACK_B R30, R30 ;  /* 0x0000001eff1e723e */ /* 0x000fe200024050ff */
[----:B------:R-:W-:Y:S01]  /*8a20*/  FMUL R2, R24, R9 ;  /* 0x0000000918027220 */ /* 0x000fe20000400000 */
[----:B------:R-:W-:Y:S01]  /*8a30*/  F2FP.TF32.F32.PACK_B R31, R31 ;  /* 0x0000001fff1f723e */ /* 0x000fe200024050ff */
[C---:B------:R-:W-:Y:S01]  /*8a40*/  FFMA R32, R27.reuse, R20, R0 ;  /* 0x000000141b207223 */ /* 0x040fe20000000000 */
[----:B------:R-:W-:Y:S01]  /*8a50*/  LOP3.LUT R20, R54, 0xffffe000, RZ, 0xc0, !PT ;  /* 0xffffe00036147812 */ /* 0x000fe200078ec0ff */
[----:B------:R-:W-:Y:S01]  /*8a60*/  FFMA R33, R27, R21, R2 ;  /* 0x000000151b217223 */ /* 0x000fe20000000002 */
[C---:B------:R-:W-:Y:S01]  /*8a70*/  FMUL R5, R24.reuse, R12 ;  /* 0x0000000c18057220 */ /* 0x040fe20000400000 */
[----:B------:R1:W-:Y:S01]  /*8a80*/  STS.128 [R65+0x2000], R28 ;  /* 0x0020001c41007388 */ /* 0x0003e20000000c00 */
[----:B------:R-:W-:Y:S01]  /*8a90*/  LOP3.LUT R21, R49, 0xffffe000, RZ, 0xc0, !PT ;  /* 0xffffe00031157812 */ /* 0x000fe200078ec0ff */
[C---:B------:R-:W-:Y:S01]  /*8aa0*/  FFMA R34, R27.reuse, R20, R3 ;  /* 0x000000141b227223 */ /* 0x040fe20000000003 */
[----:B------:R-:W-:Y:S01]  /*8ab0*/  FFMA R35, R27, R41, R4 ;  /* 0x000000291b237223 */ /* 0x000fe20000000004 */
        /* <DEDUP_REMOVED lines=22> */
[----:B------:R-:W-:Y:S02]  /*8c20*/  F2FP.TF32.F32.PACK_B R36, R36 ;  /* 0x00000024ff24723e */ /* 0x000fe400024050ff */
[----:B------:R-:W-:Y:S02]  /*8c30*/  F2FP.TF32.F32.PACK_B R37, R37 ;  /* 0x00000025ff25723e */ /* 0x000fe400024050ff */
[----:B------:R-:W-:Y:S01]  /*8c40*/  F2FP.TF32.F32.PACK_B R38, R38 ;  /* 0x00000026ff26723e */ /* 0x000fe200024050ff */
[C---:B-1----:R-:W-:Y:S01]  /*8c50*/  FFMA R28, R27.reuse, R20, R9 ;  /* 0x000000141b1c7223 */ /* 0x042fe20000000009 */
[----:B------:R-:W-:Y:S01]  /*8c60*/  F2FP.TF32.F32.PACK_B R39, R39 ;  /* 0x00000027ff27723e */ /* 0x000fe200024050ff */
[C---:B------:R-:W-:Y:S01]  /*8c70*/  FFMA R29, R27.reuse, R21, R10 ;  /* 0x000000151b1d7223 */ /* 0x040fe2000000000a */
[C---:B------:R-:W-:Y:S01]  /*8c80*/  FFMA R30, R27.reuse, R26, R11 ;  /* 0x0000001a1b1e7223 */ /* 0x040fe2000000000b */
[----:B------:R-:W-:Y:S01]  /*8c90*/  FFMA R31, R27, R41, R12 ;  /* 0x000000291b1f7223 */ /* 0x000fe2000000000c */
[----:B------:R-:W-:Y:S01]  /*8ca0*/  F2FP.TF32.F32.PACK_B R28, R28 ;  /* 0x0000001cff1c723e */ /* 0x000fe200024050ff */
[----:B------:R2:W-:Y:S01]  /*8cb0*/  STS.128 [R77+0x2020], R36 ;  /* 0x002020244d007388 */ /* 0x0005e20000000c00 */
[----:B------:R-:W-:Y:S02]  /*8cc0*/  F2FP.TF32.F32.PACK_B R29, R29 ;  /* 0x0000001dff1d723e */ /* 0x000fe400024050ff */
        /* <DEDUP_REMOVED lines=8> */
[----:B-1----:R-:W1:Y:S02]  /*8d50*/  FENCE.VIEW.ASYNC.S ;  /* 0x00000000000073c6 */ /* 0x002e640000000000 */
[----:B-1----:R-:W-:Y:S06]  /*8d60*/  BAR.SYNC.DEFER_BLOCKING 0x1, 0x80 ;  /* 0x0042000000007b1d */ /* 0x002fec0000010000 */
[----:B------:R-:W-:Y:S05]  /*8d70*/  @P0 BRA `(.L_x_123) ;  /* 0x00000000001c0947 */ /* 0x000fea0003800000 */
[----:B------:R-:W-:Y:S02]  /*8d80*/  UIADD3 UR4, UP0, UPT, UR56, 0x680, URZ ;  /* 0x0000068038047890 */ /* 0x000fe4000ff1e0ff */
[----:B------:R-:W-:Y:S02]  /*8d90*/  UIADD3 UR40, UPT, UPT, UR49, 0x2200, URZ ;  /* 0x0000220031287890 */ /* 0x000fe4000fffe0ff */
[----:B------:R-:W-:Y:S02]  /*8da0*/  UIADD3 UR41, UPT, UPT, UR53, 0x10, URZ ;  /* 0x0000001035297890 */ /* 0x000fe4000fffe0ff */
[----:B------:R-:W-:Y:S09]  /*8db0*/  UIADD3.X UR5, UPT, UPT, URZ, UR57, URZ, UP0, !UPT ;  /* 0x00000039ff057290 */ /* 0x000ff200087fe4ff */
[----:B------:R1:W-:Y:S01]  /*8dc0*/  UTMASTG.4D [UR40], [UR4] ;  /* 0x00000028040073b5 */ /* 0x0003e20008018000 */
[----:B------:R0:W-:Y:S01]  /*8dd0*/  UTMACMDFLUSH ;  /* 0x00000000000079b7 */ /* 0x0001e20000000000 */
[----:B-1----:R-:W-:Y:S04]  /*8de0*/  DEPBAR.LE SB0, 0x1 ;  /* 0x000080400000791a */ /* 0x002fe80000000000 */
.L_x_123:
[----:B------:R-:W-:Y:S05]  /*8df0*/  BSYNC.RECONVERGENT B0 ;  /* 0x0000000000007941 */ /* 0x000fea0003800200 */
.L_x_122:
[----:B------:R-:W-:Y:S01]  /*8e00*/  BAR.SYNC.DEFER_BLOCKING 0x1, 0x80 ;  /* 0x0042000000007b1d */ /* 0x000fe20000010000 */
[----:B------:R-:W-:Y:S04]  /*8e10*/  UIADD3 UR4, UPT, UPT, UR52, 0x1, URZ ;  /* 0x0000000134047890 */ /* 0x000fe8000fffe0ff */
[----:B------:R-:W-:Y:S04]  /*8e20*/  UISETP.NE.AND UP0, UPT, UR4, 0x4, UPT ;  /* 0x000000040400788c */ /* 0x000fe8000bf05270 */
[----:B------:R-:W-:Y:S01]  /*8e30*/  USEL UR51, UR4, URZ, UP0 ;  /* 0x000000ff04337287 */ /* 0x000fe20008000000 */
[----:B------:R1:W-:Y:S01]  /*8e40*/  @P6 SYNCS.ARRIVE.TRANS64.RED.A1T0 RZ, [R89+URZ], RZ ;  /* 0x000000ff59ff69a7 */ /* 0x0003e200081004ff */
[----:B------:R-:W-:Y:S01]  /*8e50*/  BSSY B1, `(.L_x_124) ;  /* 0x0000017000017945 */ /* 0x000fe20003800000 */
[----:B------:R-:W4:Y:S02]  /*8e60*/  @P6 SYNCS.PHASECHK.TRANS64.TRYWAIT P0, [R40+URZ+0x40], R91 ;  /* 0x0000405b280065a7 */ /* 0x000f2400080011ff */
[----:B----4-:R-:W-:Y:S01]  /*8e70*/  @P6 SEL R85, RZ, 0x1, !P0 ;  /* 0x00000001ff556807 */ /* 0x010fe20004000000 */
[----:B-1----:R-:W-:Y:S06]  /*8e80*/  @!P6 BRA `(.L_x_125) ;  /* 0x00000000004ce947 */ /* 0x002fec0003800000 */
        /* <DEDUP_REMOVED lines=9> */
[----:B------:R-:W-:Y:S04]  /*8f20*/  SHF.L.U32 R5, RZ, 0x1f, RZ ;  /* 0x0000001fff057819 */ /* 0x000fe800000006ff */
[----:B------:R-:W1:Y:S02]  /*8f30*/  SYNCS.PHASECHK.TRANS64.TRYWAIT P0, [R40+URZ+0x40], R5 ;  /* 0x00004005280075a7 */ /* 0x000e6400080011ff */
[----:B-1----:R-:W-:Y:S05]  /*8f40*/  @!P0 BRA `(.L_x_128) ;  /* 0x0000004400a48947 */ /* 0x002fea0003800000 */
.L_x_127:
[----:B------:R-:W-:Y:S05]  /*8f50*/  BSYNC B0 ;  /* 0x0000000000007941 */ /* 0x000fea0003800000 */
.L_x_126:
[----:B------:R-:W-:Y:S02]  /*8f60*/  ISETP.NE.AND P0, PT, R87, RZ, PT ;  /* 0x000000ff5700720c */ /* 0x000fe40003f05270 */
[----:B------:R-:W-:Y:S11]  /*8f70*/  IADD3 R86, PT, PT, R86, 0x1, RZ ;  /* 0x0000000156567810 */ /* 0x000ff60007ffe0ff */
[----:B------:R4:W1:Y:S04]  /*8f80*/  @P0 LDS.128 R56, [R4] ;  /* 0x0000000004380984 */ /* 0x0008680000000c00 */
[----:B------:R4:W1:Y:S04]  /*8f90*/  @P0 LDS.128 R52, [R3+0x10] ;  /* 0x0000100003340984 */ /* 0x0008680000000c00 */
[----:B------:R4:W1:Y:S04]  /*8fa0*/  @P0 LDS.128 R48, [R2+0x20] ;  /* 0x0000200002300984 */ /* 0x0008680000000c00 */
[----:B------:R4:W1:Y:S02]  /*8fb0*/  @P0 LDS.128 R44, [R0+0x30] ;  /* 0x00003000002c0984 */ /* 0x0008640000000c00 */
.L_x_125:
[----:B------:R-:W-:Y:S05]  /*8fc0*/  BSYNC B1 ;  /* 0x0000000000017941 */ /* 0x000fea0003800000 */
.L_x_124:
[----:B----4-:R-:W-:Y:S05]  /*8fd0*/  VIADD R0, R25, 0x20 ;  /* 0x0000002019007836 */ /* 0x010fea0000000000 */
        /* <DEDUP_REMOVED lines=9> */
[----:B------:R-:W4:Y:S01]  /*9070*/  LDCU.64 UR6, c[0x4][0x78] ;  /* 0x01000f00ff0677ac */ /* 0x000f220008000a00 */
[----:B------:R-:W2:Y:S01]  /*9080*/  LDC.64 R2, c[0x4][R3] ;  /* 0x0100000003027b82 */ /* 0x000ea20000000a00 */
[----:B------:R-:W5:Y:S01]  /*9090*/  LDCU.64 UR4, c[0x4][0x10] ;  /* 0x01000200ff0477ac */ /* 0x000f620008000a00 */
[----:B-1----:R-:W-:Y:S01]  /*90a0*/  MOV R5, UR9 ;  /* 0x0000000900057c02 */ /* 0x002fe20008000f00 */
[----:B------:R-:W-:Y:S01]  /*90b0*/  IMAD.U32 R4, RZ, RZ, UR8 ;  /* 0x00000008ff047e24 */ /* 0x000fe2000f8e00ff */
[----:B----4-:R-:W-:Y:S01]  /*90c0*/  MOV R7, UR7 ;  /* 0x0000000700077c02 */ /* 0x010fe20008000f00 */
[----:B------:R-:W-:Y:S01]  /*90d0*/  IMAD.U32 R6, RZ, RZ, UR6 ;  /* 0x00000006ff067e24 */ /* 0x000fe2000f8e00ff */
[----:B-----5:R-:W-:Y:S01]  /*90e0*/  MOV R11, UR5 ;  /* 0x00000005000b7c02 */ /* 0x020fe20008000f00 */
[----:B------:R-:W-:Y:S02]  /*90f0*/  IMAD.U32 R10, RZ, RZ, UR4 ;  /* 0x00000004ff0a7e24 */ /* 0x000fe4000f8e00ff */
[----:B------:R-:W-:Y:S07]  /*9100*/  LEPC R20, `(.L_x_129) ;  /* 0x000000001014794e */ /* 0x000fee0000000000 */
[----:B--23--:R-:W-:Y:S05]  /*9110*/  CALL.ABS.NOINC R2 ;  /* 0x0000000002007343 */ /* 0x00cfea0003c00000 */
.L_x_129:
[----:B-1----:R-:W-:Y:S01]  /*9120*/  LOP3.LUT R20, R56, 0xffffe000, RZ, 0xc0, !PT ;  /* 0xffffe00038147812 */ /* 0x002fe200078ec0ff */
[----:B------:R-:W-:Y:S05]  /*9130*/  WARPSYNC.ALL ;  /* 0x0000000000007948 */ /* 0x000fea0003800000 */
[----:B------:R-:W-:Y:S01]  /*9140*/  R2UR UR4, R25 ;  /* 0x00000000190472ca */ /* 0x000fe200000e0000 */
[----:B------:R-:W-:Y:S01]  /*9150*/  IMAD.U32 R89, RZ, RZ, UR51 ;  /* 0x00000033ff597e24 */ /* 0x000fe2000f8e00ff */
[----:B------:R-:W-:Y:S01]  /*9160*/  LOP3.LUT R21, R57, 0xffffe000, RZ, 0xc0, !PT ;  /* 0xffffe00039157812 */ /* 0x000fe200078ec0ff */
[----:B------:R-:W-:Y:S01]  /*9170*/  BSSY.RECONVERGENT B0, `(.L_x_130) ;  /* 0x000005a000007945 */ /* 0x000fe20003800200 */
[----:B------:R-:W-:Y:S02]  /*9180*/  LOP3.LUT R41, R58, 0xffffe000, RZ, 0xc0, !PT ;  /* 0xffffe0003a297812 */ /* 0x000fe400078ec0ff */
[----:B------:R-:W-:Y:S02]  /*9190*/  LOP3.LUT R26, R54, 0xffffe000, RZ, 0xc0, !PT ;  /* 0xffffe000361a7812 */ /* 0x000fe400078ec0ff */
[----:B------:R-:W-:Y:S02]  /*91a0*/  LOP3.LUT R40, R50, 0xffffe000, RZ, 0xc0, !PT ;  /* 0xffffe00032287812 */ /* 0x000fe400078ec0ff */
[----:B------:R-:W-:Y:S02]  /*91b0*/  ISETP.NE.AND P6, PT, R82, RZ, PT ;  /* 0x000000ff5200720c */ /* 0x000fe40003fc5270 */
[----:B------:R-:W-:Y:S01]  /*91c0*/  ISETP.NE.AND P0, PT, R67, RZ, PT ;  /* 0x000000ff4300720c */ /* 0x000fe20003f05270 */
[----:B------:R-:W1:Y:S01]  /*91d0*/  LDTM.x16 R4, tmem[UR4+0x20] ;  /* 0x00002004000479ee */ /* 0x000e620008240000 */
[----:B------:R-:W-:Y:S09]  /*91e0*/  LEA R90, R86, UR49, 0x3 ;  /* 0x00000031565a7c11 */ /* 0x000ff2000f8e18ff */
[----:B------:R-:W-:Y:S02]  /*91f0*/  @P6 LEA R89, R89, UR49, 0x3 ;  /* 0x0000003159596c11 */ /* 0x000fe4000f8e18ff */
[----:B------:R-:W-:Y:S03]  /*9200*/  @P6 SHF.L.U32 R91, RZ, 0x1f, RZ ;  /* 0x0000001fff5b6819 */ /* 0x000fe600000006ff */
[----:B------:R-:W-:Y:S05]  /*9210*/  @P6 VIADD R89, R89, 0x60 ;  /* 0x0000006059596836 */ /* 0x000fea0000000000 */
[----:B------:R-:W-:Y:S01]  /*9220*/  @P6 PRMT R89, R88, 0x654, R89 ;  /* 0x0000065458596816 */ /* 0x000fe20000000059 */
[C---:B-1----:R-:W-:Y:S01]  /*9230*/  FMUL R0, R24.reuse, R4 ;  /* 0x0000000418007220 */ /* 0x042fe20000400000 */
[C---:B------:R-:W-:Y:S01]  /*9240*/  FMUL R2, R24.reuse, R5 ;  /* 0x0000000518027220 */ /* 0x040fe20000400000 */
[C---:B------:R-:W-:Y:S01]  /*9250*/  FMUL R3, R24.reuse, R10 ;  /* 0x0000000a18037220 */ /* 0x040fe20000400000 */
[----:B------:R-:W-:Y:S01]  /*9260*/  FMUL R4, R24, R11 ;  /* 0x0000000b18047220 */ /* 0x000fe20000400000 */
[C---:B--2---:R-:W-:Y:S01]  /*9270*/  FFMA R28, R27.reuse, R20, R0 ;  /* 0x000000141b1c7223 */ /* 0x044fe20000000000 */
        /* <DEDUP_REMOVED lines=9> */
[C---:B------:R-:W-:Y:S01]  /*9310*/  FFMA R31, R27.reuse, R21, R2 ;  /* 0x000000151b1f7223 */ /* 0x040fe20000000002 */
[C---:B------:R-:W-:Y:S01]  /*9320*/  FMUL R0, R24.reuse, R8 ;  /* 0x0000000818007220 */ /* 0x040fe20000400000 */
[C---:B------:R-:W-:Y:S01]  /*9330*/  FMUL R2, R24.reuse, R9 ;  /* 0x0000000918027220 */ /* 0x040fe20000400000 */
[----:B------:R-:W-:Y:S01]  /*9340*/  F2FP.TF32.F32.PACK_B R30, R30 ;  /* 0x0000001eff1e723e */ /* 0x000fe200024050ff */
[----:B------:R-:W-:Y:S01]  /*9350*/  FMUL R5, R24, R12 ;  /* 0x0000000c18057220 */ /* 0x000fe20000400000 */
[----:B------:R-:W-:Y:S01]  /*9360*/  F2FP.TF32.F32.PACK_B R31, R31 ;  /* 0x0000001fff1f723e */ /* 0x000fe200024050ff */
[C---:B------:R-:W-:Y:S01]  /*9370*/  FFMA R32, R27.reuse, R20, R0 ;  /* 0x000000141b207223 */ /* 0x040fe20000000000 */
[C---:B------:R-:W-:Y:S01]  /*9380*/  FFMA R33, R27.reuse, R41, R2 ;  /* 0x000000291b217223 */ /* 0x040fe20000000002 */
[----:B------:R-:W-:Y:S01]  /*9390*/  FFMA R34, R27, R26, R3 ;  /* 0x0000001a1b227223 */ /* 0x000fe20000000003 */
[----:B------:R-:W-:Y:S01]  /*93a0*/  LOP3.LUT R20, R55, 0xffffe000, RZ, 0xc0, !PT ;  /* 0xffffe00037147812 */ /* 0x000fe200078ec0ff */
[----:B------:R1:W-:Y:S01]  /*93b0*/  STS.128 [R65+0x4000], R28 ;  /* 0x0040001c41007388 */ /* 0x0003e20000000c00 */
[----:B------:R-:W-:Y:S01]  /*93c0*/  LOP3.LUT R26, R48, 0xffffe000, RZ, 0xc0, !PT ;  /* 0xffffe000301a7812 */ /* 0x000fe200078ec0ff */
[C---:B------:R-:W-:Y:S01]  /*93d0*/  FMUL R6, R24.reuse, R13 ;  /* 0x0000000d18067220 */ /* 0x040fe20000400000 */
[----:B------:R-:W-:Y:S01]  /*93e0*/  LOP3.LUT R21, R49, 0xffffe000, RZ, 0xc0, !PT ;  /* 0xffffe00031157812 */ /* 0x000fe200078ec0ff */
[----:B------:R-:W-:Y:S01]  /*93f0*/  FFMA R35, R27, R20, R4 ;  /* 0x000000141b237223 */ /* 0x000fe20000000004 */
        /* <DEDUP_REMOVED lines=22> */
[----:B------:R-:W-:Y:S02]  /*9560*/  F2FP.TF32.F32.PACK_B R38, R38 ;  /* 0x00000026ff26723e */ /* 0x000fe400024050ff */
[----:B------:R-:W-:Y:S01]  /*9570*/  F2FP.TF32.F32.PACK_B R39, R39 ;  /* 0x00000027ff27723e */ /* 0x000fe200024050ff */
[C---:B-1----:R-:W-:Y:S01]  /*9580*/  FFMA R28, R27.reuse, R20, R9 ;  /* 0x000000141b1c7223 */ /* 0x042fe20000000009 */
[C---:B------:R-:W-:Y:S01]  /*9590*/  FFMA R29, R27.reuse, R21, R10 ;  /* 0x000000151b1d7223 */ /* 0x040fe2000000000a */
[C---:B------:R-:W-:Y:S01]  /*95a0*/  FFMA R30, R27.reuse, R26, R11 ;  /* 0x0000001a1b1e7223 */ /* 0x040fe2000000000b */
[----:B------:R-:W-:Y:S01]  /*95b0*/  FFMA R31, R27, R41, R12 ;  /* 0x000000291b1f7223 */ /* 0x000fe2000000000c */
[----:B------:R2:W-:Y:S01]  /*95c0*/  STS.128 [R77+0x4020], R36 ;  /* 0x004020244d007388 */ /* 0x0005e20000000c00 */
[----:B------:R-:W-:Y:S02]  /*95d0*/  F2FP.TF32.F32.PACK_B R28, R28 ;  /* 0x0000001cff1c723e */ /* 0x000fe400024050ff */
        /* <DEDUP_REMOVED lines=19> */
.L_x_131:
[----:B------:R-:W-:Y:S05]  /*9710*/  BSYNC.RECONVERGENT B0 ;  /* 0x0000000000007941 */ /* 0x000fea0003800200 */
.L_x_130:
[----:B------:R-:W-:Y:S01]  /*9720*/  BAR.SYNC.DEFER_BLOCKING 0x1, 0x80 ;  /* 0x0042000000007b1d */ /* 0x000fe20000010000 */
[----:B------:R-:W-:Y:S04]  /*9730*/  UIADD3 UR4, UPT, UPT, UR51, 0x1, URZ ;  /* 0x0000000133047890 */ /* 0x000fe8000fffe0ff */
[----:B------:R-:W-:Y:S04]  /*9740*/  UISETP.NE.AND UP0, UPT, UR4, 0x4, UPT ;  /* 0x000000040400788c */ /* 0x000fe8000bf05270 */
[----:B------:R-:W-:Y:S01]  /*9750*/  USEL UR50, UR4, URZ, UP0 ;  /* 0x000000ff04327287 */ /* 0x000fe20008000000 */
[----:B------:R1:W-:Y:S01]  /*9760*/  @P6 SYNCS.ARRIVE.TRANS64.RED.A1T0 RZ, [R89+URZ], RZ ;  /* 0x000000ff59ff69a7 */ /* 0x0003e200081004ff */
[----:B------:R-:W-:Y:S01]  /*9770*/  BSSY B1, `(.L_x_132) ;  /* 0x000001c000017945 */ /* 0x000fe20003800000 */
[----:B------:R-:W4:Y:S01]  /*9780*/  @P6 SYNCS.PHASECHK.TRANS64.TRYWAIT P0, [R90+URZ+0x40], R91 ;  /* 0x0000405b5a0065a7 */ /* 0x000f2200080011ff */
[----:B-1----:R-:W-:Y:S02]  /*9790*/  MOV R89, RZ ;  /* 0x000000ff00597202 */ /* 0x002fe40000000f00 */
[----:B----4-:R-:W-:Y:S01]  /*97a0*/  @P6 SEL R85, RZ, 0x1, !P0 ;  /* 0x00000001ff556807 */ /* 0x010fe20004000000 */
[----:B------:R-:W-:Y:S06]  /*97b0*/  @!P6 BRA `(.L_x_133) ;  /* 0x00000000005ce947 */ /* 0x000fec0003800000 */
        /* <DEDUP_REMOVED lines=12> */
.L_x_135:
[----:B------:R-:W-:Y:S05]  /*9880*/  BSYNC B0 ;  /* 0x0000000000007941 */ /* 0x000fea0003800000 */
.L_x_134:
[----:B------:R-:W-:Y:S01]  /*9890*/  ISETP.NE.AND P0, PT, R87, RZ, PT ;  /* 0x000000ff5700720c */ /* 0x000fe20003f05270 */
[----:B------:R-:W-:Y:S11]  /*98a0*/  VIADD R86, R86, 0x1 ;  /* 0x0000000156567836 */ /* 0x000ff60000000000 */
[----:B------:R-:W-:Y:S01]  /*98b0*/  @!UPT UIADD3 URZ, UPT, UPT, URZ, URZ, URZ ;  /* 0x000000fffffff290 */ /* 0x000fe2000fffe0ff */
[----:B------:R4:W1:Y:S04]  /*98c0*/  @P0 LDS.128 R56, [R4] ;  /* 0x0000000004380984 */ /* 0x0008680000000c00 */
[----:B------:R4:W1:Y:S04]  /*98d0*/  @P0 LDS.128 R52, [R3+0x10] ;  /* 0x0000100003340984 */ /* 0x0008680000000c00 */
[----:B------:R4:W1:Y:S04]  /*98e0*/  @P0 LDS.128 R48, [R2+0x20] ;  /* 0x0000200002300984 */ /* 0x0008680000000c00 */
[----:B------:R4:W1:Y:S01]  /*98f0*/  @P0 LDS.128 R44, [R0+0x30] ;  /* 0x00003000002c0984 */ /* 0x0008620000000c00 */
[C---:B------:R-:W-:Y:S04]  /*9900*/  ISETP.NE.AND P0, PT, R86.reuse, 0x4, PT ;  /* 0x000000045600780c */ /* 0x040fe80003f05270 */
[----:B------:R-:W-:Y:S02]  /*9910*/  SEL R86, R86, RZ, P0 ;  /* 0x000000ff56567207 */ /* 0x000fe40000000000 */
[----:B------:R-:W-:Y:S02]  /*9920*/  SEL R89, RZ, 0x1, P0 ;  /* 0x00000001ff597807 */ /* 0x000fe40000000000 */
.L_x_133:
[----:B------:R-:W-:Y:S05]  /*9930*/  BSYNC B1 ;  /* 0x0000000000017941 */ /* 0x000fea0003800000 */
.L_x_132:
        /* <DEDUP_REMOVED lines=21> */
.L_x_137:
        /* <DEDUP_REMOVED lines=11> */
[----:B------:R-:W1:Y:S10]  /*9b40*/  LDTM.x16 R4, tmem[UR4+0x30] ;  /* 0x00003004000479ee */ /* 0x000e740008240000 */
[----:B------:R-:W-:Y:S02]  /*9b50*/  @P6 LEA R90, R90, UR49, 0x3 ;  /* 0x000000315a5a6c11 */ /* 0x000fe4000f8e18ff */
[----:B------:R-:W-:Y:S03]  /*9b60*/  @P6 SHF.L.U32 R93, R89, 0x1f, RZ ;  /* 0x0000001f595d6819 */ /* 0x000fe600000006ff */
[----:B------:R-:W-:Y:S01]  /*9b70*/  @P6 VIADD R91, R90, 0x60 ;  /* 0x000000605a5b6836 */ /* 0x000fe20000000000 */
[----:B------:R-:W-:Y:S04]  /*9b80*/  LEA R90, R86, UR49, 0x3 ;  /* 0x00000031565a7c11 */ /* 0x000fe8000f8e18ff */
        /* <DEDUP_REMOVED lines=79> */
.L_x_139:
[----:B------:R-:W-:Y:S05]  /*a080*/  BSYNC.RECONVERGENT B0 ;  /* 0x0000000000007941 */ /* 0x000fea0003800200 */
.L_x_138:
        /* <DEDUP_REMOVED lines=18> */
[----:B------:R-:W-:Y:S04]  /*a1b0*/  SHF.L.U32 R5, R89, 0x1f, RZ ;  /* 0x0000001f59057819 */ /* 0x000fe800000006ff */
[----:B------:R-:W1:Y:S02]  /*a1c0*/  SYNCS.PHASECHK.TRANS64.TRYWAIT P0, [R90+URZ+0x40], R5 ;  /* 0x000040055a0075a7 */ /* 0x000e6400080011ff */
[----:B-1----:R-:W-:Y:S05]  /*a1d0*/  @!P0 BRA `(.L_x_144) ;  /* 0x0000003400288947 */ /* 0x002fea0003800000 */
.L_x_143:
[----:B------:R-:W-:Y:S05]  /*a1e0*/  BSYNC B0 ;  /* 0x0000000000007941 */ /* 0x000fea0003800000 */
.L_x_142:
        /* <DEDUP_REMOVED lines=8> */
[----:B------:R-:W-:Y:S02]  /*a270*/  SEL R6, RZ, 0x1, P0 ;  /* 0x00000001ff067807 */ /* 0x000fe40000000000 */
[----:B------:R-:W-:Y:S02]  /*a280*/  SEL R86, R86, RZ, P0 ;  /* 0x000000ff56567207 */ /* 0x000fe40000000000 */
[----:B------:R-:W-:Y:S02]  /*a290*/  LOP3.LUT R89, R89, R6, RZ, 0x3c, !PT ;  /* 0x0000000659597212 */ /* 0x000fe400078e3cff */
.L_x_141:
[----:B------:R-:W-:Y:S05]  /*a2a0*/  BSYNC B1 ;  /* 0x0000000000017941 */ /* 0x000fea0003800000 */
.L_x_140:
        /* <DEDUP_REMOVED lines=21> */
.L_x_145:
        /* <DEDUP_REMOVED lines=88> */
[----:B------:R-:W-:Y:S02]  /*a980*/  UIADD3 UR4, UPT, UPT, UR49, 0x200, URZ ;  /* 0x0000020031047890 */ /* 0x000fe4000fffe0ff */
[----:B------:R-:W-:Y:S04]  /*a990*/  UIADD3 UR41, UPT, UPT, UR53, 0x40, URZ ;  /* 0x0000004035297890 */ /* 0x000fe8000fffe0ff */
[----:B------:R-:W-:Y:S01]  /*a9a0*/  MOV R62, UR4 ;  /* 0x00000004003e7c02 */ /* 0x000fe20008000f00 */
[----:B------:R-:W-:Y:S03]  /*a9b0*/  UIADD3 UR4, UP0, UPT, UR56, 0x680, URZ ;  /* 0x0000068038047890 */ /* 0x000fe6000ff1e0ff */
[----:B------:R-:W-:Y:S01]  /*a9c0*/  R2UR UR40, R62 ;  /* 0x000000003e2872ca */ /* 0x000fe200000e0000 */
[----:B------:R-:W-:Y:S11]  /*a9d0*/  UIADD3.X UR5, UPT, UPT, URZ, UR57, URZ, UP0, !UPT ;  /* 0x00000039ff057290 */ /* 0x000ff600087fe4ff */
[----:B------:R-:W-:Y:S01]  /*a9e0*/  @!UPT UIADD3 URZ, UPT, UPT, URZ, URZ, URZ ;  /* 0x000000fffffff290 */ /* 0x000fe2000fffe0ff */
[----:B------:R1:W-:Y:S01]  /*a9f0*/  UTMASTG.4D [UR40], [UR4] ;  /* 0x00000028040073b5 */ /* 0x0003e20008018000 */
[----:B------:R0:W-:Y:S01]  /*aa00*/  UTMACMDFLUSH ;  /* 0x00000000000079b7 */ /* 0x0001e20000000000 */
[----:B-1----:R-:W-:Y:S04]  /*aa10*/  DEPBAR.LE SB0, 0x1 ;  /* 0x000080400000791a */ /* 0x002fe80000000000 */
.L_x_147:
[----:B------:R-:W-:Y:S05]  /*aa20*/  BSYNC.RECONVERGENT B0 ;  /* 0x0000000000007941 */ /* 0x000fea0003800200 */
.L_x_146:
        /* <DEDUP_REMOVED lines=21> */
.L_x_151:
[----:B------:R-:W-:Y:S05]  /*ab80*/  BSYNC B0 ;  /* 0x0000000000007941 */ /* 0x000fea0003800000 */
.L_x_150:
        /* <DEDUP_REMOVED lines=11> */
.L_x_149:
[----:B------:R-:W-:Y:S05]  /*ac40*/  BSYNC B1 ;  /* 0x0000000000017941 */ /* 0x000fea0003800000 */
.L_x_148:
        /* <DEDUP_REMOVED lines=21> */
.L_x_153:
        /* <DEDUP_REMOVED lines=95> */
.L_x_155:
[----:B------:R-:W-:Y:S05]  /*b390*/  BSYNC.RECONVERGENT B0 ;  /* 0x0000000000007941 */ /* 0x000fea0003800200 */
.L_x_154:
        /* <DEDUP_REMOVED lines=21> */
.L_x_159:
[----:B------:R-:W-:Y:S05]  /*b4f0*/  BSYNC B0 ;  /* 0x0000000000007941 */ /* 0x000fea0003800000 */
.L_x_158:
        /* <DEDUP_REMOVED lines=11> */
.L_x_157:
[----:B------:R-:W-:Y:S05]  /*b5b0*/  BSYNC B1 ;  /* 0x0000000000017941 */ /* 0x000fea0003800000 */
.L_x_156:
        /* <DEDUP_REMOVED lines=21> */
.L_x_161:
        /* <DEDUP_REMOVED lines=95> */
.L_x_163:
[----:B------:R-:W-:Y:S05]  /*bd00*/  BSYNC.RECONVERGENT B0 ;  /* 0x0000000000007941 */ /* 0x000fea0003800200 */
.L_x_162:
        /* <DEDUP_REMOVED lines=21> */
.L_x_167:
[----:B------:R-:W-:Y:S05]  /*be60*/  BSYNC B0 ;  /* 0x0000000000007941 */ /* 0x000fea0003800000 */
.L_x_166:
[----:B------:R-:W-:Y:S11]  /*be70*/  ISETP.NE.AND P0, PT, R87, RZ, PT ;  /* 0x000000ff5700720c */ /* 0x000ff60003f05270 */
[----:B------:R-:W-:Y:S02]  /*be80*/  @!UPT UIADD3 URZ, UPT, UPT, URZ, URZ, URZ ;  /* 0x000000fffffff290 */ /* 0x000fe4000fffe0ff */
[----:B------:R4:W1:Y:S04]  /*be90*/  @P0 LDS.128 R56, [R3] ;  /* 0x0000000003380984 */ /* 0x0008680000000c00 */
[----:B------:R4:W1:Y:S04]  /*bea0*/  @P0 LDS.128 R52, [R2+0x10] ;  /* 0x0000100002340984 */ /* 0x0008680000000c00 */
[----:B------:R4:W1:Y:S04]  /*beb0*/  @P0 LDS.128 R48, [R0+0x20] ;  /* 0x0000200000300984 */ /* 0x0008680000000c00 */
[----:B------:R4:W1:Y:S02]  /*bec0*/  @P0 LDS.128 R44, [R86+0x30] ;  /* 0x00003000562c0984 */ /* 0x0008640000000c00 */
.L_x_165:
[----:B------:R-:W-:Y:S05]  /*bed0*/  BSYNC B1 ;  /* 0x0000000000017941 */ /* 0x000fea0003800000 */
.L_x_164:
[----:B----4-:R-:W-:Y:S05]  /*bee0*/  VIADD R0, R25, 0x70 ;  /* 0x0000007019007836 */ /* 0x010fea0000000000 */
[----:B------:R-:W-:Y:S04]  /*bef0*/  SHF.R.U32.HI R0, RZ, 0x15, R0 ;  /* 0x00000015ff007819 */ /* 0x000fe80000011600 */
[----:B------:R-:W-:Y:S11]  /*bf00*/  LOP3.LUT P0, RZ, R0, 0x3, R69, 0x48, !PT ;  /* 0x0000000300ff7812 */ /* 0x000ff60007804845 */
[----:B------:R-:W-:Y:S02]  /*bf10*/  @!UPT UIADD3 URZ, UPT, UPT, URZ, URZ, URZ ;  /* 0x000000fffffff290 */ /* 0x000fe4000fffe0ff */
[----:B------:R-:W-:Y:S05]  /*bf20*/  @!P0 BRA `(.L_x_169) ;  /* 0x0000000000408947 */ /* 0x000fea0003800000 */
[----:B------:R-:W4:Y:S01]  /*bf30*/  LDCU.64 UR8, c[0x4][0x70] ;  /* 0x01000e00ff0877ac */ /* 0x000f220008000a00 */
[----:B------:R-:W-:Y:S01]  /*bf40*/  MOV R3, 0x0 ;  /* 0x0000000000037802 */ /* 0x000fe20000000f00 */
[----:B------:R-:W-:Y:S02]  /*bf50*/  HFMA2 R12, -RZ, RZ, 0, 5.9604644775390625e-08 ;  /* 0x00000001ff0c7431 */ /* 0x000fe400000001ff */
[----:B------:R-:W-:Y:S02]  /*bf60*/  IMAD.MOV.U32 R8, RZ, RZ, 0x192 ;  /* 0x00000192ff087424 */ /* 0x000fe400078e00ff */
[----:B------:R-:W-:Y:S01]  /*bf70*/  IMAD.MOV.U32 R13, RZ, RZ, RZ ;  /* 0x000000ffff0d7224 */ /* 0x000fe200078e00ff */
[----:B------:R-:W5:Y:S01]  /*bf80*/  LDCU.64 UR6, c[0x4][0x78] ;  /* 0x01000f00ff0677ac */ /* 0x000f620008000a00 */
[----:B------:R-:W1:Y:S01]  /*bf90*/  LDC.64 R2, c[0x4][R3] ;  /* 0x0100000003027b82 */ /* 0x000e620000000a00 */
[----:B------:R-:W2:Y:S01]  /*bfa0*/  LDCU.64 UR4, c[0x4][0x10] ;  /* 0x01000200ff0477ac */ /* 0x000ea20008000a00 */
[----:B----4-:R-:W-:Y:S01]  /*bfb0*/  MOV R5, UR9 ;  /* 0x0000000900057c02 */ /* 0x010fe20008000f00 */
[----:B------:R-:W-:Y:S01]  /*bfc0*/  IMAD.U32 R4, RZ, RZ, UR8 ;  /* 0x00000008ff047e24 */ /* 0x000fe2000f8e00ff */
[----:B-----5:R-:W-:Y:S01]  /*bfd0*/  MOV R7, UR7 ;  /* 0x0000000700077c02 */ /* 0x020fe20008000f00 */
[----:B------:R-:W-:Y:S01]  /*bfe0*/  IMAD.U32 R6, RZ, RZ, UR6 ;  /* 0x00000006ff067e24 */ /* 0x000fe2000f8e00ff */
[----:B--2---:R-:W-:Y:S01]  /*bff0*/  MOV R11, UR5 ;  /* 0x00000005000b7c02 */ /* 0x004fe20008000f00 */
[----:B------:R-:W-:Y:S02]  /*c000*/  IMAD.U32 R10, RZ, RZ, UR4 ;  /* 0x00000004ff0a7e24 */ /* 0x000fe4000f8e00ff */
[----:B------:R-:W-:Y:S07]  /*c010*/  LEPC R20, `(.L_x_169) ;  /* 0x000000001014794e */ /* 0x000fee0000000000 */
[----:B-1-3--:R-:W-:Y:S05]  /*c020*/  CALL.ABS.NOINC R2 ;  /* 0x0000000002007343 */ /* 0x00afea0003c00000 */
.L_x_169:
[----:B------:R-:W-:Y:S01]  /*c030*/  ISETP.NE.AND P0, PT, R67, RZ, PT ;  /* 0x000000ff4300720c */ /* 0x000fe20003f05270 */
[----:B------:R-:W-:Y:S05]  /*c040*/  WARPSYNC.ALL ;  /* 0x0000000000007948 */ /* 0x000fea0003800000 */
[----:B------:R-:W-:Y:S01]  /*c050*/  R2UR UR4, R25 ;  /* 0x00000000190472ca */ /* 0x000fe200000e0000 */
[----:B------:R-:W-:Y:S01]  /*c060*/  VIADD R84, R84, 0xb0 ;  /* 0x000000b054547836 */ /* 0x000fe20000000000 */
[----:B-1----:R-:W-:Y:S01]  /*c070*/  LOP3.LUT R0, R56, 0xffffe000, RZ, 0xc0, !PT ;  /* 0xffffe00038007812 */ /* 0x002fe200078ec0ff */
[----:B------:R-:W-:Y:S01]  /*c080*/  BSSY.RECONVERGENT B0, `(.L_x_170) ;  /* 0x0000057000007945 */ /* 0x000fe20003800200 */
[----:B------:R-:W-:Y:S02]  /*c090*/  LOP3.LUT R2, R57, 0xffffe000, RZ, 0xc0, !PT ;  /* 0xffffe00039027812 */ /* 0x000fe400078ec0ff */
[----:B------:R-:W-:Y:S02]  /*c0a0*/  LOP3.LUT R3, R58, 0xffffe000, RZ, 0xc0, !PT ;  /* 0xffffe0003a037812 */ /* 0x000fe400078ec0ff */
[----:B------:R-:W-:Y:S02]  /*c0b0*/  LOP3.LUT R20, R59, 0xffffe000, RZ, 0xc0, !PT ;  /* 0xffffe0003b147812 */ /* 0x000fe400078ec0ff */
[----:B------:R-:W-:Y:S02]  /*c0c0*/  LOP3.LUT R21, R52, 0xffffe000, RZ, 0xc0, !PT ;  /* 0xffffe00034157812 */ /* 0x000fe400078ec0ff */
[----:B------:R-:W-:Y:S01]  /*c0d0*/  LOP3.LUT R26, R53, 0xffffe000, RZ, 0xc0, !PT ;  /* 0xffffe000351a7812 */ /* 0x000fe200078ec0ff */
[----:B------:R-:W1:Y:S01]  /*c0e0*/  LDTM.x16 R4, tmem[UR4+0x70] ;  /* 0x00007004000479ee */ /* 0x000e620008240000 */
[----:B--2---:R-:W-:Y:S01]  /*c0f0*/  LOP3.LUT R29, R54, 0xffffe000, RZ, 0xc0, !PT ;  /* 0xffffe000361d7812 */ /* 0x004fe200078ec0ff */
[----:B------:R-:W-:Y:S01]  /*c100*/  NOP ;  /* 0x0000000000007918 */ /* 0x000fe20000000000 */
[----:B------:R-:W-:Y:S02]  /*c110*/  LOP3.LUT R28, R55, 0xffffe000, RZ, 0xc0, !PT ;  /* 0xffffe000371c7812 */ /* 0x000fe400078ec0ff */
[----:B------:R-:W-:Y:S02]  /*c120*/  LOP3.LUT R84, R84, 0xfefffff8, RZ, 0xc0, !PT ;  /* 0xfefffff854547812 */ /* 0x000fe400078ec0ff */
[----:B------:R-:W-:Y:S02]  /*c130*/  LOP3.LUT R31, R48, 0xffffe000, RZ, 0xc0, !PT ;  /* 0xffffe000301f7812 */ /* 0x000fe400078ec0ff */
[----:B------:R-:W-:Y:S01]  /*c140*/  LOP3.LUT R30, R49, 0xffffe000, RZ, 0xc0, !PT ;  /* 0xffffe000311e7812 */ /* 0x000fe200078ec0ff */
[----:B-1----:R1:W-:Y:S01]  /*c150*/  SYNCS.ARRIVE.TRANS64.RED.A1T0 RZ, [R84+URZ], RZ ;  /* 0x000000ff54ff79a7 */ /* 0x0023e200081004ff */
[----:B------:R-:W-:Y:S02]  /*c160*/  LOP3.LUT R33, R50, 0xffffe000, RZ, 0xc0, !PT ;  /* 0xffffe00032217812 */ /* 0x000fe400078ec0ff */
[----:B------:R-:W-:Y:S02]  /*c170*/  LOP3.LUT R32, R51, 0xffffe000, RZ, 0xc0, !PT ;  /* 0xffffe00033207812 */ /* 0x000fe400078ec0ff */
[----:B------:R-:W-:Y:S02]  /*c180*/  LOP3.LUT R35, R44, 0xffffe000, RZ, 0xc0, !PT ;  /* 0xffffe0002c237812 */ /* 0x000fe400078ec0ff */
[----:B------:R-:W-:Y:S02]  /*c190*/  LOP3.LUT R34, R45, 0xffffe000, RZ, 0xc0, !PT ;  /* 0xffffe0002d227812 */ /* 0x000fe400078ec0ff */
[----:B------:R-:W-:Y:S02]  /*c1a0*/  LOP3.LUT R37, R46, 0xffffe000, RZ, 0xc0, !PT ;  /* 0xffffe0002e257812 */ /* 0x000fe400078ec0ff */
[----:B------:R-:W-:Y:S01]  /*c1b0*/  LOP3.LUT R36, R47, 0xffffe000, RZ, 0xc0, !PT ;  /* 0xffffe0002f247812 */ /* 0x000fe200078ec0ff */
[C---:B------:R-:W-:Y:S01]  /*c1c0*/  FMUL R4, R24.reuse, R4 ;  /* 0x0000000418047220 */ /* 0x040fe20000400000 */
[C---:B------:R-:W-:Y:S01]  /*c1d0*/  FMUL R5, R24.reuse, R5 ;  /* 0x0000000518057220 */ /* 0x040fe20000400000 */
[C---:B------:R-:W-:Y:S01]  /*c1e0*/  FMUL R6, R24.reuse, R6 ;  /* 0x0000000618067220 */ /* 0x040fe20000400000 */
[C---:B------:R-:W-:Y:S01]  /*c1f0*/  FMUL R7, R24.reuse, R7 ;  /* 0x0000000718077220 */ /* 0x040fe20000400000 */
[C---:B------:R-:W-:Y:S01]  /*c200*/  FFMA R4, R27.reuse, R0, R4 ;  /* 0x000000001b047223 */ /* 0x040fe20000000004 */
[C---:B------:R-:W-:Y:S01]  /*c210*/  FFMA R5, R27.reuse, R2, R5 ;  /* 0x000000021b057223 */ /* 0x040fe20000000005 */
[C---:B------:R-:W-:Y:S01]  /*c220*/  FFMA R6, R27.reuse, R3, R6 ;  /* 0x000000031b067223 */ /* 0x040fe20000000006 */
[C---:B------:R-:W-:Y:S01]  /*c230*/  FFMA R7, R27.reuse, R20, R7 ;  /* 0x000000141b077223 */ /* 0x040fe20000000007 */
[C---:B------:R-:W-:Y:S01]  /*c240*/  FMUL R8, R24.reuse, R8 ;  /* 0x0000000818087220 */ /* 0x040fe20000400000 */
[C---:B------:R-:W-:Y:S01]  /*c250*/  FMUL R9, R24.reuse, R9 ;  /* 0x0000000918097220 */ /* 0x040fe20000400000 */
[C---:B------:R-:W-:Y:S01]  /*c260*/  FMUL R10, R24.reuse, R10 ;  /* 0x0000000a180a7220 */ /* 0x040fe20000400000 */
[C---:B------:R-:W-:Y:S01]  /*c270*/  FMUL R11, R24.reuse, R11 ;  /* 0x0000000b180b7220 */ /* 0x040fe20000400000 */
[----:B------:R-:W-:Y:S01]  /*c280*/  F2FP.TF32.F32.PACK_B R4, R4 ;  /* 0x00000004ff04723e */ /* 0x000fe200024050ff */
[C---:B------:R-:W-:Y:S01]  /*c290*/  FFMA R8, R27.reuse, R21, R8 ;  /* 0x000000151b087223 */ /* 0x040fe20000000008 */
[----:B------:R-:W-:Y:S01]  /*c2a0*/  F2FP.TF32.F32.PACK_B R5, R5 ;  /* 0x00000005ff05723e */ /* 0x000fe200024050ff */
[C---:B------:R-:W-:Y:S01]  /*c2b0*/  FFMA R9, R27.reuse, R26, R9 ;  /* 0x0000001a1b097223 */ /* 0x040fe20000000009 */
[----:B------:R-:W-:Y:S01]  /*c2c0*/  F2FP.TF32.F32.PACK_B R6, R6 ;  /* 0x00000006ff06723e */ /* 0x000fe200024050ff */
[C---:B------:R-:W-:Y:S01]  /*c2d0*/  FFMA R10, R27.reuse, R29, R10 ;  /* 0x0000001d1b0a7223 */ /* 0x040fe2000000000a */
[----:B------:R-:W-:Y:S01]  /*c2e0*/  F2FP.TF32.F32.PACK_B R7, R7 ;  /* 0x00000007ff07723e */ /* 0x000fe200024050ff */
[C---:B------:R-:W-:Y:S01]  /*c2f0*/  FFMA R11, R27.reuse, R28, R11 ;  /* 0x0000001c1b0b7223 */ /* 0x040fe2000000000b */
[C---:B------:R-:W-:Y:S01]  /*c300*/  FMUL R12, R24.reuse, R12 ;  /* 0x0000000c180c7220 */ /* 0x040fe20000400000 */
[----:B------:R-:W-:Y:S01]  /*c310*/  F2FP.TF32.F32.PACK_B R8, R8 ;  /* 0x00000008ff08723e */ /* 0x000fe200024050ff */
[C---:B------:R-:W-:Y:S01]  /*c320*/  FMUL R13, R24.reuse, R13 ;  /* 0x0000000d180d7220 */ /* 0x040fe20000400000 */
[----:B------:R1:W-:Y:S01]  /*c330*/  STS.128 [R65+0x6000], R4 ;  /* 0x0060000441007388 */ /* 0x0003e20000000c00 */
        /* <DEDUP_REMOVED lines=8> */
[C---:B------:R-:W-:Y:S01]  /*c3c0*/  FFMA R15, R27.reuse, R32, R15 ;  /* 0x000000201b0f7223 */ /* 0x040fe2000000000f */
[C---:B------:R-:W-:Y:S01]  /*c3d0*/  FMUL R16, R24.reuse, R16 ;  /* 0x0000001018107220 */ /* 0x040fe20000400000 */
[----:B------:R-:W-:Y:S01]  /*c3e0*/  F2FP.TF32.F32.PACK_B R12, R12 ;  /* 0x0000000cff0c723e */ /* 0x000fe200024050ff */
[----:B------:R1:W-:Y:S01]  /*c3f0*/  STS.128 [R78+0x6010], R8 ;  /* 0x006010084e007388 */ /* 0x0003e20000000c00 */
[C---:B------:R-:W-:Y:S01]  /*c400*/  FMUL R17, R24.reuse, R17 ;  /* 0x0000001118117220 */ /* 0x040fe20000400000 */
[C---:B------:R-:W-:Y:S01]  /*c410*/  FMUL R18, R24.reuse, R18 ;  /* 0x0000001218127220 */ /* 0x040fe20000400000 */
[----:B------:R-:W-:Y:S01]  /*c420*/  FMUL R19, R24, R19 ;  /* 0x0000001318137220 */ /* 0x000fe20000400000 */
[----:B------:R-:W-:Y:S01]  /*c430*/  F2FP.TF32.F32.PACK_B R13, R13 ;  /* 0x0000000dff0d723e */ /* 0x000fe200024050ff */
[C---:B------:R-:W-:Y:S01]  /*c440*/  FFMA R16, R27.reuse, R35, R16 ;  /* 0x000000231b107223 */ /* 0x040fe20000000010 */
[----:B------:R-:W-:Y:S01]  /*c450*/  F2FP.TF32.F32.PACK_B R14, R14 ;  /* 0x0000000eff0e723e */ /* 0x000fe200024050ff */
[C---:B------:R-:W-:Y:S01]  /*c460*/  FFMA R17, R27.reuse, R34, R17 ;  /* 0x000000221b117223 */ /* 0x040fe20000000011 */
[----:B------:R-:W-:Y:S01]  /*c470*/  F2FP.TF32.F32.PACK_B R15, R15 ;  /* 0x0000000fff0f723e */ /* 0x000fe200024050ff */
[C---:B------:R-:W-:Y:S01]  /*c480*/  FFMA R18, R27.reuse, R37, R18 ;  /* 0x000000251b127223 */ /* 0x040fe20000000012 */
[----:B------:R-:W-:Y:S01]  /*c490*/  FFMA R19, R27, R36, R19 ;  /* 0x000000241b137223 */ /* 0x000fe20000000013 */
[----:B------:R-:W-:Y:S02]  /*c4a0*/  F2FP.TF32.F32.PACK_B R16, R16 ;  /* 0x00000010ff10723e */ /* 0x000fe400024050ff */
        /* <DEDUP_REMOVED lines=13> */
[----:B------:R-:W-:Y:S02]  /*c580*/  UIADD3 UR4, UP0, UPT, UR56, 0x680, URZ ;  /* 0x0000068038047890 */ /* 0x000fe4000ff1e0ff */
[----:B------:R-:W-:Y:S02]  /*c590*/  UIADD3 UR40, UPT, UPT, UR49, 0x6200, URZ ;  /* 0x0000620031287890 */ /* 0x000fe4000fffe0ff */
[----:B------:R-:W-:Y:S02]  /*c5a0*/  UIADD3 UR41, UPT, UPT, UR53, 0x70, URZ ;  /* 0x0000007035297890 */ /* 0x000fe4000fffe0ff */
[----:B------:R-:W-:Y:S09]  /*c5b0*/  UIADD3.X UR5, UPT, UPT, URZ, UR57, URZ, UP0, !UPT ;  /* 0x00000039ff057290 */ /* 0x000ff200087fe4ff */
[----:B------:R2:W-:Y:S01]  /*c5c0*/  UTMASTG.4D [UR40], [UR4] ;  /* 0x00000028040073b5 */ /* 0x0005e20008018000 */
[----:B------:R0:W-:Y:S01]  /*c5d0*/  UTMACMDFLUSH ;  /* 0x00000000000079b7 */ /* 0x0001e20000000000 */
[----:B--2---:R-:W-:Y:S04]  /*c5e0*/  DEPBAR.LE SB0, 0x1 ;  /* 0x000080400000791a */ /* 0x004fe80000000000 */
.L_x_171:
[----:B------:R-:W-:Y:S05]  /*c5f0*/  BSYNC.RECONVERGENT B0 ;  /* 0x0000000000007941 */ /* 0x000fea0003800200 */
.L_x_170:
[----:B------:R-:W-:Y:S01]  /*c600*/  BAR.SYNC.DEFER_BLOCKING 0x1, 0x80 ;  /* 0x0042000000007b1d */ /* 0x000fe20000010000 */
[----:B------:R-:W-:Y:S01]  /*c610*/  UISETP.NE.AND UP0, UPT, UR55, -0x8, UPT ;  /* 0xfffffff83700788c */ /* 0x000fe2000bf05270 */
[----:B------:R-:W-:Y:S08]  /*c620*/  IADD3 R0, PT, PT, R22, 0x1, RZ ;  /* 0x0000000116007810 */ /* 0x000ff00007ffe0ff */
[----:B------:R-:W-:Y:S05]  /*c630*/  BRA.U !UP0, `(.L_x_172) ;  /* 0x0000000108247547 */ /* 0x000fea000b800000 */
[----:B------:R-:W-:Y:S01]  /*c640*/  ISETP.NE.AND P0, PT, R82, RZ, PT ;  /* 0x000000ff5200720c */ /* 0x000fe20003f05270 */
[----:B------:R-:W-:Y:S01]  /*c650*/  IMAD.U32 R2, RZ, RZ, UR52 ;  /* 0x00000034ff027e24 */ /* 0x000fe2000f8e00ff */
[----:B------:R-:W-:Y:S04]  /*c660*/  UIADD3 UR4, UPT, UPT, UR52, 0x1, URZ ;  /* 0x0000000134047890 */ /* 0x000fe8000fffe0ff */
[----:B------:R-:W-:Y:S04]  /*c670*/  UISETP.NE.AND UP0, UPT, UR4, 0x4, UPT ;  /* 0x000000040400788c */ /* 0x000fe8000bf05270 */
[----:B------:R-:W-:Y:S03]  /*c680*/  USEL UR52, UR4, URZ, UP0 ;  /* 0x000000ff04347287 */ /* 0x000fe60008000000 */
[----:B------:R-:W-:Y:S05]  /*c690*/  @P0 LEA R2, R2, UR49, 0x3 ;  /* 0x0000003102020c11 */ /* 0x000fea000f8e18ff */
[----:B------:R-:W-:Y:S05]  /*c6a0*/  @P0 VIADD R3, R2, 0x60 ;  /* 0x0000006002030836 */ /* 0x000fea0000000000 */
[----:B------:R-:W-:Y:S04]  /*c6b0*/  @P0 PRMT R3, R88, 0x654, R3 ;  /* 0x0000065458030816 */ /* 0x000fe80000000003 */
[----:B------:R2:W-:Y:S03]  /*c6c0*/  @P0 SYNCS.ARRIVE.TRANS64.RED.A1T0 RZ, [R3+URZ], RZ ;  /* 0x000000ff03ff09a7 */ /* 0x0005e600081004ff */
.L_x_172:
[----:B------:R-:W-:Y:S01]  /*c6d0*/  R2UR UR6, R81 ;  /* 0x00000000510672ca */ /* 0x000fe200000e0000 */
[----:B------:R-:W-:Y:S01]  /*c6e0*/  UIADD3 UR55, UPT, UPT, UR55, 0x8, URZ ;  /* 0x0000000837377890 */ /* 0x000fe2000fffe0ff */
[----:B------:R-:W-:Y:S02]  /*c6f0*/  R2UR UR5, R74 ;  /* 0x000000004a0572ca */ /* 0x000fe400000e0000 */
[----:B------:R-:W-:Y:S02]  /*c700*/  R2UR UR4, R75 ;  /* 0x000000004b0472ca */ /* 0x000fe400000e0000 */
[----:B------:R-:W-:Y:S02]  /*c710*/  R2UR UR50, R79 ;  /* 0x000000004f3272ca */ /* 0x000fe400000e0000 */
[C---:B------:R-:W-:Y:S02]  /*c720*/  ISETP.NE.AND P0, PT, R0.reuse, 0x2, PT ;  /* 0x000000020000780c */ /* 0x040fe40003f05270 */
[----:B------:R-:W-:Y:S02]  /*c730*/  LOP3.LUT R63, R63, 0x1, RZ, 0x3c, !PT ;  /* 0x000000013f3f7812 */ /* 0x000fe400078e3cff */
[----:B--2---:R-:W-:Y:S01]  /*c740*/  SEL R3, RZ, 0x1, P0 ;  /* 0x00000001ff037807 */ /* 0x004fe20000000000 */
[----:B------:R-:W-:Y:S01]  /*c750*/  UISETP.NE.AND UP0, UPT, UR6, URZ, UPT ;  /* 0x000000ff0600728c */ /* 0x000fe2000bf05270 */
[----:B------:R-:W-:Y:S01]  /*c760*/  SEL R22, R0, RZ, P0 ;  /* 0x000000ff00167207 */ /* 0x000fe20000000000 */
[----:B------:R-:W-:Y:S01]  /*c770*/  UIADD3 UR20, UPT, UPT, UR36, UR5, URZ ;  /* 0x0000000524147290 */ /* 0x000fe2000fffe0ff */
[----:B------:R-:W-:Y:S01]  /*c780*/  LOP3.LUT R64, R64, R3, RZ, 0x3c, !PT ;  /* 0x0000000340407212 */ /* 0x000fe200078e3cff */
[----:B------:R-:W-:Y:S05]  /*c790*/  UIADD3 UR24, UPT, UPT, UR37, UR4, URZ ;  /* 0x0000000425187290 */ /* 0x000fea000fffe0ff */
[----:B------:R-:W-:Y:S07]  /*c7a0*/  BRA.U UP0, `(.L_x_173) ;  /* 0xffffffa100907547 */ /* 0x000fee000b83ffff */
[----:B------:R-:W-:-:S13]  /*c7b0*/  R2UR UR4, R76 ;  /* 0x000000004c0472ca */ /* 0x000fda00000e0000 */
[----:B------:R-:W-:-:S09]  /*c7c0*/  UISETP.NE.AND UP0, UPT, UR4, URZ, UPT ;  /* 0x000000ff0400728c */ /* 0x000fd2000bf05270 */
[----:B------:R-:W-:Y:S05]  /*c7d0*/  BRA.U !UP0, `(.L_x_174) ;  /* 0x0000000108487547 */ /* 0x000fea000b800000 */
[----:B------:R-:W2:Y:S02]  /*c7e0*/  LDCU.64 UR4, c[0x0][0x890] ;  /* 0x00011200ff0477ac */ /* 0x000ea40008000a00 */
[----:B--2---:R-:W-:-:S04]  /*c7f0*/  UISETP.NE.U32.AND UP0, UPT, UR4, URZ, UPT ;  /* 0x000000ff0400728c */ /* 0x004fc8000bf05070 */
[----:B------:R-:W-:-:S09]  /*c800*/  UISETP.NE.AND.EX UP0, UPT, UR5, URZ, UPT, UP0 ;  /* 0x000000ff0500728c */ /* 0x000fd2000bf05300 */
[----:B------:R-:W-:Y:S05]  /*c810*/  BRA.U UP0, `(.L_x_175) ;  /* 0x00000001000c7547 */ /* 0x000fea000b800000 */
[----:B------:R-:W-:-:S13]  /*c820*/  FSETP.NEU.AND P0, PT, R27, RZ, PT ;  /* 0x000000ff1b00720b */ /* 0x000fda0003f0d000 */
[----:B------:R-:W-:Y:S05]  /*c830*/  @!P0 EXIT ;  /* 0x000000000000894d */ /* 0x000fea0003800000 */
[----:B------:R-:W-:Y:S05]  /*c840*/  BRA `(.L_x_174) ;  /* 0x00000000002c7947 */ /* 0x000fea0003800000 */
.L_x_175:
[----:B------:R-:W-:Y:S01]  /*c850*/  ISETP.NE.AND P0, PT, R80, RZ, PT ;  /* 0x000000ff5000720c */ /* 0x000fe20003f05270 */
[----:B------:R-:W-:-:S12]  /*c860*/  BSSY.RECONVERGENT B0, `(.L_x_174) ;  /* 0x0000009000007945 */ /* 0x000fd80003800200 */
[----:B------:R-:W-:Y:S05]  /*c870*/  @P0 BRA `(.L_x_176) ;  /* 0x0000000000140947 */ /* 0x000fea0003800000 */
[----:B------:R-:W2:Y:S02]  /*c880*/  LDCU.64 UR4, c[0x0][0x888] ;  /* 0x00011100ff0477ac */ /* 0x000ea40008000a00 */
[----:B--2---:R-:W-:-:S04]  /*c890*/  ISETP.NE.U32.AND P0, PT, RZ, UR4, PT ;  /* 0x00000004ff007c0c */ /* 0x004fc8000bf05070 */
[----:B------:R-:W-:-:S13]  /*c8a0*/  ISETP.NE.AND.EX P0, PT, RZ, UR5, PT, P0 ;  /* 0x00000005ff007c0c */ /* 0x000fda000bf05300 */
[----:B------:R-:W-:Y:S05]  /*c8b0*/  @!P0 EXIT ;  /* 0x000000000000894d */ /* 0x000fea0003800000 */
[----:B------:R-:W-:Y:S05]  /*c8c0*/  BRA `(.L_x_177) ;  /* 0x0000000000087947 */ /* 0x000fea0003800000 */
.L_x_176:
[----:B------:R-:W-:-:S13]  /*c8d0*/  FSETP.NEU.AND P0, PT, R27, RZ, PT ;  /* 0x000000ff1b00720b */ /* 0x000fda0003f0d000 */
[----:B------:R-:W-:Y:S05]  /*c8e0*/  @!P0 EXIT ;  /* 0x000000000000894d */ /* 0x000fea0003800000 */
.L_x_177:
[----:B------:R-:W-:Y:S05]  /*c8f0*/  BSYNC.RECONVERGENT B0 ;  /* 0x0000000000007941 */ /* 0x000fea0003800200 */
.L_x_174:
[----:B------:R-:W2:Y:S01]  /*c900*/  S2UR UR5, SR_CgaCtaId ;  /* 0x00000000000579c3 */ /* 0x000ea20000008800 */
[----:B------:R-:W-:Y:S01]  /*c910*/  ULEA UR4, UR52, UR49, 0x3 ;  /* 0x0000003134047291 */ /* 0x000fe2000f8e18ff */
[----:B------:R-:W-:-:S04]  /*c920*/  DEPBAR.LE SB0, 0x0 ;  /* 0x000080000000791a */ /* 0x000fc80000000000 */
[----:B------:R-:W-:-:S04]  /*c930*/  UIADD3 UR4, UPT, UPT, UR4, 0x60, URZ ;  /* 0x0000006004047890 */ /* 0x000fc8000fffe0ff */
[----:B--2---:R-:W-:-:S09]  /*c940*/  UPRMT UR4, UR5, 0x654, UR4 ;  /* 0x0000065405047896 */ /* 0x004fd20008000004 */
[----:B------:R-:W-:Y:S01]  /*c950*/  SYNCS.ARRIVE.TRANS64.RED.A1T0 RZ, [UR4], RZ ;  /* 0x000000ffffff79a7 */ /* 0x000fe20008100404 */
[----:B------:R-:W-:Y:S05]  /*c960*/  EXIT ;  /* 0x000000000000794d */ /* 0x000fea0003800000 */
.L_x_24:
[----:B------:R-:W-:Y:S07]  /*c970*/  MOV R0, UR8 ;  /* 0x0000000800007c02 */ /* 0x000fee0008000f00 */
.L_x_178:
[----:B-1----:R1:W4:Y:S02]  /*c980*/  SYNCS.PHASECHK.TRANS64.TRYWAIT P0, [R0+URZ+0x20], R5 ;  /* 0x00002005000075a7 */ /* 0x00232400080011ff */
[----:B----4-:R-:W-:Y:S05]  /*c990*/  @!P0 NANOSLEEP.SYNCS 0x989680 ;  /* 0x009896800000895d */ /* 0x010fea0003900000 */
[----:B------:R-:W4:Y:S02]  /*c9a0*/  @!P0 SYNCS.PHASECHK.TRANS64 P0, [R0+URZ+0x20], R5 ;  /* 0x00002005000085a7 */ /* 0x000f2400080010ff */
[----:B----4-:R-:W-:Y:S05]  /*c9b0*/  @!P0 BRA `(.L_x_178) ;  /* 0xfffffffc00f08947 */ /* 0x010fea000383ffff */
[----:B------:R-:W-:Y:S05]  /*c9c0*/  BRA `(.L_x_23) ;  /* 0xffffff54002c7947 */ /* 0x000fea000383ffff */
.L_x_31:
[----:B------:R-:W-:Y:S07]  /*c9d0*/  MOV R0, UR8 ;  /* 0x0000000800007c02 */ /* 0x000fee0008000f00 */
.L_x_179:
[----:B--2---:R2:W4:Y:S02]  /*c9e0*/  SYNCS.PHASECHK.TRANS64.TRYWAIT P0, [R0+URZ+0x20], R5 ;  /* 0x00002005000075a7 */ /* 0x00452400080011ff */
[----:B----4-:R-:W-:Y:S05]  /*c9f0*/  @!P0 NANOSLEEP.SYNCS 0x989680 ;  /* 0x009896800000895d */ /* 0x010fea0003900000 */
[----:B------:R-:W4:Y:S02]  /*ca00*/  @!P0 SYNCS.PHASECHK.TRANS64 P0, [R0+URZ+0x20], R5 ;  /* 0x00002005000085a7 */ /* 0x000f2400080010ff */
[----:B----4-:R-:W-:Y:S05]  /*ca10*/  @!P0 BRA `(.L_x_179) ;  /* 0xfffffffc00f08947 */ /* 0x010fea000383ffff */
[----:B------:R-:W-:Y:S05]  /*ca20*/  BRA `(.L_x_30) ;  /* 0xffffff5800b87947 */ /* 0x000fea000383ffff */
.L_x_36:
[----:B------:R-:W-:-:S07]  /*ca30*/  MOV R0, UR33 ;  /* 0x0000002100007c02 */ /* 0x000fce0008000f00 */
.L_x_180:
[----:B--2---:R2:W4:Y:S02]  /*ca40*/  SYNCS.PHASECHK.TRANS64.TRYWAIT P0, [R0+URZ+0x90], R3 ;  /* 0x00009003000075a7 */ /* 0x00452400080011ff */
[----:B----4-:R-:W-:Y:S05]  /*ca50*/  @!P0 NANOSLEEP.SYNCS 0x989680 ;  /* 0x009896800000895d */ /* 0x010fea0003900000 */
[----:B------:R-:W4:Y:S02]  /*ca60*/  @!P0 SYNCS.PHASECHK.TRANS64 P0, [R0+URZ+0x90], R3 ;  /* 0x00009003000085a7 */ /* 0x000f2400080010ff */
[----:B----4-:R-:W-:Y:S05]  /*ca70*/  @!P0 BRA `(.L_x_180) ;  /* 0xfffffffc00f08947 */ /* 0x010fea000383ffff */
[----:B------:R-:W-:Y:S05]  /*ca80*/  BRA `(.L_x_181) ;  /* 0xffffff5c00d47947 */ /* 0x000fea000383ffff */
.L_x_40:
[----:B------:R-:W-:-:S07]  /*ca90*/  MOV R0, UR4 ;  /* 0x0000000400007c02 */ /* 0x000fce0008000f00 */
.L_x_182:
[----:B-1----:R1:W2:Y:S02]  /*caa0*/  SYNCS.PHASECHK.TRANS64.TRYWAIT P0, [R0+URZ], R3 ;  /* 0x00000003000075a7 */ /* 0x0022a400080011ff */
[----:B--2---:R-:W-:Y:S05]  /*cab0*/  @!P0 NANOSLEEP.SYNCS 0x989680 ;  /* 0x009896800000895d */ /* 0x004fea0003900000 */
[----:B------:R-:W2:Y:S02]  /*cac0*/  @!P0 SYNCS.PHASECHK.TRANS64 P0, [R0+URZ], R3 ;  /* 0x00000003000085a7 */ /* 0x000ea400080010ff */
[----:B--2---:R-:W-:Y:S05]  /*cad0*/  @!P0 BRA `(.L_x_182) ;  /* 0xfffffffc00f08947 */ /* 0x004fea000383ffff */
[----:B------:R-:W-:Y:S05]  /*cae0*/  BRA `(.L_x_183) ;  /* 0xffffff6400687947 */ /* 0x000fea000383ffff */
.L_x_41:
[----:B------:R-:W-:-:S07]  /*caf0*/  MOV R0, UR5 ;  /* 0x0000000500007c02 */ /* 0x000fce0008000f00 */
.L_x_184:
[----:B-1----:R1:W2:Y:S02]  /*cb00*/  SYNCS.PHASECHK.TRANS64.TRYWAIT P0, [R0+URZ], R3 ;  /* 0x00000003000075a7 */ /* 0x0022a400080011ff */
[----:B--2---:R-:W-:Y:S05]  /*cb10*/  @!P0 NANOSLEEP.SYNCS 0x989680 ;  /* 0x009896800000895d */ /* 0x004fea0003900000 */
[----:B------:R-:W2:Y:S02]  /*cb20*/  @!P0 SYNCS.PHASECHK.TRANS64 P0, [R0+URZ], R3 ;  /* 0x00000003000085a7 */ /* 0x000ea400080010ff */
[----:B--2---:R-:W-:Y:S05]  /*cb30*/  @!P0 BRA `(.L_x_184) ;  /* 0xfffffffc00f08947 */ /* 0x004fea000383ffff */
[----:B------:R-:W-:Y:S05]  /*cb40*/  BRA `(.L_x_185) ;  /* 0xffffff6400787947 */ /* 0x000fea000383ffff */
.L_x_42:
[----:B------:R-:W-:-:S07]  /*cb50*/  MOV R0, UR5 ;  /* 0x0000000500007c02 */ /* 0x000fce0008000f00 */
.L_x_186:
[----:B-1----:R1:W2:Y:S02]  /*cb60*/  SYNCS.PHASECHK.TRANS64.TRYWAIT P0, [R0+URZ], R3 ;  /* 0x00000003000075a7 */ /* 0x0022a400080011ff */
[----:B--2---:R-:W-:Y:S05]  /*cb70*/  @!P0 NANOSLEEP.SYNCS 0x989680 ;  /* 0x009896800000895d */ /* 0x004fea0003900000 */
[----:B------:R-:W2:Y:S02]  /*cb80*/  @!P0 SYNCS.PHASECHK.TRANS64 P0, [R0+URZ], R3 ;  /* 0x00000003000085a7 */ /* 0x000ea400080010ff */
[----:B--2---:R-:W-:Y:S05]  /*cb90*/  @!P0 BRA `(.L_x_186) ;  /* 0xfffffffc00f08947 */ /* 0x004fea000383ffff */
[----:B------:R-:W-:Y:S05]  /*cba0*/  BRA `(.L_x_187) ;  /* 0xffffff6400887947 */ /* 0x000fea000383ffff */
.L_x_45:
[----:B------:R-:W-:-:S07]  /*cbb0*/  MOV R4, UR4 ;  /* 0x0000000400047c02 */ /* 0x000fce0008000f00 */
.L_x_188:
[----:B--2---:R2:W3:Y:S02]  /*cbc0*/  SYNCS.PHASECHK.TRANS64.TRYWAIT P1, [R4+URZ+0x98], R7 ;  /* 0x00009807040075a7 */ /* 0x0044e400080211ff */
[----:B---3--:R-:W-:Y:S05]  /*cbd0*/  @!P1 NANOSLEEP.SYNCS 0x989680 ;  /* 0x009896800000995d */ /* 0x008fea0003900000 */
[----:B------:R-:W3:Y:S02]  /*cbe0*/  @!P1 SYNCS.PHASECHK.TRANS64 P1, [R4+URZ+0x98], R7 ;  /* 0x00009807040095a7 */ /* 0x000ee400080210ff */
[----:B---3--:R-:W-:Y:S05]  /*cbf0*/  @!P1 BRA `(.L_x_188) ;  /* 0xfffffffc00f09947 */ /* 0x008fea000383ffff */
[----:B------:R-:W-:Y:S05]  /*cc00*/  BRA `(.L_x_189) ;  /* 0xffffff6400f87947 */ /* 0x000fea000383ffff */
.L_x_46:
[----:B--2---:R-:W-:-:S07]  /*cc10*/  MOV R4, UR4 ;  /* 0x0000000400047c02 */ /* 0x004fce0008000f00 */
.L_x_190:
[----:B--2---:R2:W3:Y:S02]  /*cc20*/  SYNCS.PHASECHK.TRANS64.TRYWAIT P1, [R4+URZ+0x90], R5 ;  /* 0x00009005040075a7 */ /* 0x0044e400080211ff */
[----:B---3--:R-:W-:Y:S05]  /*cc30*/  @!P1 NANOSLEEP.SYNCS 0x989680 ;  /* 0x009896800000995d */ /* 0x008fea0003900000 */
[----:B------:R-:W3:Y:S02]  /*cc40*/  @!P1 SYNCS.PHASECHK.TRANS64 P1, [R4+URZ+0x90], R5 ;  /* 0x00009005040095a7 */ /* 0x000ee400080210ff */
[----:B---3--:R-:W-:Y:S05]  /*cc50*/  @!P1 BRA `(.L_x_190) ;  /* 0xfffffffc00f09947 */ /* 0x008fea000383ffff */
[----:B------:R-:W-:Y:S05]  /*cc60*/  BRA `(.L_x_191) ;  /* 0xffffff6800007947 */ /* 0x000fea000383ffff */
.L_x_56:
[----:B--2---:R-:W-:-:S04]  /*cc70*/  MOV R5, UR5 ;  /* 0x0000000500057c02 */ /* 0x004fc80008000f00 */
[----:B------:R2:W3:Y:S03]  /*cc80*/  SYNCS.PHASECHK.TRANS64.TRYWAIT P0, [R5+URZ+0x8], R6 ;  /* 0x00000806050075a7 */ /* 0x0004e600080011ff */
[----:B---3--:R-:W-:Y:S05]  /*cc90*/  @!P0 NANOSLEEP.SYNCS 0x989680 ;  /* 0x009896800000895d */ /* 0x008fea0003900000 */
[----:B------:R-:W3:Y:S02]  /*cca0*/  @!P0 SYNCS.PHASECHK.TRANS64 P0, [R5+URZ+0x8], R6 ;  /* 0x00000806050085a7 */ /* 0x000ee400080010ff */
[----:B---3--:R-:W-:Y:S05]  /*ccb0*/  @!P0 BRA `(.L_x_56) ;  /* 0xfffffffc00ec8947 */ /* 0x008fea000383ffff */
[----:B------:R-:W-:Y:S05]  /*ccc0*/  BRA `(.L_x_55) ;  /* 0xffffff6800cc7947 */ /* 0x000fea000383ffff */
.L_x_58:
[----:B------:R-:W-:Y:S01]  /*ccd0*/  BSSY B0, `(.L_x_192) ;  /* 0x0000006000007945 */ /* 0x000fe20003800000 */
[----:B------:R-:W-:-:S07]  /*cce0*/  MOV R15, 0xffffffff ;  /* 0xffffffff000f7802 */ /* 0x000fce0000000f00 */
[----:B-12--5:R-:W-:Y:S05]  /*ccf0*/  WARPSYNC.COLLECTIVE R15, `(.L_x_193) ;  /* 0x000000000f0c7348 */ /* 0x026fea0003c00000 */
[----:B------:R-:W-:Y:S02]  /*cd00*/  ELECT P6, UR79, PT ;  /* 0x00000000004f782f */ /* 0x000fe400038c0000 */
[----:B------:R-:W-:Y:S01]  /*cd10*/  MOV R14, UR79 ;  /* 0x0000004f000e7c02 */ /* 0x000fe20008000f00 */
[----:B-12--5:R-:W-:Y:S10]  /*cd20*/  ENDCOLLECTIVE ;  /* 0x000000000000791b */ /* 0x026ff40003800000 */
.L_x_193:
[----:B------:R-:W-:Y:S05]  /*cd30*/  BSYNC B0 ;  /* 0x0000000000007941 */ /* 0x000fea0003800000 */
.L_x_192:
[----:B------:R-:W-:Y:S01]  /*cd40*/  PLOP3.LUT P0, PT, P6, PT, PT, 0x80, 0x8 ;  /* 0x000000000008781c */ /* 0x000fe2000370f070 */
[----:B------:R-:W-:-:S12]  /*cd50*/  BRA `(.L_x_194) ;  /* 0xffffff6800f87947 */ /* 0x000fd8000383ffff */
.L_x_60:
[----:B--2---:R-:W-:-:S04]  /*cd60*/  MOV R3, UR5 ;  /* 0x0000000500037c02 */ /* 0x004fc80008000f00 */
[----:B------:R2:W3:Y:S03]  /*cd70*/  SYNCS.PHASECHK.TRANS64.TRYWAIT P0, [R3+URZ+0x8], R4 ;  /* 0x00000804030075a7 */ /* 0x0004e600080011ff */
[----:B---3--:R-:W-:Y:S05]  /*cd80*/  @!P0 NANOSLEEP.SYNCS 0x989680 ;  /* 0x009896800000895d */ /* 0x008fea0003900000 */
[----:B------:R-:W3:Y:S02]  /*cd90*/  @!P0 SYNCS.PHASECHK.TRANS64 P0, [R3+URZ+0x8], R4 ;  /* 0x00000804030085a7 */ /* 0x000ee400080010ff */
[----:B---3--:R-:W-:Y:S05]  /*cda0*/  @!P0 BRA `(.L_x_60) ;  /* 0xfffffffc00ec8947 */ /* 0x008fea000383ffff */
[----:B------:R-:W-:Y:S05]  /*cdb0*/  BRA `(.L_x_59) ;  /* 0xffffff6800fc7947 */ /* 0x000fea000383ffff */
.L_x_61:
[----:B------:R-:W-:-:S07]  /*cdc0*/  MOV R4, UR23 ;  /* 0x0000001700047c02 */ /* 0x000fce0008000f00 */
.L_x_195:
[----:B-1----:R1:W2:Y:S02]  /*cdd0*/  SYNCS.PHASECHK.TRANS64.TRYWAIT P0, [R4+URZ+0x90], R5 ;  /* 0x00009005040075a7 */ /* 0x0022a400080011ff */
[----:B--2---:R-:W-:Y:S05]  /*cde0*/  @!P0 NANOSLEEP.SYNCS 0x989680 ;  /* 0x009896800000895d */ /* 0x004fea0003900000 */
[----:B------:R-:W2:Y:S02]  /*cdf0*/  @!P0 SYNCS.PHASECHK.TRANS64 P0, [R4+URZ+0x90], R5 ;  /* 0x00009005040085a7 */ /* 0x000ea400080010ff */
[----:B--2---:R-:W-:Y:S05]  /*ce00*/  @!P0 BRA `(.L_x_195) ;  /* 0xfffffffc00f08947 */ /* 0x004fea000383ffff */
[----:B------:R-:W-:Y:S05]  /*ce10*/  BRA `(.L_x_196) ;  /* 0xffffff7000107947 */ /* 0x000fea000383ffff */
.L_x_63:
[----:B------:R-:W-:-:S07]  /*ce20*/  MOV R4, UR28 ;  /* 0x0000001c00047c02 */ /* 0x000fce0008000f00 */
.L_x_197:
[----:B-1----:R1:W2:Y:S02]  /*ce30*/  SYNCS.PHASECHK.TRANS64.TRYWAIT P0, [R4+URZ+0xb0], R5 ;  /* 0x0000b005040075a7 */ /* 0x0022a400080011ff */
[----:B--2---:R-:W-:Y:S05]  /*ce40*/  @!P0 NANOSLEEP.SYNCS 0x989680 ;  /* 0x009896800000895d */ /* 0x004fea0003900000 */
[----:B------:R-:W2:Y:S02]  /*ce50*/  @!P0 SYNCS.PHASECHK.TRANS64 P0, [R4+URZ+0xb0], R5 ;  /* 0x0000b005040085a7 */ /* 0x000ea400080010ff */
[----:B--2---:R-:W-:Y:S05]  /*ce60*/  @!P0 BRA `(.L_x_197) ;  /* 0xfffffffc00f08947 */ /* 0x004fea000383ffff */
[----:B------:R-:W-:Y:S05]  /*ce70*/  BRA `(.L_x_62) ;  /* 0xffffff7000307947 */ /* 0x000fea000383ffff */
.L_x_67:
[----:B-1----:R-:W-:Y:S07]  /*ce80*/  MOV R4, UR19 ;  /* 0x0000001300047c02 */ /* 0x002fee0008000f00 */
.L_x_198:
[----:B-1----:R1:W2:Y:S02]  /*ce90*/  SYNCS.PHASECHK.TRANS64.TRYWAIT P0, [R4+URZ], R7 ;  /* 0x00000007040075a7 */ /* 0x0022a400080011ff */
[----:B--2---:R-:W-:Y:S05]  /*cea0*/  @!P0 NANOSLEEP.SYNCS 0x989680 ;  /* 0x009896800000895d */ /* 0x004fea0003900000 */
[----:B------:R-:W2:Y:S02]  /*ceb0*/  @!P0 SYNCS.PHASECHK.TRANS64 P0, [R4+URZ], R7 ;  /* 0x00000007040085a7 */ /* 0x000ea400080010ff */
[----:B--2---:R-:W-:Y:S05]  /*cec0*/  @!P0 BRA `(.L_x_198) ;  /* 0xfffffffc00f08947 */ /* 0x004fea000383ffff */
[----:B------:R-:W-:Y:S05]  /*ced0*/  BRA `(.L_x_66) ;  /* 0xffffff7000687947 */ /* 0x000fea000383ffff */
.L_x_71:
[----:B--2---:R-:W-:-:S07]  /*cee0*/  MOV R0, UR4 ;  /* 0x0000000400007c02 */ /* 0x004fce0008000f00 */
.L_x_199:
[----:B-1----:R1:W2:Y:S02]  /*cef0*/  SYNCS.PHASECHK.TRANS64.TRYWAIT P0, [R0+URZ], R5 ;  /* 0x00000005000075a7 */ /* 0x0022a400080011ff */
[----:B--2---:R-:W-:Y:S05]  /*cf00*/  @!P0 NANOSLEEP.SYNCS 0x989680 ;  /* 0x009896800000895d */ /* 0x004fea0003900000 */
[----:B------:R-:W2:Y:S02]  /*cf10*/  @!P0 SYNCS.PHASECHK.TRANS64 P0, [R0+URZ], R5 ;  /* 0x00000005000085a7 */ /* 0x000ea400080010ff */
[----:B--2---:R-:W-:Y:S05]  /*cf20*/  @!P0 BRA `(.L_x_199) ;  /* 0xfffffffc00f08947 */ /* 0x004fea000383ffff */
[----:B------:R-:W-:Y:S05]  /*cf30*/  BRA `(.L_x_200) ;  /* 0xffffff7400c47947 */ /* 0x000fea000383ffff */
.L_x_74:
[----:B------:R-:W-:-:S07]  /*cf40*/  MOV R0, UR23 ;  /* 0x0000001700007c02 */ /* 0x000fce0008000f00 */
.L_x_201:
[----:B-1----:R1:W2:Y:S02]  /*cf50*/  SYNCS.PHASECHK.TRANS64.TRYWAIT P1, [R0+URZ+0xc0], R5 ;  /* 0x0000c005000075a7 */ /* 0x0022a400080211ff */
[----:B--2---:R-:W-:Y:S05]  /*cf60*/  @!P1 NANOSLEEP.SYNCS 0x989680 ;  /* 0x009896800000995d */ /* 0x004fea0003900000 */
[----:B------:R-:W2:Y:S02]  /*cf70*/  @!P1 SYNCS.PHASECHK.TRANS64 P1, [R0+URZ+0xc0], R5 ;  /* 0x0000c005000095a7 */ /* 0x000ea400080210ff */
[----:B--2---:R-:W-:Y:S05]  /*cf80*/  @!P1 BRA `(.L_x_201) ;  /* 0xfffffffc00f09947 */ /* 0x004fea000383ffff */
[----:B------:R-:W-:Y:S05]  /*cf90*/  BRA `(.L_x_202) ;  /* 0xffffff7800107947 */ /* 0x000fea000383ffff */
.L_x_79:
[----:B------:R-:W-:Y:S07]  /*cfa0*/  MOV R0, UR31 ;  /* 0x0000001f00007c02 */ /* 0x000fee0008000f00 */
.L_x_203:
[----:B-1----:R1:W2:Y:S02]  /*cfb0*/  SYNCS.PHASECHK.TRANS64.TRYWAIT P0, [R0+URZ+0x90], R3 ;  /* 0x00009003000075a7 */ /* 0x0022a400080011ff */
[----:B--2---:R-:W-:Y:S05]  /*cfc0*/  @!P0 NANOSLEEP.SYNCS 0x989680 ;  /* 0x009896800000895d */ /* 0x004fea0003900000 */
[----:B------:R-:W2:Y:S02]  /*cfd0*/  @!P0 SYNCS.PHASECHK.TRANS64 P0, [R0+URZ+0x90], R3 ;  /* 0x00009003000085a7 */ /* 0x000ea400080010ff */
[----:B--2---:R-:W-:Y:S05]  /*cfe0*/  @!P0 BRA `(.L_x_203) ;  /* 0xfffffffc00f08947 */ /* 0x004fea000383ffff */
[----:B------:R-:W-:Y:S05]  /*cff0*/  BRA `(.L_x_204) ;  /* 0xffffff7c00b47947 */ /* 0x000fea000383ffff */
.L_x_82:
[----:B------:R-:W-:Y:S07]  /*d000*/  MOV R3, UR31 ;  /* 0x0000001f00037c02 */ /* 0x000fee0008000f00 */
.L_x_205:
[----:B-1----:R1:W2:Y:S02]  /*d010*/  SYNCS.PHASECHK.TRANS64.TRYWAIT P1, [R3+URZ+0x88], R10 ;  /* 0x0000880a030075a7 */ /* 0x0022a400080211ff */
[----:B--2---:R-:W-:Y:S05]  /*d020*/  @!P1 NANOSLEEP.SYNCS 0x989680 ;  /* 0x009896800000995d */ /* 0x004fea0003900000 */
[----:B------:R-:W2:Y:S02]  /*d030*/  @!P1 SYNCS.PHASECHK.TRANS64 P1, [R3+URZ+0x88], R10 ;  /* 0x0000880a030095a7 */ /* 0x000ea400080210ff */
[----:B--2---:R-:W-:Y:S05]  /*d040*/  @!P1 BRA `(.L_x_205) ;  /* 0xfffffffc00f09947 */ /* 0x004fea000383ffff */
[----:B------:R-:W-:Y:S05]  /*d050*/  BRA `(.L_x_81) ;  /* 0xffffff84000c7947 */ /* 0x000fea000383ffff */
.L_x_85:
[----:B------:R-:W-:Y:S07]  /*d060*/  MOV R3, UR31 ;  /* 0x0000001f00037c02 */ /* 0x000fee0008000f00 */
.L_x_206:
[----:B-1----:R1:W2:Y:S02]  /*d070*/  SYNCS.PHASECHK.TRANS64.TRYWAIT P1, [R3+URZ+0x60], R10 ;  /* 0x0000600a030075a7 */ /* 0x0022a400080211ff */
[----:B--2---:R-:W-:Y:S05]  /*d080*/  @!P1 NANOSLEEP.SYNCS 0x989680 ;  /* 0x009896800000995d */ /* 0x004fea0003900000 */
[----:B------:R-:W2:Y:S02]  /*d090*/  @!P1 SYNCS.PHASECHK.TRANS64 P1, [R3+URZ+0x60], R10 ;  /* 0x0000600a030095a7 */ /* 0x000ea400080210ff */
[----:B--2---:R-:W-:Y:S05]  /*d0a0*/  @!P1 BRA `(.L_x_206) ;  /* 0xfffffffc00f09947 */ /* 0x004fea000383ffff */
[----:B------:R-:W-:Y:S05]  /*d0b0*/  BRA `(.L_x_207) ;  /* 0xffffff8800307947 */ /* 0x000fea000383ffff */
.L_x_86:
[----:B------:R-:W-:Y:S07]  /*d0c0*/  MOV R3, UR31 ;  /* 0x0000001f00037c02 */ /* 0x000fee0008000f00 */
.L_x_208:
[----:B-1----:R1:W2:Y:S02]  /*d0d0*/  SYNCS.PHASECHK.TRANS64.TRYWAIT P1, [R3+URZ+0x68], R10 ;  /* 0x0000680a030075a7 */ /* 0x0022a400080211ff */
[----:B--2---:R-:W-:Y:S05]  /*d0e0*/  @!P1 NANOSLEEP.SYNCS 0x989680 ;  /* 0x009896800000995d */ /* 0x004fea0003900000 */
[----:B------:R-:W2:Y:S02]  /*d0f0*/  @!P1 SYNCS.PHASECHK.TRANS64 P1, [R3+URZ+0x68], R10 ;  /* 0x0000680a030095a7 */ /* 0x000ea400080210ff */
[----:B--2---:R-:W-:Y:S05]  /*d100*/  @!P1 BRA `(.L_x_208) ;  /* 0xfffffffc00f09947 */ /* 0x004fea000383ffff */
[----:B------:R-:W-:Y:S05]  /*d110*/  BRA `(.L_x_209) ;  /* 0xffffff8800687947 */ /* 0x000fea000383ffff */
.L_x_87:
[----:B------:R-:W-:Y:S07]  /*d120*/  MOV R3, UR31 ;  /* 0x0000001f00037c02 */ /* 0x000fee0008000f00 */
.L_x_210:
[----:B-1----:R1:W2:Y:S02]  /*d130*/  SYNCS.PHASECHK.TRANS64.TRYWAIT P1, [R3+URZ+0x70], R10 ;  /* 0x0000700a030075a7 */ /* 0x0022a400080211ff */
[----:B--2---:R-:W-:Y:S05]  /*d140*/  @!P1 NANOSLEEP.SYNCS 0x989680 ;  /* 0x009896800000995d */ /* 0x004fea0003900000 */
[----:B------:R-:W2:Y:S02]  /*d150*/  @!P1 SYNCS.PHASECHK.TRANS64 P1, [R3+URZ+0x70], R10 ;  /* 0x0000700a030095a7 */ /* 0x000ea400080210ff */
[----:B--2---:R-:W-:Y:S05]  /*d160*/  @!P1 BRA `(.L_x_210) ;  /* 0xfffffffc00f09947 */ /* 0x004fea000383ffff */
[----:B------:R-:W-:Y:S05]  /*d170*/  BRA `(.L_x_211) ;  /* 0xffffff8800b07947 */ /* 0x000fea000383ffff */
.L_x_88:
[----:B------:R-:W-:Y:S07]  /*d180*/  MOV R3, UR31 ;  /* 0x0000001f00037c02 */ /* 0x000fee0008000f00 */
.L_x_212:
[----:B-1----:R1:W2:Y:S02]  /*d190*/  SYNCS.PHASECHK.TRANS64.TRYWAIT P1, [R3+URZ+0x78], R10 ;  /* 0x0000780a030075a7 */ /* 0x0022a400080211ff */
[----:B--2---:R-:W-:Y:S05]  /*d1a0*/  @!P1 NANOSLEEP.SYNCS 0x989680 ;  /* 0x009896800000995d */ /* 0x004fea0003900000 */
[----:B------:R-:W2:Y:S02]  /*d1b0*/  @!P1 SYNCS.PHASECHK.TRANS64 P1, [R3+URZ+0x78], R10 ;  /* 0x0000780a030095a7 */ /* 0x000ea400080210ff */
[----:B--2---:R-:W-:Y:S05]  /*d1c0*/  @!P1 BRA `(.L_x_212) ;  /* 0xfffffffc00f09947 */ /* 0x004fea000383ffff */
[----:B------:R-:W-:Y:S05]  /*d1d0*/  BRA `(.L_x_213) ;  /* 0xffffff8800f87947 */ /* 0x000fea000383ffff */
.L_x_89:
[----:B------:R-:W-:Y:S07]  /*d1e0*/  MOV R0, UR31 ;  /* 0x0000001f00007c02 */ /* 0x000fee0008000f00 */
.L_x_214:
[----:B-1----:R1:W2:Y:S02]  /*d1f0*/  SYNCS.PHASECHK.TRANS64.TRYWAIT P1, [R0+URZ+0x60], R9 ;  /* 0x00006009000075a7 */ /* 0x0022a400080211ff */
[----:B--2---:R-:W-:Y:S05]  /*d200*/  @!P1 NANOSLEEP.SYNCS 0x989680 ;  /* 0x009896800000995d */ /* 0x004fea0003900000 */
[----:B------:R-:W2:Y:S02]  /*d210*/  @!P1 SYNCS.PHASECHK.TRANS64 P1, [R0+URZ+0x60], R9 ;  /* 0x00006009000095a7 */ /* 0x000ea400080210ff */
[----:B--2---:R-:W-:Y:S05]  /*d220*/  @!P1 BRA `(.L_x_214) ;  /* 0xfffffffc00f09947 */ /* 0x004fea000383ffff */
[----:B------:R-:W-:Y:S05]  /*d230*/  BRA `(.L_x_215) ;  /* 0xffffff8c00447947 */ /* 0x000fea000383ffff */
.L_x_90:
[----:B------:R-:W-:Y:S07]  /*d240*/  MOV R0, UR31 ;  /* 0x0000001f00007c02 */ /* 0x000fee0008000f00 */
.L_x_216:
[----:B-1----:R1:W2:Y:S02]  /*d250*/  SYNCS.PHASECHK.TRANS64.TRYWAIT P1, [R0+URZ+0x68], R9 ;  /* 0x00006809000075a7 */ /* 0x0022a400080211ff */
[----:B--2---:R-:W-:Y:S05]  /*d260*/  @!P1 NANOSLEEP.SYNCS 0x989680 ;  /* 0x009896800000995d */ /* 0x004fea0003900000 */
[----:B------:R-:W2:Y:S02]  /*d270*/  @!P1 SYNCS.PHASECHK.TRANS64 P1, [R0+URZ+0x68], R9 ;  /* 0x00006809000095a7 */ /* 0x000ea400080210ff */
[----:B--2---:R-:W-:Y:S05]  /*d280*/  @!P1 BRA `(.L_x_216) ;  /* 0xfffffffc00f09947 */ /* 0x004fea000383ffff */
[----:B------:R-:W-:Y:S05]  /*d290*/  BRA `(.L_x_217) ;  /* 0xffffff8c00907947 */ /* 0x000fea000383ffff */
.L_x_91:
[----:B------:R-:W-:Y:S07]  /*d2a0*/  MOV R0, UR31 ;  /* 0x0000001f00007c02 */ /* 0x000fee0008000f00 */
.L_x_218:
[----:B-1----:R1:W2:Y:S02]  /*d2b0*/  SYNCS.PHASECHK.TRANS64.TRYWAIT P1, [R0+URZ+0x70], R9 ;  /* 0x00007009000075a7 */ /* 0x0022a400080211ff */
[----:B--2---:R-:W-:Y:S05]  /*d2c0*/  @!P1 NANOSLEEP.SYNCS 0x989680 ;  /* 0x009896800000995d */ /* 0x004fea0003900000 */
[----:B------:R-:W2:Y:S02]  /*d2d0*/  @!P1 SYNCS.PHASECHK.TRANS64 P1, [R0+URZ+0x70], R9 ;  /* 0x00007009000095a7 */ /* 0x000ea400080210ff */
[----:B--2---:R-:W-:Y:S05]  /*d2e0*/  @!P1 BRA `(.L_x_218) ;  /* 0xfffffffc00f09947 */ /* 0x004fea000383ffff */
[----:B------:R-:W-:Y:S05]  /*d2f0*/  BRA `(.L_x_219) ;  /* 0xffffff8c00dc7947 */ /* 0x000fea000383ffff */
.L_x_92:
[----:B------:R-:W-:Y:S07]  /*d300*/  MOV R0, UR31 ;  /* 0x0000001f00007c02 */ /* 0x000fee0008000f00 */
.L_x_220:
[----:B-1----:R1:W2:Y:S02]  /*d310*/  SYNCS.PHASECHK.TRANS64.TRYWAIT P0, [R0+URZ+0x78], R9 ;  /* 0x00007809000075a7 */ /* 0x0022a400080011ff */
[----:B--2---:R-:W-:Y:S05]  /*d320*/  @!P0 NANOSLEEP.SYNCS 0x989680 ;  /* 0x009896800000895d */ /* 0x004fea0003900000 */
[----:B------:R-:W2:Y:S02]  /*d330*/  @!P0 SYNCS.PHASECHK.TRANS64 P0, [R0+URZ+0x78], R9 ;  /* 0x00007809000085a7 */ /* 0x000ea400080010ff */
[----:B--2---:R-:W-:Y:S05]  /*d340*/  @!P0 BRA `(.L_x_220) ;  /* 0xfffffffc00f08947 */ /* 0x004fea000383ffff */
[----:B------:R-:W-:Y:S05]  /*d350*/  BRA `(.L_x_221) ;  /* 0xffffff9000307947 */ /* 0x000fea000383ffff */
.L_x_94:
[----:B------:R-:W-:-:S07]  /*d360*/  MOV R3, UR31 ;  /* 0x0000001f00037c02 */ /* 0x000fce0008000f00 */
.L_x_222:
[----:B--2---:R2:W3:Y:S02]  /*d370*/  SYNCS.PHASECHK.TRANS64.TRYWAIT P0, [R3+URZ+0x60], R10 ;  /* 0x0000600a030075a7 */ /* 0x0044e400080011ff */
[----:B---3--:R-:W-:Y:S05]  /*d380*/  @!P0 NANOSLEEP.SYNCS 0x989680 ;  /* 0x009896800000895d */ /* 0x008fea0003900000 */
[----:B------:R-:W3:Y:S02]  /*d390*/  @!P0 SYNCS.PHASECHK.TRANS64 P0, [R3+URZ+0x60], R10 ;  /* 0x0000600a030085a7 */ /* 0x000ee400080010ff */
[----:B---3--:R-:W-:Y:S05]  /*d3a0*/  @!P0 BRA `(.L_x_222) ;  /* 0xfffffffc00f08947 */ /* 0x008fea000383ffff */
[----:B------:R-:W-:Y:S05]  /*d3b0*/  BRA `(.L_x_223) ;  /* 0xffffff9000947947 */ /* 0x000fea000383ffff */
.L_x_95:
[----:B--2---:R-:W-:-:S07]  /*d3c0*/  MOV R3, UR31 ;  /* 0x0000001f00037c02 */ /* 0x004fce0008000f00 */
.L_x_224:
[----:B--2---:R2:W3:Y:S02]  /*d3d0*/  SYNCS.PHASECHK.TRANS64.TRYWAIT P0, [R3+URZ+0x68], R10 ;  /* 0x0000680a030075a7 */ /* 0x0044e400080011ff */
[----:B---3--:R-:W-:Y:S05]  /*d3e0*/  @!P0 NANOSLEEP.SYNCS 0x989680 ;  /* 0x009896800000895d */ /* 0x008fea0003900000 */
[----:B------:R-:W3:Y:S02]  /*d3f0*/  @!P0 SYNCS.PHASECHK.TRANS64 P0, [R3+URZ+0x68], R10 ;  /* 0x0000680a030085a7 */ /* 0x000ee400080010ff */
[----:B---3--:R-:W-:Y:S05]  /*d400*/  @!P0 BRA `(.L_x_224) ;  /* 0xfffffffc00f08947 */ /* 0x008fea000383ffff */
[----:B------:R-:W-:Y:S05]  /*d410*/  BRA `(.L_x_225) ;  /* 0xffffff9000847947 */ /* 0x000fea000383ffff */
.L_x_96:
[----:B--2---:R-:W-:-:S07]  /*d420*/  MOV R3, UR31 ;  /* 0x0000001f00037c02 */ /* 0x004fce0008000f00 */
.L_x_226:
[----:B--2---:R2:W3:Y:S02]  /*d430*/  SYNCS.PHASECHK.TRANS64.TRYWAIT P0, [R3+URZ+0x70], R10 ;  /* 0x0000700a030075a7 */ /* 0x0044e400080011ff */
[----:B---3--:R-:W-:Y:S05]  /*d440*/  @!P0 NANOSLEEP.SYNCS 0x989680 ;  /* 0x009896800000895d */ /* 0x008fea0003900000 */
[----:B------:R-:W3:Y:S02]  /*d450*/  @!P0 SYNCS.PHASECHK.TRANS64 P0, [R3+URZ+0x70], R10 ;  /* 0x0000700a030085a7 */ /* 0x000ee400080010ff */
[----:B---3--:R-:W-:Y:S05]  /*d460*/  @!P0 BRA `(.L_x_226) ;  /* 0xfffffffc00f08947 */ /* 0x008fea000383ffff */
[----:B------:R-:W-:Y:S05]  /*d470*/  BRA `(.L_x_227) ;  /* 0xffffff9000787947 */ /* 0x000fea000383ffff */
.L_x_98:
[----:B------:R-:W-:Y:S07]  /*d480*/  MOV R0, UR49 ;  /* 0x0000003100007c02 */ /* 0x000fee0008000f00 */
.L_x_228:
[----:B-1----:R1:W2:Y:S02]  /*d490*/  SYNCS.PHASECHK.TRANS64.TRYWAIT P0, [R0+URZ+0x90], R3 ;  /* 0x00009003000075a7 */ /* 0x0022a400080011ff */
[----:B--2---:R-:W-:Y:S05]  /*d4a0*/  @!P0 NANOSLEEP.SYNCS 0x989680 ;  /* 0x009896800000895d */ /* 0x004fea0003900000 */
[----:B------:R-:W2:Y:S02]  /*d4b0*/  @!P0 SYNCS.PHASECHK.TRANS64 P0, [R0+URZ+0x90], R3 ;  /* 0x00009003000085a7 */ /* 0x000ea400080010ff */
[----:B--2---:R-:W-:Y:S05]  /*d4c0*/  @!P0 BRA `(.L_x_228) ;  /* 0xfffffffc00f08947 */ /* 0x004fea000383ffff */
[----:B------:R-:W-:Y:S05]  /*d4d0*/  BRA `(.L_x_229) ;  /* 0xffffff9400507947 */ /* 0x000fea000383ffff */
.L_x_109:
[----:B-1----:R-:W-:Y:S04]  /*d4e0*/  MOV R0, UR49 ;  /* 0x0000003100007c02 */ /* 0x002fe80008000f00 */
[----:B------:R1:W3:Y:S03]  /*d4f0*/  SYNCS.PHASECHK.TRANS64.TRYWAIT P1, [R0+URZ+0x40], R5 ;  /* 0x00004005000075a7 */ /* 0x0002e600080211ff */
[----:B---3--:R-:W-:Y:S05]  /*d500*/  @!P1 NANOSLEEP.SYNCS 0x989680 ;  /* 0x009896800000995d */ /* 0x008fea0003900000 */
[----:B------:R-:W3:Y:S02]  /*d510*/  @!P1 SYNCS.PHASECHK.TRANS64 P1, [R0+URZ+0x40], R5 ;  /* 0x00004005000095a7 */ /* 0x000ee400080210ff */
[----:B---3--:R-:W-:Y:S05]  /*d520*/  @!P1 BRA `(.L_x_109) ;  /* 0xfffffffc00ec9947 */ /* 0x008fea000383ffff */
[----:B------:R-:W-:Y:S05]  /*d530*/  BRA `(.L_x_108) ;  /* 0xffffffa400cc7947 */ /* 0x000fea000383ffff */
.L_x_111:
[----:B-1----:R1:W4:Y:S02]  /*d540*/  SYNCS.PHASECHK.TRANS64.TRYWAIT P0, [R84+URZ+0xa0], R3 ;  /* 0x0000a003540075a7 */ /* 0x00232400080011ff */
[----:B----4-:R-:W-:Y:S05]  /*d550*/  @!P0 NANOSLEEP.SYNCS 0x989680 ;  /* 0x009896800000895d */ /* 0x010fea0003900000 */
[----:B------:R-:W4:Y:S02]  /*d560*/  @!P0 SYNCS.PHASECHK.TRANS64 P0, [R84+URZ+0xa0], R3 ;  /* 0x0000a003540085a7 */ /* 0x000f2400080010ff */
[----:B----4-:R-:W-:Y:S05]  /*d570*/  @!P0 BRA `(.L_x_111) ;  /* 0xfffffffc00f08947 */ /* 0x010fea000383ffff */
[----:B------:R-:W-:Y:S05]  /*d580*/  BRA `(.L_x_110) ;  /* 0xffffffa400f47947 */ /* 0x000fea000383ffff */
.L_x_120:
[----:B-1----:R1:W2:Y:S02]  /*d590*/  SYNCS.PHASECHK.TRANS64.TRYWAIT P0, [R3+URZ+0x40], R0 ;  /* 0x00004000030075a7 */ /* 0x0022a400080011ff */
[----:B--2---:R-:W-:Y:S05]  /*d5a0*/  @!P0 NANOSLEEP.SYNCS 0x989680 ;  /* 0x009896800000895d */ /* 0x004fea0003900000 */
[----:B------:R-:W2:Y:S02]  /*d5b0*/  @!P0 SYNCS.PHASECHK.TRANS64 P0, [R3+URZ+0x40], R0 ;  /* 0x00004000030085a7 */ /* 0x000ea400080010ff */
[----:B--2---:R-:W-:Y:S05]  /*d5c0*/  @!P0 BRA `(.L_x_120) ;  /* 0xfffffffc00f08947 */ /* 0x004fea000383ffff */
[----:B------:R-:W-:Y:S05]  /*d5d0*/  BRA `(.L_x_119) ;  /* 0xffffffb000107947 */ /* 0x000fea000383ffff */
.L_x_128:
[----:B-1----:R1:W4:Y:S02]  /*d5e0*/  SYNCS.PHASECHK.TRANS64.TRYWAIT P0, [R40+URZ+0x40], R5 ;  /* 0x00004005280075a7 */ /* 0x00232400080011ff */
[----:B----4-:R-:W-:Y:S05]  /*d5f0*/  @!P0 NANOSLEEP.SYNCS 0x989680 ;  /* 0x009896800000895d */ /* 0x010fea0003900000 */
[----:B------:R-:W4:Y:S02]  /*d600*/  @!P0 SYNCS.PHASECHK.TRANS64 P0, [R40+URZ+0x40], R5 ;  /* 0x00004005280085a7 */ /* 0x000f2400080010ff */
[----:B----4-:R-:W-:Y:S05]  /*d610*/  @!P0 BRA `(.L_x_128) ;  /* 0xfffffffc00f08947 */ /* 0x010fea000383ffff */
[----:B------:R-:W-:Y:S05]  /*d620*/  BRA `(.L_x_127) ;  /* 0xffffffb800487947 */ /* 0x000fea000383ffff */
.L_x_136:
[----:B-1----:R1:W4:Y:S02]  /*d630*/  SYNCS.PHASECHK.TRANS64.TRYWAIT P0, [R90+URZ+0x40], R5 ;  /* 0x000040055a0075a7 */ /* 0x00232400080011ff */
[----:B----4-:R-:W-:Y:S05]  /*d640*/  @!P0 NANOSLEEP.SYNCS 0x989680 ;  /* 0x009896800000895d */ /* 0x010fea0003900000 */
[----:B------:R-:W4:Y:S02]  /*d650*/  @!P0 SYNCS.PHASECHK.TRANS64 P0, [R90+URZ+0x40], R5 ;  /* 0x000040055a0085a7 */ /* 0x000f2400080010ff */
[----:B----4-:R-:W-:Y:S05]  /*d660*/  @!P0 BRA `(.L_x_136) ;  /* 0xfffffffc00f08947 */ /* 0x010fea000383ffff */
[----:B------:R-:W-:Y:S05]  /*d670*/  BRA `(.L_x_135) ;  /* 0xffffffc000807947 */ /* 0x000fea000383ffff */
.L_x_144:
[----:B-1----:R1:W4:Y:S02]  /*d680*/  SYNCS.PHASECHK.TRANS64.TRYWAIT P0, [R90+URZ+0x40], R5 ;  /* 0x000040055a0075a7 */ /* 0x00232400080011ff */
[----:B----4-:R-:W-:Y:S05]  /*d690*/  @!P0 NANOSLEEP.SYNCS 0x989680 ;  /* 0x009896800000895d */ /* 0x010fea0003900000 */
[----:B------:R-:W4:Y:S02]  /*d6a0*/  @!P0 SYNCS.PHASECHK.TRANS64 P0, [R90+URZ+0x40], R5 ;  /* 0x000040055a0085a7 */ /* 0x000f2400080010ff */
[----:B----4-:R-:W-:Y:S05]  /*d6b0*/  @!P0 BRA `(.L_x_144) ;  /* 0xfffffffc00f08947 */ /* 0x010fea000383ffff */
[----:B------:R-:W-:Y:S05]  /*d6c0*/  BRA `(.L_x_143) ;  /* 0xffffffc800c47947 */ /* 0x000fea000383ffff */
.L_x_152:
[----:B-1----:R1:W4:Y:S02]  /*d6d0*/  SYNCS.PHASECHK.TRANS64.TRYWAIT P0, [R90+URZ+0x40], R5 ;  /* 0x000040055a0075a7 */ /* 0x00232400080011ff */
[----:B----4-:R-:W-:Y:S05]  /*d6e0*/  @!P0 NANOSLEEP.SYNCS 0x989680 ;  /* 0x009896800000895d */ /* 0x010fea0003900000 */
[----:B------:R-:W4:Y:S02]  /*d6f0*/  @!P0 SYNCS.PHASECHK.TRANS64 P0, [R90+URZ+0x40], R5 ;  /* 0x000040055a0085a7 */ /* 0x000f2400080010ff */
[----:B----4-:R-:W-:Y:S05]  /*d700*/  @!P0 BRA `(.L_x_152) ;  /* 0xfffffffc00f08947 */ /* 0x010fea000383ffff */
[----:B------:R-:W-:Y:S05]  /*d710*/  BRA `(.L_x_151) ;  /* 0xffffffd400187947 */ /* 0x000fea000383ffff */
.L_x_160:
[----:B-1----:R1:W4:Y:S02]  /*d720*/  SYNCS.PHASECHK.TRANS64.TRYWAIT P0, [R90+URZ+0x40], R5 ;  /* 0x000040055a0075a7 */ /* 0x00232400080011ff */
[----:B----4-:R-:W-:Y:S05]  /*d730*/  @!P0 NANOSLEEP.SYNCS 0x989680 ;  /* 0x009896800000895d */ /* 0x010fea0003900000 */
[----:B------:R-:W4:Y:S02]  /*d740*/  @!P0 SYNCS.PHASECHK.TRANS64 P0, [R90+URZ+0x40], R5 ;  /* 0x000040055a0085a7 */ /* 0x000f2400080010ff */
[----:B----4-:R-:W-:Y:S05]  /*d750*/  @!P0 BRA `(.L_x_160) ;  /* 0xfffffffc00f08947 */ /* 0x010fea000383ffff */
[----:B------:R-:W-:Y:S05]  /*d760*/  BRA `(.L_x_159) ;  /* 0xffffffdc00607947 */ /* 0x000fea000383ffff */
.L_x_168:
[----:B-1----:R1:W4:Y:S02]  /*d770*/  SYNCS.PHASECHK.TRANS64.TRYWAIT P0, [R90+URZ+0x40], R89 ;  /* 0x000040595a0075a7 */ /* 0x00232400080011ff */
[----:B----4-:R-:W-:Y:S05]  /*d780*/  @!P0 NANOSLEEP.SYNCS 0x989680 ;  /* 0x009896800000895d */ /* 0x010fea0003900000 */
[----:B------:R-:W4:Y:S02]  /*d790*/  @!P0 SYNCS.PHASECHK.TRANS64 P0, [R90+URZ+0x40], R89 ;  /* 0x000040595a0085a7 */ /* 0x000f2400080010ff */
[----:B----4-:R-:W-:Y:S05]  /*d7a0*/  @!P0 BRA `(.L_x_168) ;  /* 0xfffffffc00f08947 */ /* 0x010fea000383ffff */
[----:B------:R-:W-:Y:S05]  /*d7b0*/  BRA `(.L_x_167) ;  /* 0xffffffe400a87947 */ /* 0x000fea000383ffff */
        .weak           $__internal_0_$__cuda_sm10x_tcgen05_guardrail_trap_col_being_dealloced_not_returned_by_alloc
        .type           $__internal_0_$__cuda_sm10x_tcgen05_guardrail_trap_col_being_dealloced_not_returned_by_alloc,@function
        .size           $__internal_0_$__cuda_sm10x_tcgen05_guardrail_trap_col_being_dealloced_not_returned_by_alloc,($__internal_1_$__cuda_sm10x_tcgen05_guardrail_trap_phase_invalid_during_alloc - $__internal_0_$__cuda_sm10x_tcgen05_guardrail_trap_col_being_dealloced_not_returned_by_alloc)
$__internal_0_$__cuda_sm10x_tcgen05_guardrail_trap_col_being_dealloced_not_returned_by_alloc:
[----:B------:R-:W-:Y:S05]  /*d7c0*/  BPT.TRAP 0x1 ;  /* 0x000000040000795c */ /* 0x000fea0000300000 */
[----:B------:R-:W-:-:S04]  /*d7d0*/  HFMA2 R3, -RZ, RZ, 0, 0 ;  /* 0x00000000ff037431 */ /* 0x000fc800000001ff */
[----:B------:R-:W-:Y:S05]  /*d7e0*/  RET.REL.NODEC R2 `(_ZN7cutlass13device_kernelINS_4conv6kernel13ConvUniversalINS1_16ConvProblemShapeILNS1_8OperatorE2ELi2EEENS1_10collective14CollectiveConvINS1_47MainloopSm100TmaUmmaWarpSpecializedImplicitGemmILS5_2ELi4ELi2ELi1ELi2EN4cute5tupleIJNSA_1CILi2EEENSC_ILi1EEESE_EEEEENSB_IJNSC_ILi256EEENSB_IJNSC_ILi128EEEEEENSB_IJNSC_ILi64EEEEEEEEENS_10tfloat32_tESN_NSA_8TiledMMAINSA_8MMA_AtomIJNSA_23SM100_MMA_TF32_2x1SM_SSISN_SN_fLi256ELi128ELNSA_4UMMA5MajorE1ELSS_1ELNSR_7ScaleInE0ELST_0EEEEEENSA_6LayoutINSB_IJSE_SE_SE_EEENSB_IJNSC_ILi0EEESY_SY_EEEEENSB_IJNSA_10UnderscoreES11_S11_EEEEENS7_6detail27Sm100ImplicitGemmTileTraitsINSA_18SM100_TMA_2SM_LOADENSA_14ComposedLayoutINSA_7SwizzleILi2ELi5ELi2EEENSA_18smem_ptr_flag_bitsILi32EEENSW_INSB_IJNSC_ILi32EEENSC_ILi4EEEEEENSB_IJSE_S1C_EEEEEEEvEENS15_INSA_25SM100_TMA_2SM_LOAD_IM2COLES1H_vEEEENS_8epilogue10collective18CollectiveEpilogueINS1M_23Sm100TmaWarpSpecializedILi4ELi2ELi16ELb1ELb0EEEJNSB_IJSI_SJ_SL_EEENSB_IJNSW_ISI_SE_EENSW_INSC_ILi16EEESE_EEEEESN_NSB_IJlNSB_IJSE_llEEESY_EEESN_S1X_NS1M_6fusion15FusionCallbacksIS1Q_NS1Y_17LinearCombinationISN_fSN_fLNS_15FloatRoundStyleE2EEES1R_S1V_JEEENSA_5SM1004TMEM4LOAD26SM100_TMEM_LOAD_32dp32b16xENSA_13SM90_TMA_LOADENS17_INS18_ILi2ELi4ELi3EEES1B_NSW_INSB_IJNSC_ILi8EEES1T_EEENSB_IJS1T_SE_EEEEEEENSA_39AutoVectorizingCopyWithAssumedAlignmentILi128EEENSA_14SM90_TMA_STOREES2E_S2G_S2G_EEEvvEEEEvNT_6ParamsE) ;  /* 0xffffff2802047950 */ /* 0x000fea0003c3ffff */
        .weak           $__internal_1_$__cuda_sm10x_tcgen05_guardrail_trap_phase_invalid_during_alloc
        .type           $__internal_1_$__cuda_sm10x_tcgen05_guardrail_trap_phase_invalid_during_alloc,@function
        .size           $__internal_1_$__cuda_sm10x_tcgen05_guardrail_trap_phase_invalid_during_alloc,($__internal_2_$__cuda_sm10x_tcgen05_guardrail_trap_unallocated_columns_being_dealloced - $__internal_1_$__cuda_sm10x_tcgen05_guardrail_trap_phase_invalid_during_alloc)
$__internal_1_$__cuda_sm10x_tcgen05_guardrail_trap_phase_invalid_during_alloc:
[----:B------:R-:W-:Y:S05]  /*d7f0*/  BPT.TRAP 0x1 ;  /* 0x000000040000795c */ /* 0x000fea0000300000 */
[----:B------:R-:W-:-:S04]  /*d800*/  MOV R5, 0x0 ;  /* 0x0000000000057802 */ /* 0x000fc80000000f00 */
[----:B------:R-:W-:Y:S05]  /*d810*/  RET.REL.NODEC R4 `(_ZN7cutlass13device_kernelINS_4conv6kernel13ConvUniversalINS1_16ConvProblemShapeILNS1_8OperatorE2ELi2EEENS1_10collective14CollectiveConvINS1_47MainloopSm100TmaUmmaWarpSpecializedImplicitGemmILS5_2ELi4ELi2ELi1ELi2EN4cute5tupleIJNSA_1CILi2EEENSC_ILi1EEESE_EEEEENSB_IJNSC_ILi256EEENSB_IJNSC_ILi128EEEEEENSB_IJNSC_ILi64EEEEEEEEENS_10tfloat32_tESN_NSA_8TiledMMAINSA_8MMA_AtomIJNSA_23SM100_MMA_TF32_2x1SM_SSISN_SN_fLi256ELi128ELNSA_4UMMA5MajorE1ELSS_1ELNSR_7ScaleInE0ELST_0EEEEEENSA_6LayoutINSB_IJSE_SE_SE_EEENSB_IJNSC_ILi0EEESY_SY_EEEEENSB_IJNSA_10UnderscoreES11_S11_EEEEENS7_6detail27Sm100ImplicitGemmTileTraitsINSA_18SM100_TMA_2SM_LOADENSA_14ComposedLayoutINSA_7SwizzleILi2ELi5ELi2EEENSA_18smem_ptr_flag_bitsILi32EEENSW_INSB_IJNSC_ILi32EEENSC_ILi4EEEEEENSB_IJSE_S1C_EEEEEEEvEENS15_INSA_25SM100_TMA_2SM_LOAD_IM2COLES1H_vEEEENS_8epilogue10collective18CollectiveEpilogueINS1M_23Sm100TmaWarpSpecializedILi4ELi2ELi16ELb1ELb0EEEJNSB_IJSI_SJ_SL_EEENSB_IJNSW_ISI_SE_EENSW_INSC_ILi16EEESE_EEEEESN_NSB_IJlNSB_IJSE_llEEESY_EEESN_S1X_NS1M_6fusion15FusionCallbacksIS1Q_NS1Y_17LinearCombinationISN_fSN_fLNS_15FloatRoundStyleE2EEES1R_S1V_JEEENSA_5SM1004TMEM4LOAD26SM100_TMEM_LOAD_32dp32b16xENSA_13SM90_TMA_LOADENS17_INS18_ILi2ELi4ELi3EEES1B_NSW_INSB_IJNSC_ILi8EEES1T_EEENSB_IJS1T_SE_EEEEEEENSA_39AutoVectorizingCopyWithAssumedAlignmentILi128EEENSA_14SM90_TMA_STOREES2E_S2G_S2G_EEEvvEEEEvNT_6ParamsE) ;  /* 0xffffff2404f87950 */ /* 0x000fea0003c3ffff */
        .weak           $__internal_2_$__cuda_sm10x_tcgen05_guardrail_trap_unallocated_columns_being_dealloced
        .type           $__internal_2_$__cuda_sm10x_tcgen05_guardrail_trap_unallocated_columns_being_dealloced,@function
        .size           $__internal_2_$__cuda_sm10x_tcgen05_guardrail_trap_unallocated_columns_being_dealloced,(.L_x_231 - $__internal_2_$__cuda_sm10x_tcgen05_guardrail_trap_unallocated_columns_being_dealloced)
$__internal_2_$__cuda_sm10x_tcgen05_guardrail_trap_unallocated_columns_being_dealloced:
[----:B------:R-:W-:Y:S05]  /*d820*/  BPT.TRAP 0x1 ;  /* 0x000000040000795c */ /* 0x000fea0000300000 */
[----:B------:R-:W-:-:S04]  /*d830*/  HFMA2 R3, -RZ, RZ, 0, 0 ;  /* 0x00000000ff037431 */ /* 0x000fc800000001ff */
[----:B------:R-:W-:Y:S05]  /*d840*/  RET.REL.NODEC R2 `(_ZN7cutlass13device_kernelINS_4conv6kernel13ConvUniversalINS1_16ConvProblemShapeILNS1_8OperatorE2ELi2EEENS1_10collective14CollectiveConvINS1_47MainloopSm100TmaUmmaWarpSpecializedImplicitGemmILS5_2ELi4ELi2ELi1ELi2EN4cute5tupleIJNSA_1CILi2EEENSC_ILi1EEESE_EEEEENSB_IJNSC_ILi256EEENSB_IJNSC_ILi128EEEEEENSB_IJNSC_ILi64EEEEEEEEENS_10tfloat32_tESN_NSA_8TiledMMAINSA_8MMA_AtomIJNSA_23SM100_MMA_TF32_2x1SM_SSISN_SN_fLi256ELi128ELNSA_4UMMA5MajorE1ELSS_1ELNSR_7ScaleInE0ELST_0EEEEEENSA_6LayoutINSB_IJSE_SE_SE_EEENSB_IJNSC_ILi0EEESY_SY_EEEEENSB_IJNSA_10UnderscoreES11_S11_EEEEENS7_6detail27Sm100ImplicitGemmTileTraitsINSA_18SM100_TMA_2SM_LOADENSA_14ComposedLayoutINSA_7SwizzleILi2ELi5ELi2EEENSA_18smem_ptr_flag_bitsILi32EEENSW_INSB_IJNSC_ILi32EEENSC_ILi4EEEEEENSB_IJSE_S1C_EEEEEEEvEENS15_INSA_25SM100_TMA_2SM_LOAD_IM2COLES1H_vEEEENS_8epilogue10collective18CollectiveEpilogueINS1M_23Sm100TmaWarpSpecializedILi4ELi2ELi16ELb1ELb0EEEJNSB_IJSI_SJ_SL_EEENSB_IJNSW_ISI_SE_EENSW_INSC_ILi16EEESE_EEEEESN_NSB_IJlNSB_IJSE_llEEESY_EEESN_S1X_NS1M_6fusion15FusionCallbacksIS1Q_NS1Y_17LinearCombinationISN_fSN_fLNS_15FloatRoundStyleE2EEES1R_S1V_JEEENSA_5SM1004TMEM4LOAD26SM100_TMEM_LOAD_32dp32b16xENSA_13SM90_TMA_LOADENS17_INS18_ILi2ELi4ELi3EEES1B_NSW_INSB_IJNSC_ILi8EEES1T_EEENSB_IJS1T_SE_EEEEEEENSA_39AutoVectorizingCopyWithAssumedAlignmentILi128EEENSA_14SM90_TMA_STOREES2E_S2G_S2G_EEEvvEEEEvNT_6ParamsE) ;  /* 0xffffff2402ec7950 */ /* 0x000fea0003c3ffff */
.L_x_230:
[----:B------:R-:W-:-:S00]  /*d850*/  BRA `(.L_x_230) ;  /* 0xfffffffc00fc7947 */ /* 0x000fc0000383ffff */
[----:B------:R-:W-:-:S00]  /*d860*/  NOP ;  /* 0x0000000000007918 */ /* 0x000fc00000000000 */
        /* <DEDUP_REMOVED lines=9> */
.L_x_231:


//--------------------- .nv.global.init           --------------------------
	.section	.nv.global.init,"aw",@progbits
.nv.global.init:
	.type		$str$29,@object
	.size		$str$29,($str$30 - $str$29)
$str$29:
        /*0000*/ 	.byte	0x28, 0x61, 0x64, 0x64, 0x72, 0x65, 0x73, 0x73, 0x20, 0x26, 0x20, 0x6d, 0x61, 0x73, 0x6b, 0x29
        /*0010*/ 	.byte	0x20, 0x3d, 0x3d, 0x20, 0x30, 0x00
	.type		$str$30,@object
	.size		$str$30,($str$28 - $str$30)
$str$30:
        /*0016*/ 	.byte	0x2f, 0x74, 0x6d, 0x70, 0x2f, 0x63, 0x75, 0x74, 0x6c, 0x61, 0x73, 0x73, 0x5f, 0x73, 0x77, 0x65
        /*0026*/ 	.byte	0x65, 0x70, 0x5f, 0x73, 0x72, 0x63, 0x2f, 0x69, 0x6e, 0x63, 0x6c, 0x75, 0x64, 0x65, 0x2f, 0x63
        /*0036*/ 	.byte	0x75, 0x74, 0x65, 0x2f, 0x70, 0x6f, 0x69, 0x6e, 0x74, 0x65, 0x72, 0x5f, 0x66, 0x6c, 0x61, 0x67
        /*0046*/ 	.byte	0x67, 0x65, 0x64, 0x2e, 0x68, 0x70, 0x70, 0x00
	.type		$str$28,@object
	.size		$str$28,($str$27 - $str$28)
$str$28:
        /*004e*/ 	.byte	0x2f, 0x74, 0x6d, 0x70, 0x2f, 0x63, 0x75, 0x74, 0x6c, 0x61, 0x73, 0x73, 0x5f, 0x73, 0x77, 0x65
        /*005e*/ 	.byte	0x65, 0x70, 0x5f, 0x73, 0x72, 0x63, 0x2f, 0x69, 0x6e, 0x63, 0x6c, 0x75, 0x64, 0x65, 0x2f, 0x63
        /*006e*/ 	.byte	0x75, 0x74, 0x65, 0x2f, 0x61, 0x74, 0x6f, 0x6d, 0x2f, 0x63, 0x6f, 0x70, 0x79, 0x5f, 0x74, 0x72
        /*007e*/ 	.byte	0x61, 0x69, 0x74, 0x73, 0x5f, 0x73, 0x6d, 0x31, 0x30, 0x30, 0x2e, 0x68, 0x70, 0x70, 0x00
	.type		$str$27,@object
	.size		$str$27,(__unnamed_1 - $str$27)
$str$27:
        /*008d*/ 	.byte	0x28, 0x28, 0x75, 0x69, 0x6e, 0x74, 0x33, 0x32, 0x5f, 0x74, 0x28, 0x74, 0x68, 0x72, 0x65, 0x61
        /*009d*/ 	.byte	0x64, 0x49, 0x64, 0x78, 0x2e, 0x78, 0x29, 0x20, 0x2f, 0x20, 0x33, 0x32, 0x29, 0x20, 0x25, 0x20
        /*00ad*/ 	.byte	0x34, 0x29, 0x20, 0x3d, 0x3d, 0x20, 0x28, 0x28, 0x28, 0x74, 0x6d, 0x65, 0x6d, 0x5f, 0x61, 0x64
        /*00bd*/ 	.byte	0x64, 0x72, 0x20, 0x3e, 0x3e, 0x20, 0x31, 0x36, 0x29, 0x20, 0x2f, 0x20, 0x33, 0x32, 0x29, 0x20
        /*00cd*/ 	.byte	0x25, 0x20, 0x34, 0x29, 0x00
	.type		__unnamed_1,@object
	.size		__unnamed_1,(__unnamed_2 - __unnamed_1)
__unnamed_1:
        /*00d2*/ 	.byte	0x61, 0x75, 0x74, 0x6f, 0x20, 0x63, 0x75, 0x74, 0x65, 0x3a, 0x3a, 0x61, 0x73, 0x5f, 0x70, 0x6f
        /* <DEDUP_REMOVED lines=24> */
        /*0262*/ 	.byte	0x32, 0x30, 0x34, 0x38, 0x3e, 0x3e, 0x3e, 0x3e, 0x5d, 0x00
	.type		__unnamed_2,@object
	.size		__unnamed_2,(.L_2 - __unnamed_2)
__unnamed_2:
        /* <DEDUP_REMOVED lines=42> */
        /*050c*/ 	.byte	0x3e, 0x5d, 0x00
.L_2:


//--------------------- .nv.shared._ZN7cutlass13device_kernelINS_4conv6kernel13ConvUniversalINS1_16ConvProblemShapeILNS1_8OperatorE2ELi2EEENS1_10collective14CollectiveConvINS1_47MainloopSm100TmaUmmaWarpSpecializedImplicitGemmILS5_2ELi4ELi2ELi1ELi2EN4cute5tupleIJNSA_1CILi2EEENSC_ILi1EEESE_EEEEENSB_IJNSC_ILi256EEENSB_IJNSC_ILi128EEEEEENSB_IJNSC_ILi64EEEEEEEEENS_10tfloat32_tESN_NSA_8TiledMMAINSA_8MMA_AtomIJNSA_23SM100_MMA_TF32_2x1SM_SSISN_SN_fLi256ELi128ELNSA_4UMMA5MajorE1ELSS_1ELNSR_7ScaleInE0ELST_0EEEEEENSA_6LayoutINSB_IJSE_SE_SE_EEENSB_IJNSC_ILi0EEESY_SY_EEEEENSB_IJNSA_10UnderscoreES11_S11_EEEEENS7_6detail27Sm100ImplicitGemmTileTraitsINSA_18SM100_TMA_2SM_LOADENSA_14ComposedLayoutINSA_7SwizzleILi2ELi5ELi2EEENSA_18smem_ptr_flag_bitsILi32EEENSW_INSB_IJNSC_ILi32EEENSC_ILi4EEEEEENSB_IJSE_S1C_EEEEEEEvEENS15_INSA_25SM100_TMA_2SM_LOAD_IM2COLES1H_vEEEENS_8epilogue10collective18CollectiveEpilogueINS1M_23Sm100TmaWarpSpecializedILi4ELi2ELi16ELb1ELb0EEEJNSB_IJSI_SJ_SL_EEENSB_IJNSW_ISI_SE_EENSW_INSC_ILi16EEESE_EEEEESN_NSB_IJlNSB_IJSE_llEEESY_EEESN_S1X_NS1M_6fusion15FusionCallbacksIS1Q_NS1Y_17LinearCombinationISN_fSN_fLNS_15FloatRoundStyleE2EEES1R_S1V_JEEENSA_5SM1004TMEM4LOAD26SM100_TMEM_LOAD_32dp32b16xENSA_13SM90_TMA_LOADENS17_INS18_ILi2ELi4ELi3EEES1B_NSW_INSB_IJNSC_ILi8EEES1T_EEENSB_IJS1T_SE_EEEEEEENSA_39AutoVectorizingCopyWithAssumedAlignmentILi128EEENSA_14SM90_TMA_STOREES2E_S2G_S2G_EEEvvEEEEvNT_6ParamsE --------------------------
	.section	.nv.shared._ZN7cutlass13device_kernelINS_4conv6kernel13ConvUniversalINS1_16ConvProblemShapeILNS1_8OperatorE2ELi2EEENS1_10collective14CollectiveConvINS1_47MainloopSm100TmaUmmaWarpSpecializedImplicitGemmILS5_2ELi4ELi2ELi1ELi2EN4cute5tupleIJNSA_1CILi2EEENSC_ILi1EEESE_EEEEENSB_IJNSC_ILi256EEENSB_IJNSC_ILi128EEEEEENSB_IJNSC_ILi64EEEEEEEEENS_10tfloat32_tESN_NSA_8TiledMMAINSA_8MMA_AtomIJNSA_23SM100_MMA_TF32_2x1SM_SSISN_SN_fLi256ELi128ELNSA_4UMMA5MajorE1ELSS_1ELNSR_7ScaleInE0ELST_0EEEEEENSA_6LayoutINSB_IJSE_SE_SE_EEENSB_IJNSC_ILi0EEESY_SY_EEEEENSB_IJNSA_10UnderscoreES11_S11_EEEEENS7_6detail27Sm100ImplicitGemmTileTraitsINSA_18SM100_TMA_2SM_LOADENSA_14ComposedLayoutINSA_7SwizzleILi2ELi5ELi2EEENSA_18smem_ptr_flag_bitsILi32EEENSW_INSB_IJNSC_ILi32EEENSC_ILi4EEEEEENSB_IJSE_S1C_EEEEEEEvEENS15_INSA_25SM100_TMA_2SM_LOAD_IM2COLES1H_vEEEENS_8epilogue10collective18CollectiveEpilogueINS1M_23Sm100TmaWarpSpecializedILi4ELi2ELi16ELb1ELb0EEEJNSB_IJSI_SJ_SL_EEENSB_IJNSW_ISI_SE_EENSW_INSC_ILi16EEESE_EEEEESN_NSB_IJlNSB_IJSE_llEEESY_EEESN_S1X_NS1M_6fusion15FusionCallbacksIS1Q_NS1Y_17LinearCombinationISN_fSN_fLNS_15FloatRoundStyleE2EEES1R_S1V_JEEENSA_5SM1004TMEM4LOAD26SM100_TMEM_LOAD_32dp32b16xENSA_13SM90_TMA_LOADENS17_INS18_ILi2ELi4ELi3EEES1B_NSW_INSB_IJNSC_ILi8EEES1T_EEENSB_IJS1T_SE_EEEEEEENSA_39AutoVectorizingCopyWithAssumedAlignmentILi128EEENSA_14SM90_TMA_STOREES2E_S2G_S2G_EEEvvEEEEvNT_6ParamsE,"aw",@nobits
	.sectionflags	@""
	.align	16
	.zero		1024


//--------------------- .nv.shared.reserved.0     --------------------------
	.section	.nv.shared.reserved.0,"aw",@nobits
	.weak		__nv_reservedSMEM_offset_0_alias
	.size		__nv_reservedSMEM_offset_0_alias, 0, 64
	.other		__nv_reservedSMEM_offset_0_alias,@"STO_CUDA_RESERVED_SHARED STV_DEFAULT"
__nv_reservedSMEM_offset_0_alias:
	.zero		0
.nv.shared.reserved.0:
	.zero		64
	.weak		__nv_reservedSMEM_tcgen05_partition
	.type		__nv_reservedSMEM_tcgen05_partition,@object
	.size		__nv_reservedSMEM_tcgen05_partition,(.L_0 - __nv_reservedSMEM_tcgen05_partition)
__nv_reservedSMEM_tcgen05_partition:
	.zero		32
.L_0:


//--------------------- .nv.global                --------------------------
	.section	.nv.global,"aw",@nobits
.nv.global:
	.type		_ZN39_INTERNAL_8c1df29d_4_k_cu_8b0ab1de_31814cute1_E,@object
	.size		_ZN39_INTERNAL_8c1df29d_4_k_cu_8b0ab1de_31814cute1_E,(_ZN39_INTERNAL_8c1df29d_4_k_cu_8b0ab1de_31814cuda3std3__45__cpo6cbeginE - _ZN39_INTERNAL_8c1df29d_4_k_cu_8b0ab1de_31814cute1_E)
_ZN39_INTERNAL_8c1df29d_4_k_cu_8b0ab1de_31814cute1_E:
	.zero		1
	.type		_ZN39_INTERNAL_8c1df29d_4_k_cu_8b0ab1de_31814cuda3std3__45__cpo6cbeginE,@object
	.size		_ZN39_INTERNAL_8c1df29d_4_k_cu_8b0ab1de_31814cuda3std3__45__cpo6cbeginE,(_ZN39_INTERNAL_8c1df29d_4_k_cu_8b0ab1de_31814cuda3std3__48in_placeE - _ZN39_INTERNAL_8c1df29d_4_k_cu_8b0ab1de_31814cuda3std3__45__cpo6cbeginE)
_ZN39_INTERNAL_8c1df29d_4_k_cu_8b0ab1de_31814cuda3std3__45__cpo6cbeginE:
	.zero		1
	.type		_ZN39_INTERNAL_8c1df29d_4_k_cu_8b0ab1de_31814cuda3std3__48in_placeE,@object
	.size		_ZN39_INTERNAL_8c1df29d_4_k_cu_8b0ab1de_31814cuda3std3__48in_placeE,(_ZN39_INTERNAL_8c1df29d_4_k_cu_8b0ab1de_31814cuda3std6ranges3__45__cpo9iter_moveE - _ZN39_INTERNAL_8c1df29d_4_k_cu_8b0ab1de_31814cuda3std3__48in_placeE)
_ZN39_INTERNAL_8c1df29d_4_k_cu_8b0ab1de_31814cuda3std3__48in_placeE:
	.zero		1
	.type		_ZN39_INTERNAL_8c1df29d_4_k_cu_8b0ab1de_31814cuda3std6ranges3__45__cpo9iter_moveE,@object
	.size		_ZN39_INTERNAL_8c1df29d_4_k_cu_8b0ab1de_31814cuda3std6ranges3__45__cpo9iter_moveE,(_ZN39_INTERNAL_8c1df29d_4_k_cu_8b0ab1de_31814cuda3std3__45__cpo5beginE - _ZN39_INTERNAL_8c1df29d_4_k_cu_8b0ab1de_31814cuda3std6ranges3__45__cpo9iter_moveE)
_ZN39_INTERNAL_8c1df29d_4_k_cu_8b0ab1de_31814cuda3std6ranges3__45__cpo9iter_moveE:
	.zero		1
	.type		_ZN39_INTERNAL_8c1df29d_4_k_cu_8b0ab1de_31814cuda3std3__45__cpo5beginE,@object
	.size		_ZN39_INTERNAL_8c1df29d_4_k_cu_8b0ab1de_31814cuda3std3__45__cpo5beginE,(_ZN39_INTERNAL_8c1df29d_4_k_cu_8b0ab1de_31814cuda3std3__441_GLOBAL__N__8c1df29d_4_k_cu_8b0ab1de_31816ignoreE - _ZN39_INTERNAL_8c1df29d_4_k_cu_8b0ab1de_31814cuda3std3__45__cpo5beginE)
_ZN39_INTERNAL_8c1df29d_4_k_cu_8b0ab1de_31814cuda3std3__45__cpo5beginE:
	.zero		1
	.type		_ZN39_INTERNAL_8c1df29d_4_k_cu_8b0ab1de_31814cuda3std3__441_GLOBAL__N__8c1df29d_4_k_cu_8b0ab1de_31816ignoreE,@object
	.size		_ZN39_INTERNAL_8c1df29d_4_k_cu_8b0ab1de_31814cuda3std3__441_GLOBAL__N__8c1df29d_4_k_cu_8b0ab1de_31816ignoreE,(_ZN39_INTERNAL_8c1df29d_4_k_cu_8b0ab1de_31814cute7productE - _ZN39_INTERNAL_8c1df29d_4_k_cu_8b0ab1de_31814cuda3std3__441_GLOBAL__N__8c1df29d_4_k_cu_8b0ab1de_31816ignoreE)
_ZN39_INTERNAL_8c1df29d_4_k_cu_8b0ab1de_31814cuda3std3__441_GLOBAL__N__8c1df29d_4_k_cu_8b0ab1de_31816ignoreE:
	.zero		1
	.type		_ZN39_INTERNAL_8c1df29d_4_k_cu_8b0ab1de_31814cute7productE,@object
	.size		_ZN39_INTERNAL_8c1df29d_4_k_cu_8b0ab1de_31814cute7productE,(_ZN39_INTERNAL_8c1df29d_4_k_cu_8b0ab1de_31814cuda3std3__45__cpo3endE - _ZN39_INTERNAL_8c1df29d_4_k_cu_8b0ab1de_31814cute7productE)
_ZN39_INTERNAL_8c1df29d_4_k_cu_8b0ab1de_31814cute7productE:
	.zero		1
	.type		_ZN39_INTERNAL_8c1df29d_4_k_cu_8b0ab1de_31814cuda3std3__45__cpo3endE,@object
	.size		_ZN39_INTERNAL_8c1df29d_4_k_cu_8b0ab1de_31814cuda3std3__45__cpo3endE,(_ZN39_INTERNAL_8c1df29d_4_k_cu_8b0ab1de_31814cuda3std3__419piecewise_constructE - _ZN39_INTERNAL_8c1df29d_4_k_cu_8b0ab1de_31814cuda3std3__45__cpo3endE)
_ZN39_INTERNAL_8c1df29d_4_k_cu_8b0ab1de_31814cuda3std3__45__cpo3endE:
	.zero		1
	.type		_ZN39_INTERNAL_8c1df29d_4_k_cu_8b0ab1de_31814cuda3std3__419piecewise_constructE,@object
	.size		_ZN39_INTERNAL_8c1df29d_4_k_cu_8b0ab1de_31814cuda3std3__419piecewise_constructE,(_ZN39_INTERNAL_8c1df29d_4_k_cu_8b0ab1de_31814cuda3std3__45__cpo4cendE - _ZN39_INTERNAL_8c1df29d_4_k_cu_8b0ab1de_31814cuda3std3__419piecewise_constructE)
_ZN39_INTERNAL_8c1df29d_4_k_cu_8b0ab1de_31814cuda3std3__419piecewise_constructE:
	.zero		1
	.type		_ZN39_INTERNAL_8c1df29d_4_k_cu_8b0ab1de_31814cuda3std3__45__cpo4cendE,@object
	.size		_ZN39_INTERNAL_8c1df29d_4_k_cu_8b0ab1de_31814cuda3std3__45__cpo4cendE,(_ZN39_INTERNAL_8c1df29d_4_k_cu_8b0ab1de_31814cuda3std6ranges3__45__cpo4swapE - _ZN39_INTERNAL_8c1df29d_4_k_cu_8b0ab1de_31814cuda3std3__45__cpo4cendE)
_ZN39_INTERNAL_8c1df29d_4_k_cu_8b0ab1de_31814cuda3std3__45__cpo4cendE:
	.zero		1
	.type		_ZN39_INTERNAL_8c1df29d_4_k_cu_8b0ab1de_31814cuda3std6ranges3__45__cpo4swapE,@object
	.size		_ZN39_INTERNAL_8c1df29d_4_k_cu_8b0ab1de_31814cuda3std6ranges3__45__cpo4swapE,(.L_10 - _ZN39_INTERNAL_8c1df29d_4_k_cu_8b0ab1de_31814cuda3std6ranges3__45__cpo4swapE)
_ZN39_INTERNAL_8c1df29d_4_k_cu_8b0ab1de_31814cuda3std6ranges3__45__cpo4swapE:
	.zero		1
.L_10:


//--------------------- .nv.constant0._ZN7cutlass13device_kernelINS_4conv6kernel13ConvUniversalINS1_16ConvProblemShapeILNS1_8OperatorE2ELi2EEENS1_10collective14CollectiveConvINS1_47MainloopSm100TmaUmmaWarpSpecializedImplicitGemmILS5_2ELi4ELi2ELi1ELi2EN4cute5tupleIJNSA_1CILi2EEENSC_ILi1EEESE_EEEEENSB_IJNSC_ILi256EEENSB_IJNSC_ILi128EEEEEENSB_IJNSC_ILi64EEEEEEEEENS_10tfloat32_tESN_NSA_8TiledMMAINSA_8MMA_AtomIJNSA_23SM100_MMA_TF32_2x1SM_SSISN_SN_fLi256ELi128ELNSA_4UMMA5MajorE1ELSS_1ELNSR_7ScaleInE0ELST_0EEEEEENSA_6LayoutINSB_IJSE_SE_SE_EEENSB_IJNSC_ILi0EEESY_SY_EEEEENSB_IJNSA_10UnderscoreES11_S11_EEEEENS7_6detail27Sm100ImplicitGemmTileTraitsINSA_18SM100_TMA_2SM_LOADENSA_14ComposedLayoutINSA_7SwizzleILi2ELi5ELi2EEENSA_18smem_ptr_flag_bitsILi32EEENSW_INSB_IJNSC_ILi32EEENSC_ILi4EEEEEENSB_IJSE_S1C_EEEEEEEvEENS15_INSA_25SM100_TMA_2SM_LOAD_IM2COLES1H_vEEEENS_8epilogue10collective18CollectiveEpilogueINS1M_23Sm100TmaWarpSpecializedILi4ELi2ELi16ELb1ELb0EEEJNSB_IJSI_SJ_SL_EEENSB_IJNSW_ISI_SE_EENSW_INSC_ILi16EEESE_EEEEESN_NSB_IJlNSB_IJSE_llEEESY_EEESN_S1X_NS1M_6fusion15FusionCallbacksIS1Q_NS1Y_17LinearCombinationISN_fSN_fLNS_15FloatRoundStyleE2EEES1R_S1V_JEEENSA_5SM1004TMEM4LOAD26SM100_TMEM_LOAD_32dp32b16xENSA_13SM90_TMA_LOADENS17_INS18_ILi2ELi4ELi3EEES1B_NSW_INSB_IJNSC_ILi8EEES1T_EEENSB_IJS1T_SE_EEEEEEENSA_39AutoVectorizingCopyWithAssumedAlignmentILi128EEENSA_14SM90_TMA_STOREES2E_S2G_S2G_EEEvvEEEEvNT_6ParamsE --------------------------
	.section	.nv.constant0._ZN7cutlass13device_kernelINS_4conv6kernel13ConvUniversalINS1_16ConvProblemShapeILNS1_8OperatorE2ELi2EEENS1_10collective14CollectiveConvINS1_47MainloopSm100TmaUmmaWarpSpecializedImplicitGemmILS5_2ELi4ELi2ELi1ELi2EN4cute5tupleIJNSA_1CILi2EEENSC_ILi1EEESE_EEEEENSB_IJNSC_ILi256EEENSB_IJNSC_ILi128EEEEEENSB_IJNSC_ILi64EEEEEEEEENS_10tfloat32_tESN_NSA_8TiledMMAINSA_8MMA_AtomIJNSA_23SM100_MMA_TF32_2x1SM_SSISN_SN_fLi256ELi128ELNSA_4UMMA5MajorE1ELSS_1ELNSR_7ScaleInE0ELST_0EEEEEENSA_6LayoutINSB_IJSE_SE_SE_EEENSB_IJNSC_ILi0EEESY_SY_EEEEENSB_IJNSA_10UnderscoreES11_S11_EEEEENS7_6detail27Sm100ImplicitGemmTileTraitsINSA_18SM100_TMA_2SM_LOADENSA_14ComposedLayoutINSA_7SwizzleILi2ELi5ELi2EEENSA_18smem_ptr_flag_bitsILi32EEENSW_INSB_IJNSC_ILi32EEENSC_ILi4EEEEEENSB_IJSE_S1C_EEEEEEEvEENS15_INSA_25SM100_TMA_2SM_LOAD_IM2COLES1H_vEEEENS_8epilogue10collective18CollectiveEpilogueINS1M_23Sm100TmaWarpSpecializedILi4ELi2ELi16ELb1ELb0EEEJNSB_IJSI_SJ_SL_EEENSB_IJNSW_ISI_SE_EENSW_INSC_ILi16EEESE_EEEEESN_NSB_IJlNSB_IJSE_llEEESY_EEESN_S1X_NS1M_6fusion15FusionCallbacksIS1Q_NS1Y_17LinearCombinationISN_fSN_fLNS_15FloatRoundStyleE2EEES1R_S1V_JEEENSA_5SM1004TMEM4LOAD26SM100_TMEM_LOAD_32dp32b16xENSA_13SM90_TMA_LOADENS17_INS18_ILi2ELi4ELi3EEES1B_NSW_INSB_IJNSC_ILi8EEES1T_EEENSB_IJS1T_SE_EEEEEEENSA_39AutoVectorizingCopyWithAssumedAlignmentILi128EEENSA_14SM90_TMA_STOREES2E_S2G_S2G_EEEvvEEEEvNT_6ParamsE,"a",@progbits
	.sectionflags	@""
	.align	4
.nv.constant0._ZN7cutlass13device_kernelINS_4conv6kernel13ConvUniversalINS1_16ConvProblemShapeILNS1_8OperatorE2ELi2EEENS1_10collective14CollectiveConvINS1_47MainloopSm100TmaUmmaWarpSpecializedImplicitGemmILS5_2ELi4ELi2ELi1ELi2EN4cute5tupleIJNSA_1CILi2EEENSC_ILi1EEESE_EEEEENSB_IJNSC_ILi256EEENSB_IJNSC_ILi128EEEEEENSB_IJNSC_ILi64EEEEEEEEENS_10tfloat32_tESN_NSA_8TiledMMAINSA_8MMA_AtomIJNSA_23SM100_MMA_TF32_2x1SM_SSISN_SN_fLi256ELi128ELNSA_4UMMA5MajorE1ELSS_1ELNSR_7ScaleInE0ELST_0EEEEEENSA_6LayoutINSB_IJSE_SE_SE_EEENSB_IJNSC_ILi0EEESY_SY_EEEEENSB_IJNSA_10UnderscoreES11_S11_EEEEENS7_6detail27Sm100ImplicitGemmTileTraitsINSA_18SM100_TMA_2SM_LOADENSA_14ComposedLayoutINSA_7SwizzleILi2ELi5ELi2EEENSA_18smem_ptr_flag_bitsILi32EEENSW_INSB_IJNSC_ILi32EEENSC_ILi4EEEEEENSB_IJSE_S1C_EEEEEEEvEENS15_INSA_25SM100_TMA_2SM_LOAD_IM2COLES1H_vEEEENS_8epilogue10collective18CollectiveEpilogueINS1M_23Sm100TmaWarpSpecializedILi4ELi2ELi16ELb1ELb0EEEJNSB_IJSI_SJ_SL_EEENSB_IJNSW_ISI_SE_EENSW_INSC_ILi16EEESE_EEEEESN_NSB_IJlNSB_IJSE_llEEESY_EEESN_S1X_NS1M_6fusion15FusionCallbacksIS1Q_NS1Y_17LinearCombinationISN_fSN_fLNS_15FloatRoundStyleE2EEES1R_S1V_JEEENSA_5SM1004TMEM4LOAD26SM100_TMEM_LOAD_32dp32b16xENSA_13SM90_TMA_LOADENS17_INS18_ILi2ELi4ELi3EEES1B_NSW_INSB_IJNSC_ILi8EEES1T_EEENSB_IJS1T_SE_EEEEEEENSA_39AutoVectorizingCopyWithAssumedAlignmentILi128EEENSA_14SM90_TMA_STOREES2E_S2G_S2G_EEEvvEEEEvNT_6ParamsE:
	.zero		2944


//--------------------- SYMBOLS --------------------------

	.type		.nv.reservedSmem.offset0,@object
	.size		.nv.reservedSmem.offset0,0x4
	.type		.nv.reservedSmem.cap,@object
	.size		.nv.reservedSmem.cap,0x4
	.type		__assertfail,@function
